def attn_fwd(
    Q,
    K,
    V,
    Out,
    Lse,
    sm_scale,
    stride_qz,
    stride_qh,
    stride_qm,
    stride_qk,
    stride_kz,
    stride_kh,
    stride_kn,
    stride_kk,
    stride_vz,
    stride_vh,
    stride_vn,
    stride_vk,
    stride_oz,
    stride_oh,
    stride_om,
    stride_ok,
    seqlen_q,
    seqlen_k,
    BLOCK_M: tl.constexpr,
    BLOCK_N: tl.constexpr,
    HEAD_DIM: tl.constexpr,
    CAUSAL: tl.constexpr,
):
    start_m = tl.program_id(0)
    off_hz = tl.program_id(1)
    q_off = off_hz * stride_qh
    k_off = off_hz * stride_kh
    v_off = off_hz * stride_vh
    offs_m = start_m * BLOCK_M + tl.arange(0, BLOCK_M)
    offs_d = tl.arange(0, HEAD_DIM)
    offs_n = tl.arange(0, BLOCK_N)
    q_ptrs = Q + q_off + offs_m[:, None] * stride_qm + offs_d[None, :] * stride_qk
    k_ptrs = K + k_off + offs_d[:, None] * stride_kk + offs_n[None, :] * stride_kn
    v_ptrs = V + v_off + offs_n[:, None] * stride_vn + offs_d[None, :] * stride_vk
    m_i = tl.full([BLOCK_M], float("-inf"), dtype=tl.float32)
    l_i = tl.zeros([BLOCK_M], dtype=tl.float32) + 1.0
    acc = tl.zeros([BLOCK_M, HEAD_DIM], dtype=tl.float32)
    q = tl.load(q_ptrs)
    acc, l_i, m_i = _attn_fwd_inner(
        acc,
        l_i,
        m_i,
        q,
        k_ptrs,
        v_ptrs,
        sm_scale,
        stride_kn,
        stride_vn,
        start_m,
        seqlen_k,
        BLOCK_M,
        BLOCK_N,
        HEAD_DIM,
        CAUSAL,
    )
    acc = acc / l_i[:, None]
    lse = m_i + tl.math.log2(l_i) / 1.4426950408889634
    o_ptrs = (
        Out
        + off_hz * stride_oh
        + offs_m[:, None] * stride_om
        + offs_d[None, :] * stride_ok
    )
    tl.store(o_ptrs, acc.to(Out.dtype.element_ty))
    tl.store(Lse + off_hz * seqlen_q + offs_m, lse)

# config = {"BLOCK_M": 32, "BLOCK_N": 128, "HEAD_DIM": 512, "arch": "sm_90", "causal": false, "dtype": "fp8e4m3", "num_stages": 2, "num_warps": 4}
# arch = sm_90


// ===== COMPILED SASS (sm_90a) =====

	.target	sm_90a

	.elftype	@"ET_EXEC"


//--------------------- .note.nv.tkinfo           --------------------------
	.section	.note.nv.tkinfo,"",@"SHT_NOTE"
	.sectionflags	@"SHF_NOTE_NV_TKINFO"
	.tkinfo
        /*0018*/ 	.word	0x00000002
        /*0030*/ 	.string	""
        /*0030*/ 	.string	"ptxas"
        /*0030*/ 	.string	"Cuda compilation tools, release 13.0, V13.0.88"
        /*0030*/ 	.string	"Build cuda_13.0.r13.0/compiler.36424714_0"
        /*0030*/ 	.string	"-v  -suppress-debug-info  -lineinfo  -arch sm_90a "



//--------------------- .note.nv.cuinfo           --------------------------
	.section	.note.nv.cuinfo,"",@"SHT_NOTE"
	.sectionflags	@"SHF_NOTE_NV_CUINFO"
        /*0018*/ 	.short	0x0002
        /*001a*/ 	.short	0x005a
        /*001c*/ 	.short	0x0082
	.zero		2


//--------------------- .nv.info                  --------------------------
	.section	.nv.info,"",@"SHT_CUDA_INFO"
	.align	4


	//----- nvinfo : EIATTR_REGCOUNT
	.align		4
        /*0000*/ 	.byte	0x04, 0x2f
        /*0002*/ 	.short	(.L_2 - .L_1)
	.align		4
.L_1:
        /*0004*/ 	.word	index@(attn_fwd)
        /*0008*/ 	.word	0x00000020


	//----- nvinfo : EIATTR_FRAME_SIZE
	.align		4
.L_2:
        /*000c*/ 	.byte	0x04, 0x11
        /*000e*/ 	.short	(.L_4 - .L_3)
	.align		4
.L_3:
        /*0010*/ 	.word	index@(attn_fwd)
        /*0014*/ 	.word	0x000032b0


	//----- nvinfo : EIATTR_MIN_STACK_SIZE
	.align		4
.L_4:
        /*0018*/ 	.byte	0x04, 0x12
        /*001a*/ 	.short	(.L_6 - .L_5)
	.align		4
.L_5:
        /*001c*/ 	.word	index@(attn_fwd)
        /*0020*/ 	.word	0x000032b0
.L_6:


//--------------------- .nv.compat                --------------------------
	.section	.nv.compat,"",@"SHT_CUDA_COMPAT_INFO"
	.align	4
        /*0000*/ 	.byte	0x02, 0x09, 0x01, 0x00, 0x02, 0x02, 0x02, 0x00, 0x02, 0x05, 0x05, 0x00, 0x03, 0x07, 0x01, 0x01
        /*0010*/ 	.byte	0x02, 0x03, 0x00, 0x00, 0x02, 0x06, 0x01, 0x00, 0x04, 0x0b, 0x08, 0x00, 0x00, 0x00, 0x00, 0x00
        /*0020*/ 	.byte	0x00, 0x00, 0x00, 0x00


//--------------------- .nv.info.attn_fwd         --------------------------
	.section	.nv.info.attn_fwd,"",@"SHT_CUDA_INFO"
	.sectionflags	@""
	.align	4


	//----- nvinfo : EIATTR_CUDA_API_VERSION
	.align		4
        /*0000*/ 	.byte	0x04, 0x37
        /*0002*/ 	.short	(.L_8 - .L_7)
.L_7:
        /*0004*/ 	.word	0x00000082


	//----- nvinfo : EIATTR_KPARAM_INFO
	.align		4
.L_8:
        /*0008*/ 	.byte	0x04, 0x17
        /*000a*/ 	.short	(.L_10 - .L_9)
.L_9:
        /*000c*/ 	.word	0x00000000
        /*0010*/ 	.short	0x0019
        /*0012*/ 	.short	0x0080
        /*0014*/ 	.byte	0x00, 0xf4, 0x21, 0x00


	//----- nvinfo : EIATTR_KPARAM_INFO
	.align		4
.L_10:
        /*0018*/ 	.byte	0x04, 0x17
        /*001a*/ 	.short	(.L_12 - .L_11)
.L_11:
        /*001c*/ 	.word	0x00000000
        /*0020*/ 	.short	0x0018
        /*0022*/ 	.short	0x0078
        /*0024*/ 	.byte	0x00, 0xf4, 0x21, 0x00


	//----- nvinfo : EIATTR_KPARAM_INFO
	.align		4
.L_12:
        /*0028*/ 	.byte	0x04, 0x17
        /*002a*/ 	.short	(.L_14 - .L_13)
.L_13:
        /*002c*/ 	.word	0x00000000
        /*0030*/ 	.short	0x0017
        /*0032*/ 	.short	0x0070
        /*0034*/ 	.byte	0x00, 0xf0, 0x11, 0x00


	//----- nvinfo : EIATTR_KPARAM_INFO
	.align		4
.L_14:
        /*0038*/ 	.byte	0x04, 0x17
        /*003a*/ 	.short	(.L_16 - .L_15)
.L_15:
        /*003c*/ 	.word	0x00000000
        /*0040*/ 	.short	0x0016
        /*0042*/ 	.short	0x006c
        /*0044*/ 	.byte	0x00, 0xf0, 0x11, 0x00


	//----- nvinfo : EIATTR_KPARAM_INFO
	.align		4
.L_16:
        /*0048*/ 	.byte	0x04, 0x17
        /*004a*/ 	.short	(.L_18 - .L_17)
.L_17:
        /*004c*/ 	.word	0x00000000
        /*0050*/ 	.short	0x0015
        /*0052*/ 	.short	0x0068
        /*0054*/ 	.byte	0x00, 0xf0, 0x11, 0x00


	//----- nvinfo : EIATTR_KPARAM_INFO
	.align		4
.L_18:
        /*0058*/ 	.byte	0x04, 0x17
        /*005a*/ 	.short	(.L_20 - .L_19)
.L_19:
        /*005c*/ 	.word	0x00000000
        /*0060*/ 	.short	0x0014
        /*0062*/ 	.short	0x0064
        /*0064*/ 	.byte	0x00, 0xf0, 0x11, 0x00


	//----- nvinfo : EIATTR_KPARAM_INFO
	.align		4
.L_20:
        /*0068*/ 	.byte	0x04, 0x17
        /*006a*/ 	.short	(.L_22 - .L_21)
.L_21:
        /*006c*/ 	.word	0x00000000
        /*0070*/ 	.short	0x0013
        /*0072*/ 	.short	0x0060
        /*0074*/ 	.byte	0x00, 0xf0, 0x11, 0x00


	//----- nvinfo : EIATTR_KPARAM_INFO
	.align		4
.L_22:
        /*0078*/ 	.byte	0x04, 0x17
        /*007a*/ 	.short	(.L_24 - .L_23)
.L_23:
        /*007c*/ 	.word	0x00000000
        /*0080*/ 	.short	0x0012
        /*0082*/ 	.short	0x005c
        /*0084*/ 	.byte	0x00, 0xf0, 0x11, 0x00


	//----- nvinfo : EIATTR_KPARAM_INFO
	.align		4
.L_24:
        /*0088*/ 	.byte	0x04, 0x17
        /*008a*/ 	.short	(.L_26 - .L_25)
.L_25:
        /*008c*/ 	.word	0x00000000
        /*0090*/ 	.short	0x0011
        /*0092*/ 	.short	0x0058
        /*0094*/ 	.byte	0x00, 0xf0, 0x11, 0x00


	//----- nvinfo : EIATTR_KPARAM_INFO
	.align		4
.L_26:
        /*0098*/ 	.byte	0x04, 0x17
        /*009a*/ 	.short	(.L_28 - .L_27)
.L_27:
        /*009c*/ 	.word	0x00000000
        /*00a0*/ 	.short	0x0010
        /*00a2*/ 	.short	0x0054
        /*00a4*/ 	.byte	0x00, 0xf0, 0x11, 0x00


	//----- nvinfo : EIATTR_KPARAM_INFO
	.align		4
.L_28:
        /*00a8*/ 	.byte	0x04, 0x17
        /*00aa*/ 	.short	(.L_30 - .L_29)
.L_29:
        /*00ac*/ 	.word	0x00000000
        /*00b0*/ 	.short	0x000f
        /*00b2*/ 	.short	0x0050
        /*00b4*/ 	.byte	0x00, 0xf0, 0x11, 0x00


	//----- nvinfo : EIATTR_KPARAM_INFO
	.align		4
.L_30:
        /*00b8*/ 	.byte	0x04, 0x17
        /*00ba*/ 	.short	(.L_32 - .L_31)
.L_31:
        /*00bc*/ 	.word	0x00000000
        /*00c0*/ 	.short	0x000e
        /*00c2*/ 	.short	0x004c
        /*00c4*/ 	.byte	0x00, 0xf0, 0x11, 0x00


	//----- nvinfo : EIATTR_KPARAM_INFO
	.align		4
.L_32:
        /*00c8*/ 	.byte	0x04, 0x17
        /*00ca*/ 	.short	(.L_34 - .L_33)
.L_33:
        /*00cc*/ 	.word	0x00000000
        /*00d0*/ 	.short	0x000d
        /*00d2*/ 	.short	0x0048
        /*00d4*/ 	.byte	0x00, 0xf0, 0x11, 0x00


	//----- nvinfo : EIATTR_KPARAM_INFO
	.align		4
.L_34:
        /*00d8*/ 	.byte	0x04, 0x17
        /*00da*/ 	.short	(.L_36 - .L_35)
.L_35:
        /*00dc*/ 	.word	0x00000000
        /*00e0*/ 	.short	0x000c
        /*00e2*/ 	.short	0x0044
        /*00e4*/ 	.byte	0x00, 0xf0, 0x11, 0x00


	//----- nvinfo : EIATTR_KPARAM_INFO
	.align		4
.L_36:
        /*00e8*/ 	.byte	0x04, 0x17
        /*00ea*/ 	.short	(.L_38 - .L_37)
.L_37:
        /*00ec*/ 	.word	0x00000000
        /*00f0*/ 	.short	0x000b
        /*00f2*/ 	.short	0x0040
        /*00f4*/ 	.byte	0x00, 0xf0, 0x11, 0x00


	//----- nvinfo : EIATTR_KPARAM_INFO
	.align		4
.L_38:
        /*00f8*/ 	.byte	0x04, 0x17
        /*00fa*/ 	.short	(.L_40 - .L_39)
.L_39:
        /*00fc*/ 	.word	0x00000000
        /*0100*/ 	.short	0x000a
        /*0102*/ 	.short	0x003c
        /*0104*/ 	.byte	0x00, 0xf0, 0x11, 0x00


	//----- nvinfo : EIATTR_KPARAM_INFO
	.align		4
.L_40:
        /*0108*/ 	.byte	0x04, 0x17
        /*010a*/ 	.short	(.L_42 - .L_41)
.L_41:
        /*010c*/ 	.word	0x00000000
        /*0110*/ 	.short	0x0009
        /*0112*/ 	.short	0x0038
        /*0114*/ 	.byte	0x00, 0xf0, 0x11, 0x00


	//----- nvinfo : EIATTR_KPARAM_INFO
	.align		4
.L_42:
        /*0118*/ 	.byte	0x04, 0x17
        /*011a*/ 	.short	(.L_44 - .L_43)
.L_43:
        /*011c*/ 	.word	0x00000000
        /*0120*/ 	.short	0x0008
        /*0122*/ 	.short	0x0034
        /*0124*/ 	.byte	0x00, 0xf0, 0x11, 0x00


	//----- nvinfo : EIATTR_KPARAM_INFO
	.align		4
.L_44:
        /*0128*/ 	.byte	0x04, 0x17
        /*012a*/ 	.short	(.L_46 - .L_45)
.L_45:
        /*012c*/ 	.word	0x00000000
        /*0130*/ 	.short	0x0007
        /*0132*/ 	.short	0x0030
        /*0134*/ 	.byte	0x00, 0xf0, 0x11, 0x00


	//----- nvinfo : EIATTR_KPARAM_INFO
	.align		4
.L_46:
        /*0138*/ 	.byte	0x04, 0x17
        /*013a*/ 	.short	(.L_48 - .L_47)
.L_47:
        /*013c*/ 	.word	0x00000000
        /*0140*/ 	.short	0x0006
        /*0142*/ 	.short	0x002c
        /*0144*/ 	.byte	0x00, 0xf0, 0x11, 0x00


	//----- nvinfo : EIATTR_KPARAM_INFO
	.align		4
.L_48:
        /*0148*/ 	.byte	0x04, 0x17
        /*014a*/ 	.short	(.L_50 - .L_49)
.L_49:
        /*014c*/ 	.word	0x00000000
        /*0150*/ 	.short	0x0005
        /*0152*/ 	.short	0x0028
        /*0154*/ 	.byte	0x00, 0xf0, 0x11, 0x00


	//----- nvinfo : EIATTR_KPARAM_INFO
	.align		4
.L_50:
        /*0158*/ 	.byte	0x04, 0x17
        /*015a*/ 	.short	(.L_52 - .L_51)
.L_51:
        /*015c*/ 	.word	0x00000000
        /*0160*/ 	.short	0x0004
        /*0162*/ 	.short	0x0020
        /*0164*/ 	.byte	0x00, 0xf4, 0x21, 0x00


	//----- nvinfo : EIATTR_KPARAM_INFO
	.align		4
.L_52:
        /*0168*/ 	.byte	0x04, 0x17
        /*016a*/ 	.short	(.L_54 - .L_53)
.L_53:
        /*016c*/ 	.word	0x00000000
        /*0170*/ 	.short	0x0003
        /*0172*/ 	.short	0x0018
        /*0174*/ 	.byte	0x00, 0xf4, 0x21, 0x00


	//----- nvinfo : EIATTR_KPARAM_INFO
	.align		4
.L_54:
        /*0178*/ 	.byte	0x04, 0x17
        /*017a*/ 	.short	(.L_56 - .L_55)
.L_55:
        /*017c*/ 	.word	0x00000000
        /*0180*/ 	.short	0x0002
        /*0182*/ 	.short	0x0010
        /*0184*/ 	.byte	0x00, 0xf4, 0x21, 0x00


	//----- nvinfo : EIATTR_KPARAM_INFO
	.align		4
.L_56:
        /*0188*/ 	.byte	0x04, 0x17
        /*018a*/ 	.short	(.L_58 - .L_57)
.L_57:
        /*018c*/ 	.word	0x00000000
        /*0190*/ 	.short	0x0001
        /*0192*/ 	.short	0x0008
        /*0194*/ 	.byte	0x00, 0xf4, 0x21, 0x00


	//----- nvinfo : EIATTR_KPARAM_INFO
	.align		4
.L_58:
        /*0198*/ 	.byte	0x04, 0x17
        /*019a*/ 	.short	(.L_60 - .L_59)
.L_59:
        /*019c*/ 	.word	0x00000000
        /*01a0*/ 	.short	0x0000
        /*01a2*/ 	.short	0x0000
        /*01a4*/ 	.byte	0x00, 0xf4, 0x21, 0x00


	//----- nvinfo : EIATTR_SPARSE_MMA_MASK
	.align		4
.L_60:
        /*01a8*/ 	.byte	0x03, 0x50
        /*01aa*/ 	.short	0x0000


	//----- nvinfo : EIATTR_MAXREG_COUNT
	.align		4
        /*01ac*/ 	.byte	0x03, 0x1b
        /*01ae*/ 	.short	0x00ff


	//----- nvinfo : EIATTR_NUM_BARRIERS
	.align		4
        /*01b0*/ 	.byte	0x02, 0x4c
        /*01b2*/ 	.byte	0x01
	.zero		1


	//----- nvinfo : EIATTR_ANNOTATIONS
	.align		4
        /*01b4*/ 	.byte	0x04, 0x55
        /*01b6*/ 	.short	(.L_62 - .L_61)


	//   ....[0]....
.L_61:
        /*01b8*/ 	.word	0x00000001
        /*01bc*/ 	.byte	0x00, 0x01, 0x00, 0x00, 0x01, 0x00, 0x00, 0x00, 0x70, 0x05, 0x00, 0x00, 0x01, 0x00, 0x00, 0x00
        /* <DEDUP_REMOVED lines=3355> */
        /*d37c*/ 	.byte	0xb0, 0x85, 0x03, 0x00


	//----- nvinfo : EIATTR_MERCURY_ISA_VERSION
	.align		4
.L_62:
        /*d380*/ 	.byte	0x03, 0x5f
        /*d382*/ 	.short	0x0101


	//----- nvinfo : EIATTR_COOP_GROUP_MASK_REGIDS
	.align		4
        /*d384*/ 	.byte	0x04, 0x29
        /*d386*/ 	.short	(.L_64 - .L_63)


	//   ....[0]....
.L_63:
        /*d388*/ 	.word	0xffffffff


	//   ....[1]....
        /*d38c*/ 	.word	0xffffffff


	//   ....[2]....
        /*d390*/ 	.word	0xffffffff


	//   ....[3]....
        /*d394*/ 	.word	0xffffffff


	//   ....[4]....
        /*d398*/ 	.word	0xffffffff


	//   ....[5]....
        /*d39c*/ 	.word	0xffffffff


	//   ....[6]....
        /*d3a0*/ 	.word	0xffffffff


	//   ....[7]....
        /*d3a4*/ 	.word	0xffffffff


	//   ....[8]....
        /*d3a8*/ 	.word	0xffffffff


	//   ....[9]....
        /*d3ac*/ 	.word	0xffffffff


	//   ....[10]....
        /*d3b0*/ 	.word	0xffffffff


	//   ....[11]....
        /*d3b4*/ 	.word	0xffffffff


	//   ....[12]....
        /*d3b8*/ 	.word	0xffffffff


	//   ....[13]....
        /*d3bc*/ 	.word	0xffffffff


	//   ....[14]....
        /*d3c0*/ 	.word	0xffffffff


	//   ....[15]....
        /*d3c4*/ 	.word	0xffffffff


	//   ....[16]....
        /*d3c8*/ 	.word	0xffffffff


	//   ....[17]....
        /*d3cc*/ 	.word	0xffffffff


	//   ....[18]....
        /*d3d0*/ 	.word	0xffffffff


	//   ....[19]....
        /*d3d4*/ 	.word	0xffffffff


	//----- nvinfo : EIATTR_COOP_GROUP_INSTR_OFFSETS
	.align		4
.L_64:
        /*d3d8*/ 	.byte	0x04, 0x28
        /*d3da*/ 	.short	(.L_66 - .L_65)


	//   ....[0]....
.L_65:
        /*d3dc*/ 	.word	0x00040320


	//   ....[1]....
        /*d3e0*/ 	.word	0x00040330


	//   ....[2]....
        /*d3e4*/ 	.word	0x00040350


	//   ....[3]....
        /*d3e8*/ 	.word	0x00040360


	//   ....[4]....
        /*d3ec*/ 	.word	0x000403d0


	//   ....[5]....
        /*d3f0*/ 	.word	0x000403e0


	//   ....[6]....
        /*d3f4*/ 	.word	0x000403f0


	//   ....[7]....
        /*d3f8*/ 	.word	0x00040400


	//   ....[8]....
        /*d3fc*/ 	.word	0x000405b0


	//   ....[9]....
        /*d400*/ 	.word	0x000405d0


	//   ....[10]....
        /*d404*/ 	.word	0x00041370


	//   ....[11]....
        /*d408*/ 	.word	0x000413d0


	//   ....[12]....
        /*d40c*/ 	.word	0x00041420


	//   ....[13]....
        /*d410*/ 	.word	0x00041430


	//   ....[14]....
        /*d414*/ 	.word	0x00041440


	//   ....[15]....
        /*d418*/ 	.word	0x00041480


	//   ....[16]....
        /*d41c*/ 	.word	0x00041490


	//   ....[17]....
        /*d420*/ 	.word	0x000414a0


	//   ....[18]....
        /*d424*/ 	.word	0x00041570


	//   ....[19]....
        /*d428*/ 	.word	0x00041590


	//----- nvinfo : EIATTR_EXIT_INSTR_OFFSETS
	.align		4
.L_66:
        /*d42c*/ 	.byte	0x04, 0x1c
        /*d42e*/ 	.short	(.L_68 - .L_67)


	//   ....[0]....
.L_67:
        /*d430*/ 	.word	0x00072b60


	//   ....[1]....
        /*d434*/ 	.word	0x00072ba0


	//----- nvinfo : EIATTR_REQNTID
	.align		4
.L_68:
        /*d438*/ 	.byte	0x04, 0x10
        /*d43a*/ 	.short	(.L_70 - .L_69)
.L_69:
        /*d43c*/ 	.word	0x00000080
        /*d440*/ 	.word	0x00000001
        /*d444*/ 	.word	0x00000001


	//----- nvinfo : EIATTR_CBANK_PARAM_SIZE
	.align		4
.L_70:
        /*d448*/ 	.byte	0x03, 0x19
        /*d44a*/ 	.short	0x0088


	//----- nvinfo : EIATTR_PARAM_CBANK
	.align		4
        /*d44c*/ 	.byte	0x04, 0x0a
        /*d44e*/ 	.short	(.L_72 - .L_71)
	.align		4
.L_71:
        /*d450*/ 	.word	index@(.nv.constant0.attn_fwd)
        /*d454*/ 	.short	0x0210
        /*d456*/ 	.short	0x0088


	//----- nvinfo : EIATTR_SW_WAR
	.align		4
.L_72:
        /*d458*/ 	.byte	0x04, 0x36
        /*d45a*/ 	.short	(.L_74 - .L_73)
.L_73:
        /*d45c*/ 	.word	0x00000008
.L_74:


//--------------------- .nv.callgraph             --------------------------
	.section	.nv.callgraph,"",@"SHT_CUDA_CALLGRAPH"
	.align	4
	.sectionentsize	8
	.align		4
        /*0000*/ 	.word	0x00000000
	.align		4
        /*0004*/ 	.word	0xffffffff
	.align		4
        /*0008*/ 	.word	0x00000000
	.align		4
        /*000c*/ 	.word	0xfffffffe
	.align		4
        /*0010*/ 	.word	0x00000000
	.align		4
        /*0014*/ 	.word	0xfffffffd
	.align		4
        /*0018*/ 	.word	0x00000000
	.align		4
        /*001c*/ 	.word	0xfffffffc


//--------------------- .nv.constant4             --------------------------
	.section	.nv.constant4,"a",@progbits
	.align	8
	.align		8
.nv.constant4:
        /*0000*/ 	.dword	_$_str


//--------------------- .text.attn_fwd            --------------------------
	.section	.text.attn_fwd,"ax",@progbits
	.align	128
        .global         attn_fwd
        .type           attn_fwd,@function
        .size           attn_fwd,(.L_x_3 - attn_fwd)
        .other          attn_fwd,@"STO_CUDA_ENTRY STV_DEFAULT"
attn_fwd:
.text.attn_fwd:
[----:B------:R-:W0:Y:S01]  /*0000*/  LDC R1, c[0x0][0x28] ;  /* 0x00000a00ff017b82 */ /* 0x000e220000000800 */
[----:B------:R-:W1:Y:S07]  /*0010*/  S2R R4, SR_TID.X ;  /* 0x0000000000047919 */ /* 0x000e6e0000002100 */
[----:B------:R-:W2:Y:S01]  /*0020*/  S2UR UR8, SR_CTAID.Y ;  /* 0x00000000000879c3 */ /* 0x000ea20000002600 */
[----:B------:R-:W-:Y:S01]  /*0030*/  ULDC.64 UR4, c[0x0][0x240] ;  /* 0x0000900000047ab9 */ /* 0x000fe20000000a00 */
[----:B0-----:R-:W-:Y:S01]  /*0040*/  VIADD R1, R1, 0xffffcd50 ;  /* 0xffffcd5001017836 */ /* 0x001fe20000000000 */
[----:B------:R-:W0:Y:S01]  /*0050*/  S2R R3, SR_CTAID.X ;  /* 0x0000000000037919 */ /* 0x000e220000002500 */
[----:B------:R-:W-:-:S04]  /*0060*/  ULDC.64 UR10, c[0x0][0x208] ;  /* 0x00008200000a7ab9 */ /* 0x000fc80000000a00 */
[----:B------:R-:W3:Y:S08]  /*0070*/  LDC R21, c[0x0][0x248] ;  /* 0x00009200ff157b82 */ /* 0x000ef00000000800 */
[----:B------:R-:W4:Y:S01]  /*0080*/  LDC.64 R8, c[0x0][0x210] ;  /* 0x00008400ff087b82 */ /* 0x000f220000000a00 */
[----:B--2---:R-:W-:Y:S01]  /*0090*/  UIMAD UR4, UR8, UR4, URZ ;  /* 0x00000004080472a4 */ /* 0x004fe2000f8e023f */
[----:B-1----:R-:W-:-:S05]  /*00a0*/  LOP3.LUT R0, R4, 0x1f, RZ, 0xc0, !PT ;  /* 0x0000001f04007812 */ /* 0x002fca00078ec0ff */
[----:B0-----:R-:W-:Y:S01]  /*00b0*/  IMAD R2, R3, 0x20, R0 ;  /* 0x0000002003027824 */ /* 0x001fe200078e0200 */
[----:B------:R-:W-:-:S03]  /*00c0*/  SHF.R.U32.HI R0, RZ, 0x5, R4 ;  /* 0x00000005ff007819 */ /* 0x000fc60000011604 */
[----:B------:R-:W-:Y:S01]  /*00d0*/  IMAD R3, R2, UR5, RZ ;  /* 0x0000000502037c24 */ /* 0x000fe2000f8e02ff */
[----:B------:R-:W-:Y:S01]  /*00e0*/  SGXT.U32 R0, R0, 0x2 ;  /* 0x000000020000781a */ /* 0x000fe20000000000 */
[----:B------:R-:W-:Y:S01]  /*00f0*/  USHF.R.S32.HI UR5, URZ, 0x1f, UR4 ;  /* 0x0000001f3f057899 */ /* 0x000fe20008011404 */
[----:B------:R0:W-:Y:S02]  /*0100*/  STL [R1+0x2908], R2 ;  /* 0x0029080201007387 */ /* 0x0001e40000100800 */
[----:B----4-:R-:W-:Y:S01]  /*0110*/  IADD3 R8, P0, P1, R3, UR4, R8 ;  /* 0x0000000403087c10 */ /* 0x010fe2000f91e008 */
[----:B---3--:R-:W-:Y:S01]  /*0120*/  IMAD R0, R0, R21, RZ ;  /* 0x0000001500007224 */ /* 0x008fe200078e02ff */
[----:B------:R-:W-:-:S04]  /*0130*/  SHF.R.S32.HI R4, RZ, 0x1f, R3 ;  /* 0x0000001fff047819 */ /* 0x000fc80000011403 */
[----:B------:R-:W-:Y:S01]  /*0140*/  IADD3.X R9, R4, UR5, R9, P0, P1 ;  /* 0x0000000504097c10 */ /* 0x000fe200087e2409 */
[----:B0-----:R-:W-:Y:S01]  /*0150*/  IMAD R2, R21, 0x4, R0 ;  /* 0x0000000415027824 */ /* 0x001fe200078e0200 */
[----:B------:R-:W-:-:S03]  /*0160*/  IADD3 R10, P0, R0, R8, RZ ;  /* 0x00000008000a7210 */ /* 0x000fc60007f1e0ff */
[C---:B------:R-:W-:Y:S01]  /*0170*/  IMAD R12, R21.reuse, 0x4, R2 ;  /* 0x00000004150c7824 */ /* 0x040fe200078e0202 */
[-C--:B------:R-:W-:Y:S02]  /*0180*/  LEA.HI.X.SX32 R11, R0, R9.reuse, 0x1, P0 ;  /* 0x00000009000b7211 */ /* 0x080fe400000f0eff */
[-C--:B------:R-:W-:Y:S01]  /*0190*/  IADD3 R4, P1, R2, R8.reuse, RZ ;  /* 0x0000000802047210 */ /* 0x080fe20007f3e0ff */
[C---:B------:R-:W-:Y:S01]  /*01a0*/  IMAD R0, R21.reuse, 0x4, R12 ;  /* 0x0000000415007824 */ /* 0x040fe200078e020c */
[-C--:B------:R-:W-:Y:S01]  /*01b0*/  IADD3 R6, P0, R12, R8.reuse, RZ ;  /* 0x000000080c067210 */ /* 0x080fe20007f1e0ff */
[----:B------:R0:W2:Y:S01]  /*01c0*/  LDG.E.U8 R3, desc[UR10][R10.64] ;  /* 0x0000000a0a037981 */ /* 0x0000a2000c1e1100 */
[-C--:B------:R-:W-:Y:S01]  /*01d0*/  LEA.HI.X.SX32 R5, R2, R9.reuse, 0x1, P1 ;  /* 0x0000000902057211 */ /* 0x080fe200008f0eff */
[----:B------:R-:W-:Y:S01]  /*01e0*/  IMAD R14, R21, 0x4, R0 ;  /* 0x00000004150e7824 */ /* 0x000fe200078e0200 */
[----:B------:R-:W-:Y:S02]  /*01f0*/  LEA.HI.X.SX32 R7, R12, R9, 0x1, P0 ;  /* 0x000000090c077211 */ /* 0x000fe400000f0eff */
[----:B------:R-:W-:-:S02]  /*0200*/  IADD3 R18, P0, R0, R8, RZ ;  /* 0x0000000800127210 */ /* 0x000fc40007f1e0ff */
[----:B------:R-:W2:Y:S02]  /*0210*/  LDG.E.U8 R5, desc[UR10][R4.64] ;  /* 0x0000000a04057981 */ /* 0x000ea4000c1e1100 */
[-C--:B------:R-:W-:Y:S01]  /*0220*/  LEA.HI.X.SX32 R19, R0, R9.reuse, 0x1, P0 ;  /* 0x0000000900137211 */ /* 0x080fe200000f0eff */
[C---:B------:R-:W-:Y:S01]  /*0230*/  IMAD R0, R21.reuse, 0x4, R14 ;  /* 0x0000000415007824 */ /* 0x040fe200078e020e */
[CC--:B------:R-:W-:Y:S01]  /*0240*/  IADD3 R12, P0, R14.reuse, R8.reuse, RZ ;  /* 0x000000080e0c7210 */ /* 0x0c0fe20007f1e0ff */
[----:B------:R1:W3:Y:S03]  /*0250*/  LDG.E.U8 R2, desc[UR10][R6.64] ;  /* 0x0000000a06027981 */ /* 0x0002e6000c1e1100 */
[-C--:B------:R-:W-:Y:S01]  /*0260*/  LEA.HI.X.SX32 R13, R14, R9.reuse, 0x1, P0 ;  /* 0x000000090e0d7211 */ /* 0x080fe200000f0eff */
[C---:B------:R-:W-:Y:S01]  /*0270*/  IMAD R14, R21.reuse, 0x4, R0 ;  /* 0x00000004150e7824 */ /* 0x040fe200078e0200 */
[CC--:B------:R-:W-:Y:S01]  /*0280*/  IADD3 R24, P0, R0.reuse, R8.reuse, RZ ;  /* 0x0000000800187210 */ /* 0x0c0fe20007f1e0ff */
[----:B------:R-:W3:Y:S02]  /*0290*/  LDG.E.U8 R18, desc[UR10][R18.64] ;  /* 0x0000000a12127981 */ /* 0x000ee4000c1e1100 */
[C---:B0-----:R-:W-:Y:S01]  /*02a0*/  IMAD R10, R21.reuse, 0x4, R14 ;  /* 0x00000004150a7824 */ /* 0x041fe200078e020e */
[----:B------:R-:W-:Y:S01]  /*02b0*/  LEA.HI.X.SX32 R25, R0, R9, 0x1, P0 ;  /* 0x0000000900197211 */ /* 0x000fe200000f0eff */
[----:B------:R0:W4:Y:S02]  /*02c0*/  LDG.E.U8 R4, desc[UR10][R12.64] ;  /* 0x0000000a0c047981 */ /* 0x000124000c1e1100 */
[----:B-1----:R-:W-:Y:S01]  /*02d0*/  IMAD R6, R21, 0x4, R10 ;  /* 0x0000000415067824 */ /* 0x002fe200078e020a */
[-C--:B------:R-:W-:Y:S01]  /*02e0*/  IADD3 R16, P0, R10, R8.reuse, RZ ;  /* 0x000000080a107210 */ /* 0x080fe20007f1e0ff */
[----:B------:R-:W4:Y:S01]  /*02f0*/  LDG.E.U8 R7, desc[UR10][R24.64] ;  /* 0x0000000a18077981 */ /* 0x000f22000c1e1100 */
[----:B------:R-:W-:-:S02]  /*0300*/  IADD3 R22, P1, R14, R8, RZ ;  /* 0x000000080e167210 */ /* 0x000fc40007f3e0ff */
[-C--:B------:R-:W-:Y:S02]  /*0310*/  LEA.HI.X.SX32 R17, R10, R9.reuse, 0x1, P0 ;  /* 0x000000090a117211 */ /* 0x080fe400000f0eff */
[----:B------:R-:W-:Y:S02]  /*0320*/  IADD3 R10, P0, R6, R8, RZ ;  /* 0x00000008060a7210 */ /* 0x000fe40007f1e0ff */
[-C--:B------:R-:W-:Y:S02]  /*0330*/  LEA.HI.X.SX32 R23, R14, R9.reuse, 0x1, P1 ;  /* 0x000000090e177211 */ /* 0x080fe400008f0eff */
[----:B------:R-:W-:-:S03]  /*0340*/  LEA.HI.X.SX32 R11, R6, R9, 0x1, P0 ;  /* 0x00000009060b7211 */ /* 0x000fc600000f0eff */
[----:B------:R-:W5:Y:S04]  /*0350*/  LDG.E.U8 R0, desc[UR10][R22.64] ;  /* 0x0000000a16007981 */ /* 0x000f68000c1e1100 */
[----:B------:R1:W2:Y:S01]  /*0360*/  LDG.E.U8 R23, desc[UR10][R10.64] ;  /* 0x0000000a0a177981 */ /* 0x0002a2000c1e1100 */
[----:B------:R-:W-:-:S03]  /*0370*/  IMAD R20, R21, 0x4, R6 ;  /* 0x0000000415147824 */ /* 0x000fc600078e0206 */
[----:B------:R1:W5:Y:S01]  /*0380*/  LDG.E.U8 R6, desc[UR10][R16.64] ;  /* 0x0000000a10067981 */ /* 0x000362000c1e1100 */
[----:B------:R-:W-:Y:S01]  /*0390*/  IMAD R26, R21, 0x4, R20 ;  /* 0x00000004151a7824 */ /* 0x000fe200078e0214 */
[----:B0-----:R-:W-:-:S04]  /*03a0*/  IADD3 R12, P0, R20, R8, RZ ;  /* 0x00000008140c7210 */ /* 0x001fc80007f1e0ff */
[----:B------:R-:W-:Y:S02]  /*03b0*/  IADD3 R14, P1, R26, R8, RZ ;  /* 0x000000081a0e7210 */ /* 0x000fe40007f3e0ff */
[-C--:B------:R-:W-:Y:S01]  /*03c0*/  LEA.HI.X.SX32 R13, R20, R9.reuse, 0x1, P0 ;  /* 0x00000009140d7211 */ /* 0x080fe200000f0eff */
[----:B------:R-:W-:Y:S01]  /*03d0*/  IMAD R28, R21, 0x4, R26 ;  /* 0x00000004151c7824 */ /* 0x000fe200078e021a */
[----:B------:R-:W-:-:S03]  /*03e0*/  LEA.HI.X.SX32 R15, R26, R9, 0x1, P1 ;  /* 0x000000091a0f7211 */ /* 0x000fc600008f0eff */
[----:B------:R0:W3:Y:S01]  /*03f0*/  LDG.E.U8 R26, desc[UR10][R12.64] ;  /* 0x0000000a0c1a7981 */ /* 0x0000e2000c1e1100 */
[C---:B------:R-:W-:Y:S01]  /*0400*/  IMAD R20, R21.reuse, 0x4, R28 ;  /* 0x0000000415147824 */ /* 0x040fe200078e021c */
[C---:B-1----:R-:W-:Y:S02]  /*0410*/  IADD3 R10, P0, R28.reuse, R8, RZ ;  /* 0x000000081c0a7210 */ /* 0x042fe40007f1e0ff */
[----:B------:R1:W4:Y:S01]  /*0420*/  LDG.E.U8 R29, desc[UR10][R14.64] ;  /* 0x0000000a0e1d7981 */ /* 0x000322000c1e1100 */
[----:B------:R-:W-:Y:S01]  /*0430*/  IMAD R16, R21, 0x4, R20 ;  /* 0x0000000415107824 */ /* 0x000fe200078e0214 */
[----:B------:R-:W-:-:S03]  /*0440*/  LEA.HI.X.SX32 R11, R28, R9, 0x1, P0 ;  /* 0x000000091c0b7211 */ /* 0x000fc600000f0eff */
[C---:B------:R-:W-:Y:S01]  /*0450*/  IMAD R22, R21.reuse, 0x4, R16 ;  /* 0x0000000415167824 */ /* 0x040fe200078e0210 */
[CC--:B0-----:R-:W-:Y:S01]  /*0460*/  IADD3 R12, P0, R20.reuse, R8.reuse, RZ ;  /* 0x00000008140c7210 */ /* 0x0c1fe20007f1e0ff */
[----:B------:R0:W5:Y:S03]  /*0470*/  LDG.E.U8 R28, desc[UR10][R10.64] ;  /* 0x0000000a0a1c7981 */ /* 0x000166000c1e1100 */
[----:B------:R-:W-:Y:S01]  /*0480*/  LEA.HI.X.SX32 R13, R20, R9, 0x1, P0 ;  /* 0x00000009140d7211 */ /* 0x000fe200000f0eff */
[----:B------:R-:W-:Y:S01]  /*0490*/  IMAD R20, R21, 0x4, R22 ;  /* 0x0000000415147824 */ /* 0x000fe200078e0216 */
[----:B-1----:R-:W-:-:S03]  /*04a0*/  IADD3 R14, P1, R22, R8, RZ ;  /* 0x00000008160e7210 */ /* 0x002fc60007f3e0ff */
[----:B------:R1:W5:Y:S01]  /*04b0*/  LDG.E.U8 R25, desc[UR10][R12.64] ;  /* 0x0000000a0c197981 */ /* 0x000362000c1e1100 */
[-C--:B0-----:R-:W-:Y:S02]  /*04c0*/  IADD3 R10, P0, R16, R8.reuse, RZ ;  /* 0x00000008100a7210 */ /* 0x081fe40007f1e0ff */
[-C--:B------:R-:W-:Y:S02]  /*04d0*/  LEA.HI.X.SX32 R15, R22, R9.reuse, 0x1, P1 ;  /* 0x00000009160f7211 */ /* 0x080fe400008f0eff */
[----:B------:R-:W-:Y:S01]  /*04e0*/  LEA.HI.X.SX32 R11, R16, R9, 0x1, P0 ;  /* 0x00000009100b7211 */ /* 0x000fe200000f0eff */
[----:B------:R-:W-:Y:S01]  /*04f0*/  IMAD R16, R21, 0x4, R20 ;  /* 0x0000000415107824 */ /* 0x000fe200078e0214 */
[----:B-1----:R-:W-:-:S03]  /*0500*/  IADD3 R12, P0, R20, R8, RZ ;  /* 0x00000008140c7210 */ /* 0x002fc60007f1e0ff */
[----:B------:R0:W5:Y:S01]  /*0510*/  LDG.E.U8 R24, desc[UR10][R10.64] ;  /* 0x0000000a0a187981 */ /* 0x000162000c1e1100 */
[----:B------:R-:W-:-:S03]  /*0520*/  LEA.HI.X.SX32 R13, R20, R9, 0x1, P0 ;  /* 0x00000009140d7211 */ /* 0x000fc600000f0eff */
[----:B------:R1:W5:Y:S04]  /*0530*/  LDG.E.U8 R20, desc[UR10][R14.64] ;  /* 0x0000000a0e147981 */ /* 0x000368000c1e1100 */
[----:B------:R1:W5:Y:S01]  /*0540*/  LDG.E.U8 R27, desc[UR10][R12.64] ;  /* 0x0000000a0c1b7981 */ /* 0x000362000c1e1100 */
[----:B0-----:R-:W-:-:S04]  /*0550*/  IADD3 R10, P0, R16, R8, RZ ;  /* 0x00000008100a7210 */ /* 0x001fc80007f1e0ff */
[----:B------:R-:W-:Y:S01]  /*0560*/  LEA.HI.X.SX32 R11, R16, R9, 0x1, P0 ;  /* 0x00000009100b7211 */ /* 0x000fe200000f0eff */
[----:B--2---:R0:W-:Y:S04]  /*0570*/  STL [R1+0x1cc], R23 ;  /* 0x0001cc1701007387 */ /* 0x0041e80000100800 */
[----:B0-----:R0:W2:Y:S01]  /*0580*/  LDG.E.U8 R23, desc[UR10][R10.64] ;  /* 0x0000000a0a177981 */ /* 0x0010a2000c1e1100 */
[----:B------:R-:W-:-:S04]  /*0590*/  IMAD R17, R21, 0x4, R16 ;  /* 0x0000000415117824 */ /* 0x000fc800078e0210 */
[----:B------:R-:W-:Y:S01]  /*05a0*/  IMAD R19, R21, 0x4, R17 ;  /* 0x0000000415137824 */ /* 0x000fe200078e0211 */
[----:B-1----:R-:W-:-:S04]  /*05b0*/  IADD3 R14, P0, R17, R8, RZ ;  /* 0x00000008110e7210 */ /* 0x002fc80007f1e0ff */
[----:B------:R-:W-:Y:S02]  /*05c0*/  IADD3 R12, P1, R19, R8, RZ ;  /* 0x00000008130c7210 */ /* 0x000fe40007f3e0ff */
[-C--:B------:R-:W-:Y:S02]  /*05d0*/  LEA.HI.X.SX32 R15, R17, R9.reuse, 0x1, P0 ;  /* 0x00000009110f7211 */ /* 0x080fe400000f0eff */
[----:B------:R-:W-:Y:S01]  /*05e0*/  LEA.HI.X.SX32 R13, R19, R9, 0x1, P1 ;  /* 0x00000009130d7211 */ /* 0x000fe200008f0eff */
[----:B---3--:R1:W-:Y:S01]  /*05f0*/  STL [R1+0x1c8], R26 ;  /* 0x0001c81a01007387 */ /* 0x0083e20000100800 */
[----:B------:R-:W-:-:S03]  /*0600*/  IMAD R16, R21, 0x4, R19 ;  /* 0x0000000415107824 */ /* 0x000fc600078e0213 */
[----:B------:R-:W3:Y:S04]  /*0610*/  LDG.E.U8 R22, desc[UR10][R12.64] ;  /* 0x0000000a0c167981 */ /* 0x000ee8000c1e1100 */
[----:B-1----:R1:W3:Y:S01]  /*0620*/  LDG.E.U8 R26, desc[UR10][R14.64] ;  /* 0x0000000a0e1a7981 */ /* 0x0022e2000c1e1100 */
[----:B0-----:R-:W-:Y:S01]  /*0630*/  IADD3 R10, P0, R16, R8, RZ ;  /* 0x00000008100a7210 */ /* 0x001fe20007f1e0ff */
[----:B------:R-:W-:-:S03]  /*0640*/  IMAD R17, R21, 0x4, R16 ;  /* 0x0000000415117824 */ /* 0x000fc600078e0210 */
[----:B------:R-:W-:Y:S01]  /*0650*/  LEA.HI.X.SX32 R11, R16, R9, 0x1, P0 ;  /* 0x00000009100b7211 */ /* 0x000fe200000f0eff */
[----:B------:R-:W-:Y:S01]  /*0660*/  IMAD R16, R21, 0x4, R17 ;  /* 0x0000000415107824 */ /* 0x000fe200078e0211 */
[----:B-1----:R-:W-:-:S03]  /*0670*/  IADD3 R14, P0, R17, R8, RZ ;  /* 0x00000008110e7210 */ /* 0x002fc60007f1e0ff */
[----:B------:R-:W-:Y:S01]  /*0680*/  IMAD R13, R21, 0x4, R16 ;  /* 0x00000004150d7824 */ /* 0x000fe200078e0210 */
[----:B------:R0:W3:Y:S01]  /*0690*/  LDG.E.U8 R19, desc[UR10][R10.64] ;  /* 0x0000000a0a137981 */ /* 0x0000e2000c1e1100 */
[----:B------:R-:W-:Y:S02]  /*06a0*/  LEA.HI.X.SX32 R15, R17, R9, 0x1, P0 ;  /* 0x00000009110f7211 */ /* 0x000fe400000f0eff */
[----:B------:R-:W-:Y:S01]  /*06b0*/  IMAD R17, R21, 0x4, R13 ;  /* 0x0000000415117824 */ /* 0x000fe200078e020d */
[----:B----4-:R-:W-:Y:S01]  /*06c0*/  STL [R1+0x1c4], R29 ;  /* 0x0001c41d01007387 */ /* 0x010fe20000100800 */
[----:B------:R-:W-:-:S03]  /*06d0*/  IADD3 R12, P1, R13, R8, RZ ;  /* 0x000000080d0c7210 */ /* 0x000fc60007f3e0ff */
[----:B-----5:R-:W-:Y:S01]  /*06e0*/  STL [R1+0x1c0], R28 ;  /* 0x0001c01c01007387 */ /* 0x020fe20000100800 */
[----:B0-----:R-:W-:-:S03]  /*06f0*/  IADD3 R10, P0, R16, R8, RZ ;  /* 0x00000008100a7210 */ /* 0x001fc60007f1e0ff */
[----:B------:R0:W-:Y:S01]  /*0700*/  STL [R1+0x1b8], R25 ;  /* 0x0001b81901007387 */ /* 0x0001e20000100800 */
[-C--:B------:R-:W-:Y:S02]  /*0710*/  LEA.HI.X.SX32 R13, R13, R9.reuse, 0x1, P1 ;  /* 0x000000090d0d7211 */ /* 0x080fe400008f0eff */
[----:B------:R-:W-:Y:S01]  /*0720*/  LEA.HI.X.SX32 R11, R16, R9, 0x1, P0 ;  /* 0x00000009100b7211 */ /* 0x000fe200000f0eff */
[----:B------:R-:W-:Y:S01]  /*0730*/  IMAD R16, R21, 0x4, R17 ;  /* 0x0000000415107824 */ /* 0x000fe200078e0211 */
[----:B------:R1:W-:Y:S04]  /*0740*/  STL [R1+0x80], R24 ;  /* 0x0000801801007387 */ /* 0x0003e80000100800 */
[----:B0-----:R0:W4:Y:S04]  /*0750*/  LDG.E.U8 R25, desc[UR10][R14.64] ;  /* 0x0000000a0e197981 */ /* 0x001128000c1e1100 */
[----:B------:R5:W-:Y:S04]  /*0760*/  STL [R1+0x7c], R20 ;  /* 0x00007c1401007387 */ /* 0x000be80000100800 */
[----:B-1----:R1:W4:Y:S01]  /*0770*/  LDG.E.U8 R24, desc[UR10][R10.64] ;  /* 0x0000000a0a187981 */ /* 0x002322000c1e1100 */
[----:B0-----:R-:W-:-:S04]  /*0780*/  IADD3 R14, P0, R17, R8, RZ ;  /* 0x00000008110e7210 */ /* 0x001fc80007f1e0ff */
[----:B------:R-:W-:Y:S01]  /*0790*/  LEA.HI.X.SX32 R15, R17, R9, 0x1, P0 ;  /* 0x00000009110f7211 */ /* 0x000fe200000f0eff */
[----:B-----5:R0:W5:Y:S01]  /*07a0*/  LDG.E.U8 R20, desc[UR10][R12.64] ;  /* 0x0000000a0c147981 */ /* 0x020162000c1e1100 */
[----:B-1----:R-:W-:-:S03]  /*07b0*/  IADD3 R10, P0, R16, R8, RZ ;  /* 0x00000008100a7210 */ /* 0x002fc60007f1e0ff */
[----:B------:R-:W-:Y:S01]  /*07c0*/  STL [R1+0x78], R27 ;  /* 0x0000781b01007387 */ /* 0x000fe20000100800 */
[----:B------:R-:W-:-:S03]  /*07d0*/  LEA.HI.X.SX32 R11, R16, R9, 0x1, P0 ;  /* 0x00000009100b7211 */ /* 0x000fc600000f0eff */
[----:B------:R1:W5:Y:S04]  /*07e0*/  LDG.E.U8 R28, desc[UR10][R14.64] ;  /* 0x0000000a0e1c7981 */ /* 0x000368000c1e1100 */
[----:B--2---:R2:W-:Y:S04]  /*07f0*/  STL [R1+0x74], R23 ;  /* 0x0000741701007387 */ /* 0x0045e80000100800 */
[----:B--2---:R2:W5:Y:S01]  /*0800*/  LDG.E.U8 R23, desc[UR10][R10.64] ;  /* 0x0000000a0a177981 */ /* 0x004562000c1e1100 */
[----:B------:R-:W-:-:S04]  /*0810*/  IMAD R17, R21, 0x4, R16 ;  /* 0x0000000415117824 */ /* 0x000fc800078e0210 */
[----:B0-----:R-:W-:Y:S01]  /*0820*/  IMAD R13, R21, 0x4, R17 ;  /* 0x00000004150d7824 */ /* 0x001fe200078e0211 */
[----:B-1----:R-:W-:-:S04]  /*0830*/  IADD3 R14, P0, R17, R8, RZ ;  /* 0x00000008110e7210 */ /* 0x002fc80007f1e0ff */
[-C--:B------:R-:W-:Y:S01]  /*0840*/  IADD3 R12, P1, R13, R8.reuse, RZ ;  /* 0x000000080d0c7210 */ /* 0x080fe20007f3e0ff */
[----:B------:R-:W-:Y:S01]  /*0850*/  IMAD R16, R21, 0x4, R13 ;  /* 0x0000000415107824 */ /* 0x000fe200078e020d */
[-C--:B------:R-:W-:Y:S02]  /*0860*/  LEA.HI.X.SX32 R15, R17, R9.reuse, 0x1, P0 ;  /* 0x00000009110f7211 */ /* 0x080fe400000f0eff */
[----:B------:R-:W-:Y:S01]  /*0870*/  LEA.HI.X.SX32 R13, R13, R9, 0x1, P1 ;  /* 0x000000090d0d7211 */ /* 0x000fe200008f0eff */
[----:B---3--:R-:W-:Y:S04]  /*0880*/  STL [R1+0x70], R26 ;  /* 0x0000701a01007387 */ /* 0x008fe80000100800 */
[----:B------:R0:W3:Y:S04]  /*0890*/  LDG.E.U8 R27, desc[UR10][R14.64] ;  /* 0x0000000a0e1b7981 */ /* 0x0000e8000c1e1100 */
[----:B------:R1:W-:Y:S01]  /*08a0*/  STL [R1+0x1bc], R22 ;  /* 0x0001bc1601007387 */ /* 0x0003e20000100800 */
[----:B--2---:R-:W-:Y:S01]  /*08b0*/  IADD3 R10, P0, R16, R8, RZ ;  /* 0x00000008100a7210 */ /* 0x004fe20007f1e0ff */
[----:B------:R-:W-:-:S02]  /*08c0*/  IMAD R17, R21, 0x4, R16 ;  /* 0x0000000415117824 */ /* 0x000fc400078e0210 */
[----:B-1----:R1:W2:Y:S01]  /*08d0*/  LDG.E.U8 R22, desc[UR10][R12.64] ;  /* 0x0000000a0c167981 */ /* 0x0022a2000c1e1100 */
[-C--:B------:R-:W-:Y:S01]  /*08e0*/  LEA.HI.X.SX32 R11, R16, R9.reuse, 0x1, P0 ;  /* 0x00000009100b7211 */ /* 0x080fe200000f0eff */
[----:B------:R-:W-:Y:S01]  /*08f0*/  IMAD R16, R21, 0x4, R17 ;  /* 0x0000000415107824 */ /* 0x000fe200078e0211 */
[CC--:B0-----:R-:W-:Y:S01]  /*0900*/  IADD3 R14, P0, R17.reuse, R8.reuse, RZ ;  /* 0x00000008110e7210 */ /* 0x0c1fe20007f1e0ff */
[----:B------:R0:W-:Y:S04]  /*0910*/  STL [R1+0x1b4], R19 ;  /* 0x0001b41301007387 */ /* 0x0001e80000100800 */
[----:B------:R4:W2:Y:S01]  /*0920*/  LDG.E.U8 R26, desc[UR10][R10.64] ;  /* 0x0000000a0a1a7981 */ /* 0x0008a2000c1e1100 */
[----:B------:R-:W-:Y:S01]  /*0930*/  LEA.HI.X.SX32 R15, R17, R9, 0x1, P0 ;  /* 0x00000009110f7211 */ /* 0x000fe200000f0eff */
[----:B0-----:R-:W-:Y:S01]  /*0940*/  IMAD R19, R21, 0x4, R16 ;  /* 0x0000000415137824 */ /* 0x001fe200078e0210 */
[----:B-1----:R-:W-:-:S03]  /*0950*/  IADD3 R12, P0, R16, R8, RZ ;  /* 0x00000008100c7210 */ /* 0x002fc60007f1e0ff */
[----:B------:R-:W-:Y:S01]  /*0960*/  IMAD R17, R21, 0x4, R19 ;  /* 0x0000000415117824 */ /* 0x000fe200078e0213 */
[-C--:B----4-:R-:W-:Y:S01]  /*0970*/  IADD3 R10, P1, R19, R8.reuse, RZ ;  /* 0x00000008130a7210 */ /* 0x090fe20007f3e0ff */
[----:B------:R0:W-:Y:S01]  /*0980*/  STL [R1+0x1b0], R25 ;  /* 0x0001b01901007387 */ /* 0x0001e20000100800 */
[-C--:B------:R-:W-:Y:S01]  /*0990*/  LEA.HI.X.SX32 R13, R16, R9.reuse, 0x1, P0 ;  /* 0x00000009100d7211 */ /* 0x080fe200000f0eff */
[----:B------:R-:W-:Y:S01]  /*09a0*/  IMAD R16, R21, 0x4, R17 ;  /* 0x0000000415107824 */ /* 0x000fe200078e0211 */
[----:B------:R-:W-:Y:S01]  /*09b0*/  LEA.HI.X.SX32 R11, R19, R9, 0x1, P1 ;  /* 0x00000009130b7211 */ /* 0x000fe200008f0eff */
[----:B------:R1:W-:Y:S04]  /*09c0*/  STL [R1+0x1ac], R24 ;  /* 0x0001ac1801007387 */ /* 0x0003e80000100800 */
[----:B0-----:R0:W4:Y:S04]  /*09d0*/  LDG.E.U8 R25, desc[UR10][R14.64] ;  /* 0x0000000a0e197981 */ /* 0x001128000c1e1100 */
[----:B-1----:R1:W4:Y:S01]  /*09e0*/  LDG.E.U8 R24, desc[UR10][R12.64] ;  /* 0x0000000a0c187981 */ /* 0x002322000c1e1100 */
[----:B0-----:R-:W-:-:S03]  /*09f0*/  IADD3 R14, P0, R17, R8, RZ ;  /* 0x00000008110e7210 */ /* 0x001fc60007f1e0ff */
[----:B-----5:R0:W-:Y:S01]  /*0a00*/  STL [R1+0x1a8], R20 ;  /* 0x0001a81401007387 */ /* 0x0201e20000100800 */
[-C--:B------:R-:W-:Y:S02]  /*0a10*/  LEA.HI.X.SX32 R15, R17, R9.reuse, 0x1, P0 ;  /* 0x00000009110f7211 */ /* 0x080fe400000f0eff */
[C---:B-1----:R-:W-:Y:S01]  /*0a20*/  IADD3 R12, P0, R16.reuse, R8, RZ ;  /* 0x00000008100c7210 */ /* 0x042fe20007f1e0ff */
[----:B0-----:R0:W5:Y:S03]  /*0a30*/  LDG.E.U8 R20, desc[UR10][R10.64] ;  /* 0x0000000a0a147981 */ /* 0x001166000c1e1100 */
[----:B------:R-:W-:Y:S01]  /*0a40*/  LEA.HI.X.SX32 R13, R16, R9, 0x1, P0 ;  /* 0x00000009100d7211 */ /* 0x000fe200000f0eff */
[----:B------:R1:W-:Y:S04]  /*0a50*/  STL [R1+0x6c], R28 ;  /* 0x00006c1c01007387 */ /* 0x0003e80000100800 */
[----:B-1----:R1:W5:Y:S04]  /*0a60*/  LDG.E.U8 R28, desc[UR10][R14.64] ;  /* 0x0000000a0e1c7981 */ /* 0x002368000c1e1100 */
[----:B------:R0:W-:Y:S04]  /*0a70*/  STL [R1+0x68], R23 ;  /* 0x0000681701007387 */ /* 0x0001e80000100800 */
[----:B0-----:R0:W5:Y:S01]  /*0a80*/  LDG.E.U8 R23, desc[UR10][R12.64] ;  /* 0x0000000a0c177981 */ /* 0x001162000c1e1100 */
[----:B------:R-:W-:-:S04]  /*0a90*/  IMAD R17, R21, 0x4, R16 ;  /* 0x0000000415117824 */ /* 0x000fc800078e0210 */
[----:B------:R-:W-:Y:S01]  /*0aa0*/  IMAD R19, R21, 0x4, R17 ;  /* 0x0000000415137824 */ /* 0x000fe200078e0211 */
[----:B------:R-:W-:-:S04]  /*0ab0*/  IADD3 R10, P0, R17, R8, RZ ;  /* 0x00000008110a7210 */ /* 0x000fc80007f1e0ff */
[----:B-1----:R-:W-:Y:S02]  /*0ac0*/  IADD3 R14, P1, R19, R8, RZ ;  /* 0x00000008130e7210 */ /* 0x002fe40007f3e0ff */
[-C--:B------:R-:W-:Y:S02]  /*0ad0*/  LEA.HI.X.SX32 R11, R17, R9.reuse, 0x1, P0 ;  /* 0x00000009110b7211 */ /* 0x080fe400000f0eff */
[----:B------:R-:W-:Y:S01]  /*0ae0*/  LEA.HI.X.SX32 R15, R19, R9, 0x1, P1 ;  /* 0x00000009130f7211 */ /* 0x000fe200008f0eff */
[----:B---3--:R1:W-:Y:S01]  /*0af0*/  STL [R1+0x64], R27 ;  /* 0x0000641b01007387 */ /* 0x0083e20000100800 */
[----:B------:R-:W-:-:S03]  /*0b00*/  IMAD R16, R21, 0x4, R19 ;  /* 0x0000000415107824 */ /* 0x000fc600078e0213 */
[----:B--2---:R2:W-:Y:S04]  /*0b10*/  STL [R1+0x60], R22 ;  /* 0x0000601601007387 */ /* 0x0045e80000100800 */
[----:B-1----:R1:W3:Y:S04]  /*0b20*/  LDG.E.U8 R27, desc[UR10][R10.64] ;  /* 0x0000000a0a1b7981 */ /* 0x0022e8000c1e1100 */
[----:B--2---:R2:W3:Y:S01]  /*0b30*/  LDG.E.U8 R22, desc[UR10][R14.64] ;  /* 0x0000000a0e167981 */ /* 0x0044e2000c1e1100 */
[----:B0-----:R-:W-:Y:S01]  /*0b40*/  IADD3 R12, P0, R16, R8, RZ ;  /* 0x00000008100c7210 */ /* 0x001fe20007f1e0ff */
[----:B------:R-:W-:-:S03]  /*0b50*/  IMAD R17, R21, 0x4, R16 ;  /* 0x0000000415117824 */ /* 0x000fc600078e0210 */
[-C--:B------:R-:W-:Y:S01]  /*0b60*/  LEA.HI.X.SX32 R13, R16, R9.reuse, 0x1, P0 ;  /* 0x00000009100d7211 */ /* 0x080fe200000f0eff */
[----:B------:R-:W-:Y:S01]  /*0b70*/  IMAD R16, R21, 0x4, R17 ;  /* 0x0000000415107824 */ /* 0x000fe200078e0211 */
[-C--:B-1----:R-:W-:Y:S01]  /*0b80*/  IADD3 R10, P0, R17, R8.reuse, RZ ;  /* 0x00000008110a7210 */ /* 0x082fe20007f1e0ff */
[----:B------:R0:W-:Y:S02]  /*0b90*/  STL [R1+0x5c], R26 ;  /* 0x00005c1a01007387 */ /* 0x0001e40000100800 */
[----:B------:R-:W-:Y:S01]  /*0ba0*/  IMAD R19, R21, 0x4, R16 ;  /* 0x0000000415137824 */ /* 0x000fe200078e0210 */
[-C--:B------:R-:W-:Y:S02]  /*0bb0*/  LEA.HI.X.SX32 R11, R17, R9.reuse, 0x1, P0 ;  /* 0x00000009110b7211 */ /* 0x080fe400000f0eff */
[CC--:B--2---:R-:W-:Y:S01]  /*0bc0*/  IADD3 R14, P0, R16.reuse, R8.reuse, RZ ;  /* 0x00000008100e7210 */ /* 0x0c4fe20007f1e0ff */
[C---:B------:R-:W-:Y:S01]  /*0bd0*/  IMAD R17, R21.reuse, 0x4, R19 ;  /* 0x0000000415117824 */ /* 0x040fe200078e0213 */
[----:B0-----:R0:W2:Y:S02]  /*0be0*/  LDG.E.U8 R26, desc[UR10][R12.64] ;  /* 0x0000000a0c1a7981 */ /* 0x0010a4000c1e1100 */
[----:B------:R-:W-:Y:S01]  /*0bf0*/  LEA.HI.X.SX32 R15, R16, R9, 0x1, P0 ;  /* 0x00000009100f7211 */ /* 0x000fe200000f0eff */
[----:B------:R-:W-:Y:S01]  /*0c00*/  IMAD R16, R21, 0x4, R17 ;  /* 0x0000000415107824 */ /* 0x000fe200078e0211 */
[----:B----4-:R1:W-:Y:S01]  /*0c10*/  STL [R1+0x1a4], R25 ;  /* 0x0001a41901007387 */ /* 0x0103e20000100800 */
[----:B0-----:R-:W-:-:S03]  /*0c20*/  IADD3 R12, P1, R19, R8, RZ ;  /* 0x00000008130c7210 */ /* 0x001fc60007f3e0ff */
[----:B-1----:R0:W4:Y:S01]  /*0c30*/  LDG.E.U8 R25, desc[UR10][R10.64] ;  /* 0x0000000a0a197981 */ /* 0x002122000c1e1100 */
[----:B------:R-:W-:-:S03]  /*0c40*/  LEA.HI.X.SX32 R13, R19, R9, 0x1, P1 ;  /* 0x00000009130d7211 */ /* 0x000fc600008f0eff */
[----:B------:R1:W-:Y:S01]  /*0c50*/  STL [R1+0x1a0], R24 ;  /* 0x0001a01801007387 */ /* 0x0003e20000100800 */
[----:B0-----:R-:W-:-:S03]  /*0c60*/  IADD3 R10, P0, R17, R8, RZ ;  /* 0x00000008110a7210 */ /* 0x001fc60007f1e0ff */
[----:B-----5:R0:W-:Y:S01]  /*0c70*/  STL [R1+0x19c], R20 ;  /* 0x00019c1401007387 */ /* 0x0201e20000100800 */
[----:B------:R-:W-:-:S03]  /*0c80*/  LEA.HI.X.SX32 R11, R17, R9, 0x1, P0 ;  /* 0x00000009110b7211 */ /* 0x000fc600000f0eff */
[----:B-1----:R1:W5:Y:S04]  /*0c90*/  LDG.E.U8 R24, desc[UR10][R14.64] ;  /* 0x0000000a0e187981 */ /* 0x002368000c1e1100 */
[----:B------:R-:W5:Y:S04]  /*0ca0*/  LDG.E.U8 R19, desc[UR10][R10.64] ;  /* 0x0000000a0a137981 */ /* 0x000f68000c1e1100 */
[----:B0-----:R0:W5:Y:S01]  /*0cb0*/  LDG.E.U8 R20, desc[UR10][R12.64] ;  /* 0x0000000a0c147981 */ /* 0x001162000c1e1100 */
[----:B-1----:R-:W-:-:S04]  /*0cc0*/  IADD3 R14, P0, R16, R8, RZ ;  /* 0x00000008100e7210 */ /* 0x002fc80007f1e0ff */
[----:B------:R-:W-:Y:S01]  /*0cd0*/  LEA.HI.X.SX32 R15, R16, R9, 0x1, P0 ;  /* 0x00000009100f7211 */ /* 0x000fe200000f0eff */
[----:B------:R-:W-:Y:S04]  /*0ce0*/  STL [R1+0x198], R28 ;  /* 0x0001981c01007387 */ /* 0x000fe80000100800 */
[----:B------:R1:W-:Y:S04]  /*0cf0*/  STL [R1+0x190], R23 ;  /* 0x0001901701007387 */ /* 0x0003e80000100800 */
[----:B-1----:R1:W5:Y:S01]  /*0d00*/  LDG.E.U8 R23, desc[UR10][R14.64] ;  /* 0x0000000a0e177981 */ /* 0x002362000c1e1100 */
[----:B------:R-:W-:-:S04]  /*0d10*/  IMAD R17, R21, 0x4, R16 ;  /* 0x0000000415117824 */ /* 0x000fc800078e0210 */
[----:B0-----:R-:W-:Y:S01]  /*0d20*/  IMAD R13, R21, 0x4, R17 ;  /* 0x00000004150d7824 */ /* 0x001fe200078e0211 */
[----:B------:R-:W-:-:S04]  /*0d30*/  IADD3 R10, P0, R17, R8, RZ ;  /* 0x00000008110a7210 */ /* 0x000fc80007f1e0ff */
[-C--:B------:R-:W-:Y:S01]  /*0d40*/  IADD3 R12, P1, R13, R8.reuse, RZ ;  /* 0x000000080d0c7210 */ /* 0x080fe20007f3e0ff */
[----:B------:R-:W-:Y:S01]  /*0d50*/  IMAD R16, R21, 0x4, R13 ;  /* 0x0000000415107824 */ /* 0x000fe200078e020d */
[-C--:B------:R-:W-:Y:S02]  /*0d60*/  LEA.HI.X.SX32 R11, R17, R9.reuse, 0x1, P0 ;  /* 0x00000009110b7211 */ /* 0x080fe400000f0eff */
[----:B------:R-:W-:Y:S01]  /*0d70*/  LEA.HI.X.SX32 R13, R13, R9, 0x1, P1 ;  /* 0x000000090d0d7211 */ /* 0x000fe200008f0eff */
[----:B---3--:R-:W-:Y:S01]  /*0d80*/  STL [R1+0x58], R27 ;  /* 0x0000581b01007387 */ /* 0x008fe20000100800 */
[----:B-1----:R-:W-:-:S03]  /*0d90*/  IADD3 R14, P0, R16, R8, RZ ;  /* 0x00000008100e7210 */ /* 0x002fc60007f1e0ff */
[----:B------:R0:W3:Y:S01]  /*0da0*/  LDG.E.U8 R28, desc[UR10][R10.64] ;  /* 0x0000000a0a1c7981 */ /* 0x0000e2000c1e1100 */
[----:B------:R-:W-:-:S03]  /*0db0*/  IMAD R17, R21, 0x4, R16 ;  /* 0x0000000415117824 */ /* 0x000fc600078e0210 */
[----:B------:R1:W-:Y:S01]  /*0dc0*/  STL [R1+0x54], R22 ;  /* 0x0000541601007387 */ /* 0x0003e20000100800 */
[----:B------:R-:W-:-:S03]  /*0dd0*/  LEA.HI.X.SX32 R15, R16, R9, 0x1, P0 ;  /* 0x00000009100f7211 */ /* 0x000fc600000f0eff */
[----:B-1----:R1:W3:Y:S01]  /*0de0*/  LDG.E.U8 R22, desc[UR10][R12.64] ;  /* 0x0000000a0c167981 */ /* 0x0022e2000c1e1100 */
[----:B0-----:R-:W-:Y:S01]  /*0df0*/  IADD3 R10, P0, R17, R8, RZ ;  /* 0x00000008110a7210 */ /* 0x001fe20007f1e0ff */
[----:B------:R-:W-:Y:S02]  /*0e00*/  IMAD R16, R21, 0x4, R17 ;  /* 0x0000000415107824 */ /* 0x000fe400078e0211 */
[----:B------:R0:W3:Y:S01]  /*0e10*/  LDG.E.U8 R27, desc[UR10][R14.64] ;  /* 0x0000000a0e1b7981 */ /* 0x0000e2000c1e1100 */
[----:B------:R-:W-:-:S03]  /*0e20*/  LEA.HI.X.SX32 R11, R17, R9, 0x1, P0 ;  /* 0x00000009110b7211 */ /* 0x000fc600000f0eff */
[----:B--2---:R2:W-:Y:S01]  /*0e30*/  STL [R1+0x50], R26 ;  /* 0x0000501a01007387 */ /* 0x0045e20000100800 */
[----:B-1----:R-:W-:Y:S01]  /*0e40*/  IMAD R13, R21, 0x4, R16 ;  /* 0x00000004150d7824 */ /* 0x002fe200078e0210 */
[----:B0-----:R-:W-:-:S03]  /*0e50*/  IADD3 R14, P0, R16, R8, RZ ;  /* 0x00000008100e7210 */ /* 0x001fc60007f1e0ff */
[----:B------:R-:W-:Y:S01]  /*0e60*/  IMAD R17, R21, 0x4, R13 ;  /* 0x0000000415117824 */ /* 0x000fe200078e020d */
[----:B--2---:R0:W2:Y:S01]  /*0e70*/  LDG.E.U8 R26, desc[UR10][R10.64] ;  /* 0x0000000a0a1a7981 */ /* 0x0040a2000c1e1100 */
[-C--:B------:R-:W-:Y:S02]  /*0e80*/  LEA.HI.X.SX32 R15, R16, R9.reuse, 0x1, P0 ;  /* 0x00000009100f7211 */ /* 0x080fe400000f0eff */
[-C--:B------:R-:W-:Y:S01]  /*0e90*/  IADD3 R12, P1, R13, R8.reuse, RZ ;  /* 0x000000080d0c7210 */ /* 0x080fe20007f3e0ff */
[----:B----4-:R1:W-:Y:S01]  /*0ea0*/  STL [R1+0x4c], R25 ;  /* 0x00004c1901007387 */ /* 0x0103e20000100800 */
[----:B------:R-:W-:Y:S02]  /*0eb0*/  IMAD R16, R21, 0x4, R17 ;  /* 0x0000000415107824 */ /* 0x000fe400078e0211 */
[-C--:B------:R-:W-:Y:S02]  /*0ec0*/  LEA.HI.X.SX32 R13, R13, R9.reuse, 0x1, P1 ;  /* 0x000000090d0d7211 */ /* 0x080fe400008f0eff */
[CC--:B0-----:R-:W-:Y:S01]  /*0ed0*/  IADD3 R10, P0, R17.reuse, R8.reuse, RZ ;  /* 0x00000008110a7210 */ /* 0x0c1fe20007f1e0ff */
[----:B-1----:R0:W4:Y:S03]  /*0ee0*/  LDG.E.U8 R25, desc[UR10][R14.64] ;  /* 0x0000000a0e197981 */ /* 0x002126000c1e1100 */
[----:B------:R-:W-:Y:S01]  /*0ef0*/  LEA.HI.X.SX32 R11, R17, R9, 0x1, P0 ;  /* 0x00000009110b7211 */ /* 0x000fe200000f0eff */
[----:B-----5:R1:W-:Y:S01]  /*0f00*/  STL [R1+0x48], R24 ;  /* 0x0000481801007387 */ /* 0x0203e20000100800 */
[----:B0-----:R-:W-:-:S03]  /*0f10*/  IADD3 R14, P0, R16, R8, RZ ;  /* 0x00000008100e7210 */ /* 0x001fc60007f1e0ff */
[----:B------:R0:W-:Y:S01]  /*0f20*/  STL [R1+0x194], R20 ;  /* 0x0001941401007387 */ /* 0x0001e20000100800 */
[----:B------:R-:W-:-:S03]  /*0f30*/  LEA.HI.X.SX32 R15, R16, R9, 0x1, P0 ;  /* 0x00000009100f7211 */ /* 0x000fc600000f0eff */
[----:B-1----:R-:W5:Y:S04]  /*0f40*/  LDG.E.U8 R24, desc[UR10][R10.64] ;  /* 0x0000000a0a187981 */ /* 0x002f68000c1e1100 */
[----:B0-----:R0:W5:Y:S04]  /*0f50*/  LDG.E.U8 R20, desc[UR10][R12.64] ;  /* 0x0000000a0c147981 */ /* 0x001168000c1e1100 */
[----:B------:R-:W-:Y:S04]  /*0f60*/  STL [R1+0x18c], R19 ;  /* 0x00018c1301007387 */ /* 0x000fe80000100800 */
[----:B------:R1:W-:Y:S04]  /*0f70*/  STL [R1+0x188], R23 ;  /* 0x0001881701007387 */ /* 0x0003e80000100800 */
[----:B-1----:R1:W5:Y:S01]  /*0f80*/  LDG.E.U8 R23, desc[UR10][R14.64] ;  /* 0x0000000a0e177981 */ /* 0x002362000c1e1100 */
[----:B------:R-:W-:-:S04]  /*0f90*/  IMAD R17, R21, 0x4, R16 ;  /* 0x0000000415117824 */ /* 0x000fc800078e0210 */
[----:B------:R-:W-:Y:S01]  /*0fa0*/  IMAD R19, R21, 0x4, R17 ;  /* 0x0000000415137824 */ /* 0x000fe200078e0211 */
[----:B0-----:R-:W-:-:S04]  /*0fb0*/  IADD3 R12, P0, R17, R8, RZ ;  /* 0x00000008110c7210 */ /* 0x001fc80007f1e0ff */
[-C--:B------:R-:W-:Y:S02]  /*0fc0*/  IADD3 R10, P1, R19, R8.reuse, RZ ;  /* 0x00000008130a7210 */ /* 0x080fe40007f3e0ff */
[-C--:B------:R-:W-:Y:S02]  /*0fd0*/  LEA.HI.X.SX32 R13, R17, R9.reuse, 0x1, P0 ;  /* 0x00000009110d7211 */ /* 0x080fe400000f0eff */
[-C--:B------:R-:W-:Y:S01]  /*0fe0*/  LEA.HI.X.SX32 R11, R19, R9.reuse, 0x1, P1 ;  /* 0x00000009130b7211 */ /* 0x080fe200008f0eff */
[C---:B------:R-:W-:Y:S01]  /*0ff0*/  IMAD R16, R21.reuse, 0x4, R19 ;  /* 0x0000000415107824 */ /* 0x040fe200078e0213 */
[----:B---3--:R0:W-:Y:S03]  /*1000*/  STL [R1+0x184], R28 ;  /* 0x0001841c01007387 */ /* 0x0081e60000100800 */
[----:B------:R-:W-:Y:S01]  /*1010*/  IMAD R17, R21, 0x4, R16 ;  /* 0x0000000415117824 */ /* 0x000fe200078e0210 */
[C---:B-1----:R-:W-:Y:S01]  /*1020*/  IADD3 R14, P0, R16.reuse, R8, RZ ;  /* 0x00000008100e7210 */ /* 0x042fe20007f1e0ff */
[----:B------:R1:W-:Y:S04]  /*1030*/  STL [R1+0x180], R22 ;  /* 0x0001801601007387 */ /* 0x0003e80000100800 */
[----:B0-----:R0:W3:Y:S04]  /*1040*/  LDG.E.U8 R28, desc[UR10][R12.64] ;  /* 0x0000000a0c1c7981 */ /* 0x0010e8000c1e1100 */
[----:B-1----:R1:W3:Y:S01]  /*1050*/  LDG.E.U8 R22, desc[UR10][R10.64] ;  /* 0x0000000a0a167981 */ /* 0x0022e2000c1e1100 */
[----:B------:R-:W-:-:S02]  /*1060*/  LEA.HI.X.SX32 R15, R16, R9, 0x1, P0 ;  /* 0x00000009100f7211 */ /* 0x000fc400000f0eff */
[-C--:B0-----:R-:W-:Y:S01]  /*1070*/  IADD3 R12, P0, R17, R8.reuse, RZ ;  /* 0x00000008110c7210 */ /* 0x081fe20007f1e0ff */
[----:B------:R-:W-:Y:S01]  /*1080*/  IMAD R16, R21, 0x4, R17 ;  /* 0x0000000415107824 */ /* 0x000fe200078e0211 */
[----:B------:R0:W-:Y:S02]  /*1090*/  STL [R1+0x44], R27 ;  /* 0x0000441b01007387 */ /* 0x0001e40000100800 */
[-C--:B------:R-:W-:Y:S01]  /*10a0*/  LEA.HI.X.SX32 R13, R17, R9.reuse, 0x1, P0 ;  /* 0x00000009110d7211 */ /* 0x080fe200000f0eff */
[C---:B------:R-:W-:Y:S01]  /*10b0*/  IMAD R19, R21.reuse, 0x4, R16 ;  /* 0x0000000415137824 */ /* 0x040fe200078e0210 */
[C---:B-1----:R-:W-:Y:S01]  /*10c0*/  IADD3 R10, P0, R16.reuse, R8, RZ ;  /* 0x00000008100a7210 */ /* 0x042fe20007f1e0ff */
[----:B--2---:R1:W-:Y:S04]  /*10d0*/  STL [R1+0x40], R26 ;  /* 0x0000401a01007387 */ /* 0x0043e80000100800 */
[----:B0-----:R0:W2:Y:S01]  /*10e0*/  LDG.E.U8 R27, desc[UR10][R14.64] ;  /* 0x0000000a0e1b7981 */ /* 0x0010a2000c1e1100 */
[----:B------:R-:W-:Y:S01]  /*10f0*/  IMAD R17, R21, 0x4, R19 ;  /* 0x0000000415117824 */ /* 0x000fe200078e0213 */
[----:B------:R-:W-:-:S02]  /*1100*/  LEA.HI.X.SX32 R11, R16, R9, 0x1, P0 ;  /* 0x00000009100b7211 */ /* 0x000fc400000f0eff */
[----:B-1----:R1:W2:Y:S01]  /*1110*/  LDG.E.U8 R26, desc[UR10][R12.64] ;  /* 0x0000000a0c1a7981 */ /* 0x0022a2000c1e1100 */
[----:B------:R-:W-:Y:S01]  /*1120*/  IMAD R16, R21, 0x4, R17 ;  /* 0x0000000415107824 */ /* 0x000fe200078e0211 */
[CC--:B0-----:R-:W-:Y:S02]  /*1130*/  IADD3 R14, P1, R19.reuse, R8.reuse, RZ ;  /* 0x00000008130e7210 */ /* 0x0c1fe40007f3e0ff */
[----:B----4-:R0:W-:Y:S02]  /*1140*/  STL [R1+0x3c], R25 ;  /* 0x00003c1901007387 */ /* 0x0101e40000100800 */
[-C--:B------:R-:W-:Y:S02]  /*1150*/  LEA.HI.X.SX32 R15, R19, R9.reuse, 0x1, P1 ;  /* 0x00000009130f7211 */ /* 0x080fe400008f0eff */
[CC--:B-1----:R-:W-:Y:S01]  /*1160*/  IADD3 R12, P0, R17.reuse, R8.reuse, RZ ;  /* 0x00000008110c7210 */ /* 0x0c2fe20007f1e0ff */
[----:B0-----:R0:W4:Y:S03]  /*1170*/  LDG.E.U8 R25, desc[UR10][R10.64] ;  /* 0x0000000a0a197981 */ /* 0x001126000c1e1100 */
[----:B------:R-:W-:Y:S01]  /*1180*/  LEA.HI.X.SX32 R13, R17, R9, 0x1, P0 ;  /* 0x00000009110d7211 */ /* 0x000fe200000f0eff */
[----:B-----5:R1:W-:Y:S01]  /*1190*/  STL [R1+0x38], R20 ;  /* 0x0000381401007387 */ /* 0x0203e20000100800 */
[----:B0-----:R-:W-:-:S03]  /*11a0*/  IADD3 R10, P0, R16, R8, RZ ;  /* 0x00000008100a7210 */ /* 0x001fc60007f1e0ff */
[----:B-1----:R0:W5:Y:S01]  /*11b0*/  LDG.E.U8 R20, desc[UR10][R14.64] ;  /* 0x0000000a0e147981 */ /* 0x002162000c1e1100 */
[----:B------:R-:W-:-:S03]  /*11c0*/  LEA.HI.X.SX32 R11, R16, R9, 0x1, P0 ;  /* 0x00000009100b7211 */ /* 0x000fc600000f0eff */
[----:B------:R1:W-:Y:S04]  /*11d0*/  STL [R1+0x34], R24 ;  /* 0x0000341801007387 */ /* 0x0003e80000100800 */
[----:B-1----:R1:W5:Y:S04]  /*11e0*/  LDG.E.U8 R24, desc[UR10][R12.64] ;  /* 0x0000000a0c187981 */ /* 0x002368000c1e1100 */
[----:B------:R0:W-:Y:S04]  /*11f0*/  STL [R1+0x17c], R23 ;  /* 0x00017c1701007387 */ /* 0x0001e80000100800 */
[----:B0-----:R0:W5:Y:S01]  /*1200*/  LDG.E.U8 R23, desc[UR10][R10.64] ;  /* 0x0000000a0a177981 */ /* 0x001162000c1e1100 */
[----:B------:R-:W-:-:S04]  /*1210*/  IMAD R17, R21, 0x4, R16 ;  /* 0x0000000415117824 */ /* 0x000fc800078e0210 */
[----:B------:R-:W-:Y:S01]  /*1220*/  IMAD R19, R21, 0x4, R17 ;  /* 0x0000000415137824 */ /* 0x000fe200078e0211 */
[----:B------:R-:W-:-:S04]  /*1230*/  IADD3 R14, P0, R17, R8, RZ ;  /* 0x00000008110e7210 */ /* 0x000fc80007f1e0ff */
[-C--:B-1----:R-:W-:Y:S02]  /*1240*/  IADD3 R12, P1, R19, R8.reuse, RZ ;  /* 0x00000008130c7210 */ /* 0x082fe40007f3e0ff */
[-C--:B------:R-:W-:Y:S02]  /*1250*/  LEA.HI.X.SX32 R15, R17, R9.reuse, 0x1, P0 ;  /* 0x00000009110f7211 */ /* 0x080fe400000f0eff */
[-C--:B------:R-:W-:Y:S01]  /*1260*/  LEA.HI.X.SX32 R13, R19, R9.reuse, 0x1, P1 ;  /* 0x00000009130d7211 */ /* 0x080fe200008f0eff */
[C---:B------:R-:W-:Y:S01]  /*1270*/  IMAD R16, R21.reuse, 0x4, R19 ;  /* 0x0000000415107824 */ /* 0x040fe200078e0213 */
[----:B---3--:R1:W-:Y:S04]  /*1280*/  STL [R1+0x178], R28 ;  /* 0x0001781c01007387 */ /* 0x0083e80000100800 */
[CC--:B0-----:R-:W-:Y:S01]  /*1290*/  IADD3 R10, P0, R16.reuse, R8.reuse, RZ ;  /* 0x00000008100a7210 */ /* 0x0c1fe20007f1e0ff */
[C---:B------:R-:W-:Y:S01]  /*12a0*/  IMAD R17, R21.reuse, 0x4, R16 ;  /* 0x0000000415117824 */ /* 0x040fe200078e0210 */
[----:B------:R0:W-:Y:S04]  /*12b0*/  STL [R1+0x174], R22 ;  /* 0x0001741601007387 */ /* 0x0001e80000100800 */
[----:B-1----:R1:W3:Y:S04]  /*12c0*/  LDG.E.U8 R28, desc[UR10][R14.64] ;  /* 0x0000000a0e1c7981 */ /* 0x0022e8000c1e1100 */
[----:B0-----:R0:W3:Y:S01]  /*12d0*/  LDG.E.U8 R22, desc[UR10][R12.64] ;  /* 0x0000000a0c167981 */ /* 0x0010e2000c1e1100 */
[-C--:B------:R-:W-:Y:S01]  /*12e0*/  LEA.HI.X.SX32 R11, R16, R9.reuse, 0x1, P0 ;  /* 0x00000009100b7211 */ /* 0x080fe200000f0eff */
[----:B------:R-:W-:Y:S01]  /*12f0*/  IMAD R16, R21, 0x4, R17 ;  /* 0x0000000415107824 */ /* 0x000fe200078e0211 */
[CC--:B-1----:R-:W-:Y:S01]  /*1300*/  IADD3 R14, P0, R17.reuse, R8.reuse, RZ ;  /* 0x00000008110e7210 */ /* 0x0c2fe20007f1e0ff */
[----:B--2---:R1:W-:Y:S03]  /*1310*/  STL [R1+0x170], R27 ;  /* 0x0001701b01007387 */ /* 0x0043e60000100800 */
[----:B------:R-:W-:Y:S01]  /*1320*/  LEA.HI.X.SX32 R15, R17, R9, 0x1, P0 ;  /* 0x00000009110f7211 */ /* 0x000fe200000f0eff */
[C---:B0-----:R-:W-:Y:S01]  /*1330*/  IMAD R13, R21.reuse, 0x4, R16 ;  /* 0x00000004150d7824 */ /* 0x041fe200078e0210 */
[----:B------:R0:W-:Y:S03]  /*1340*/  STL [R1+0x168], R26 ;  /* 0x0001681a01007387 */ /* 0x0001e60000100800 */
[----:B------:R-:W-:Y:S01]  /*1350*/  IMAD R17, R21, 0x4, R13 ;  /* 0x0000000415117824 */ /* 0x000fe200078e020d */
[----:B-1----:R1:W2:Y:S01]  /*1360*/  LDG.E.U8 R27, desc[UR10][R10.64] ;  /* 0x0000000a0a1b7981 */ /* 0x0022a2000c1e1100 */
[----:B------:R-:W-:-:S03]  /*1370*/  IADD3 R12, P1, R13, R8, RZ ;  /* 0x000000080d0c7210 */ /* 0x000fc60007f3e0ff */
[----:B0-----:R0:W2:Y:S01]  /*1380*/  LDG.E.U8 R26, desc[UR10][R14.64] ;  /* 0x0000000a0e1a7981 */ /* 0x0010a2000c1e1100 */
[----:B-1----:R-:W-:-:S04]  /*1390*/  IADD3 R10, P0, R16, R8, RZ ;  /* 0x00000008100a7210 */ /* 0x002fc80007f1e0ff */
[-C--:B------:R-:W-:Y:S01]  /*13a0*/  LEA.HI.X.SX32 R11, R16, R9.reuse, 0x1, P0 ;  /* 0x00000009100b7211 */ /* 0x080fe200000f0eff */
[----:B------:R-:W-:Y:S01]  /*13b0*/  IMAD R16, R21, 0x4, R17 ;  /* 0x0000000415107824 */ /* 0x000fe200078e0211 */
[-C--:B0-----:R-:W-:Y:S01]  /*13c0*/  IADD3 R14, P0, R17, R8.reuse, RZ ;  /* 0x00000008110e7210 */ /* 0x081fe20007f1e0ff */
[----:B----4-:R0:W-:Y:S01]  /*13d0*/  STL [R1+0x30], R25 ;  /* 0x0000301901007387 */ /* 0x0101e20000100800 */
[-C--:B------:R-:W-:Y:S02]  /*13e0*/  LEA.HI.X.SX32 R13, R13, R9.reuse, 0x1, P1 ;  /* 0x000000090d0d7211 */ /* 0x080fe400008f0eff */
[----:B------:R-:W-:Y:S01]  /*13f0*/  LEA.HI.X.SX32 R15, R17, R9, 0x1, P0 ;  /* 0x00000009110f7211 */ /* 0x000fe200000f0eff */
[----:B------:R-:W-:Y:S01]  /*1400*/  IMAD R17, R21, 0x4, R16 ;  /* 0x0000000415117824 */ /* 0x000fe200078e0210 */
[----:B0-----:R0:W4:Y:S04]  /*1410*/  LDG.E.U8 R25, desc[UR10][R10.64] ;  /* 0x0000000a0a197981 */ /* 0x001128000c1e1100 */
[----:B-----5:R1:W-:Y:S01]  /*1420*/  STL [R1+0x2c], R20 ;  /* 0x00002c1401007387 */ /* 0x0203e20000100800 */
[----:B0-----:R-:W-:-:S03]  /*1430*/  IADD3 R10, P0, R16, R8, RZ ;  /* 0x00000008100a7210 */ /* 0x001fc60007f1e0ff */
[----:B-1----:R0:W5:Y:S01]  /*1440*/  LDG.E.U8 R20, desc[UR10][R12.64] ;  /* 0x0000000a0c147981 */ /* 0x002162000c1e1100 */
[----:B------:R-:W-:-:S03]  /*1450*/  LEA.HI.X.SX32 R11, R16, R9, 0x1, P0 ;  /* 0x00000009100b7211 */ /* 0x000fc600000f0eff */
[----:B------:R1:W-:Y:S01]  /*1460*/  STL [R1+0x28], R24 ;  /* 0x0000281801007387 */ /* 0x0003e20000100800 */
[----:B0-----:R-:W-:-:S04]  /*1470*/  IADD3 R12, P0, R17, R8, RZ ;  /* 0x00000008110c7210 */ /* 0x001fc80007f1e0ff */
[----:B------:R-:W-:Y:S01]  /*1480*/  LEA.HI.X.SX32 R13, R17, R9, 0x1, P0 ;  /* 0x00000009110d7211 */ /* 0x000fe200000f0eff */
[----:B-1----:R0:W5:Y:S04]  /*1490*/  LDG.E.U8 R24, desc[UR10][R14.64] ;  /* 0x0000000a0e187981 */ /* 0x002168000c1e1100 */
[----:B------:R-:W5:Y:S04]  /*14a0*/  LDG.E.U8 R29, desc[UR10][R12.64] ;  /* 0x0000000a0c1d7981 */ /* 0x000f68000c1e1100 */
[----:B------:R1:W-:Y:S04]  /*14b0*/  STL [R1+0x24], R23 ;  /* 0x0000241701007387 */ /* 0x0003e80000100800 */
[----:B-1----:R1:W5:Y:S01]  /*14c0*/  LDG.E.U8 R23, desc[UR10][R10.64] ;  /* 0x0000000a0a177981 */ /* 0x002362000c1e1100 */
[----:B------:R-:W-:-:S05]  /*14d0*/  IMAD R19, R21, 0x4, R17 ;  /* 0x0000000415137824 */ /* 0x000fca00078e0211 */
[----:B0-----:R-:W-:Y:S01]  /*14e0*/  IADD3 R14, P1, R19, R8, RZ ;  /* 0x00000008130e7210 */ /* 0x001fe20007f3e0ff */
[----:B------:R-:W-:-:S03]  /*14f0*/  IMAD R16, R21, 0x4, R19 ;  /* 0x0000000415107824 */ /* 0x000fc600078e0213 */
[-C--:B------:R-:W-:Y:S01]  /*1500*/  LEA.HI.X.SX32 R15, R19, R9.reuse, 0x1, P1 ;  /* 0x00000009130f7211 */ /* 0x080fe200008f0eff */
[C---:B------:R-:W-:Y:S01]  /*1510*/  IMAD R17, R21.reuse, 0x4, R16 ;  /* 0x0000000415117824 */ /* 0x040fe200078e0210 */
[CC--:B-1----:R-:W-:Y:S01]  /*1520*/  IADD3 R10, P0, R16.reuse, R8.reuse, RZ ;  /* 0x00000008100a7210 */ /* 0x0c2fe20007f1e0ff */
[----:B---3--:R-:W-:Y:S03]  /*1530*/  STL [R1+0x20], R28 ;  /* 0x0000201c01007387 */ /* 0x008fe60000100800 */
[-C--:B------:R-:W-:Y:S01]  /*1540*/  LEA.HI.X.SX32 R11, R16, R9.reuse, 0x1, P0 ;  /* 0x00000009100b7211 */ /* 0x080fe200000f0eff */
[----:B------:R0:W-:Y:S01]  /*1550*/  STL [R1+0x16c], R22 ;  /* 0x00016c1601007387 */ /* 0x0001e20000100800 */
[----:B------:R-:W-:Y:S01]  /*1560*/  IMAD R16, R21, 0x4, R17 ;  /* 0x0000000415107824 */ /* 0x000fe200078e0211 */
[----:B------:R-:W-:Y:S02]  /*1570*/  IADD3 R12, P0, R17, R8, RZ ;  /* 0x00000008110c7210 */ /* 0x000fe40007f1e0ff */
[----:B0-----:R0:W3:Y:S01]  /*1580*/  LDG.E.U8 R22, desc[UR10][R14.64] ;  /* 0x0000000a0e167981 */ /* 0x0010e2000c1e1100 */
[----:B------:R-:W-:Y:S01]  /*1590*/  IMAD R19, R21, 0x4, R16 ;  /* 0x0000000415137824 */ /* 0x000fe200078e0210 */
[----:B------:R-:W-:-:S03]  /*15a0*/  LEA.HI.X.SX32 R13, R17, R9, 0x1, P0 ;  /* 0x00000009110d7211 */ /* 0x000fc600000f0eff */
[----:B------:R-:W-:Y:S01]  /*15b0*/  IMAD R17, R21, 0x4, R19 ;  /* 0x0000000415117824 */ /* 0x000fe200078e0213 */
[----:B--2---:R1:W-:Y:S01]  /*15c0*/  STL [R1+0x164], R27 ;  /* 0x0001641b01007387 */ /* 0x0043e20000100800 */
[----:B0-----:R-:W-:-:S03]  /*15d0*/  IADD3 R14, P0, R16, R8, RZ ;  /* 0x00000008100e7210 */ /* 0x001fc60007f1e0ff */
[----:B------:R0:W-:Y:S01]  /*15e0*/  STL [R1+0x160], R26 ;  /* 0x0001601a01007387 */ /* 0x0001e20000100800 */
[-C--:B------:R-:W-:Y:S01]  /*15f0*/  LEA.HI.X.SX32 R15, R16, R9.reuse, 0x1, P0 ;  /* 0x00000009100f7211 */ /* 0x080fe200000f0eff */
[----:B------:R-:W-:Y:S02]  /*1600*/  IMAD R16, R21, 0x4, R17 ;  /* 0x0000000415107824 */ /* 0x000fe400078e0211 */
[----:B-1----:R1:W2:Y:S04]  /*1610*/  LDG.E.U8 R27, desc[UR10][R10.64] ;  /* 0x0000000a0a1b7981 */ /* 0x0022a8000c1e1100 */
[----:B0-----:R0:W2:Y:S01]  /*1620*/  LDG.E.U8 R26, desc[UR10][R12.64] ;  /* 0x0000000a0c1a7981 */ /* 0x0010a2000c1e1100 */
[-C--:B-1----:R-:W-:Y:S02]  /*1630*/  IADD3 R10, P1, R19, R8.reuse, RZ ;  /* 0x00000008130a7210 */ /* 0x082fe40007f3e0ff */
[C---:B0-----:R-:W-:Y:S01]  /*1640*/  IADD3 R12, P0, R17.reuse, R8, RZ ;  /* 0x00000008110c7210 */ /* 0x041fe20007f1e0ff */
[----:B----4-:R0:W-:Y:S03]  /*1650*/  STL [R1+0x15c], R25 ;  /* 0x00015c1901007387 */ /* 0x0101e60000100800 */
[-C--:B------:R-:W-:Y:S01]  /*1660*/  LEA.HI.X.SX32 R13, R17, R9.reuse, 0x1, P0 ;  /* 0x00000009110d7211 */ /* 0x080fe200000f0eff */
[----:B------:R-:W-:Y:S01]  /*1670*/  IMAD R17, R21, 0x4, R16 ;  /* 0x0000000415117824 */ /* 0x000fe200078e0210 */
[----:B------:R-:W-:-:S03]  /*1680*/  LEA.HI.X.SX32 R11, R19, R9, 0x1, P1 ;  /* 0x00000009130b7211 */ /* 0x000fc600008f0eff */
[----:B------:R-:W-:Y:S01]  /*1690*/  IMAD R19, R21, 0x4, R17 ;  /* 0x0000000415137824 */ /* 0x000fe200078e0211 */
[----:B0-----:R0:W4:Y:S04]  /*16a0*/  LDG.E.U8 R25, desc[UR10][R14.64] ;  /* 0x0000000a0e197981 */ /* 0x001128000c1e1100 */
[----:B-----5:R1:W-:Y:S01]  /*16b0*/  STL [R1+0x158], R20 ;  /* 0x0001581401007387 */ /* 0x0203e20000100800 */
[----:B0-----:R-:W-:-:S03]  /*16c0*/  IADD3 R14, P0, R16, R8, RZ ;  /* 0x00000008100e7210 */ /* 0x001fc60007f1e0ff */
[----:B-1----:R0:W5:Y:S01]  /*16d0*/  LDG.E.U8 R20, desc[UR10][R10.64] ;  /* 0x0000000a0a147981 */ /* 0x002162000c1e1100 */
[-C--:B------:R-:W-:Y:S01]  /*16e0*/  LEA.HI.X.SX32 R15, R16, R9.reuse, 0x1, P0 ;  /* 0x00000009100f7211 */ /* 0x080fe200000f0eff */
[----:B------:R-:W-:Y:S01]  /*16f0*/  IMAD R16, R21, 0x4, R19 ;  /* 0x0000000415107824 */ /* 0x000fe200078e0213 */
[CC--:B0-----:R-:W-:Y:S01]  /*1700*/  IADD3 R10, P0, R17.reuse, R8.reuse, RZ ;  /* 0x00000008110a7210 */ /* 0x0c1fe20007f1e0ff */
[----:B------:R0:W-:Y:S03]  /*1710*/  STL [R1+0x1c], R24 ;  /* 0x00001c1801007387 */ /* 0x0001e60000100800 */
[----:B------:R-:W-:Y:S02]  /*1720*/  LEA.HI.X.SX32 R11, R17, R9, 0x1, P0 ;  /* 0x00000009110b7211 */ /* 0x000fe400000f0eff */
[-C--:B------:R-:W-:Y:S01]  /*1730*/  IADD3 R28, P0, R16, R8.reuse, RZ ;  /* 0x00000008101c7210 */ /* 0x080fe20007f1e0ff */
[----:B0-----:R0:W5:Y:S04]  /*1740*/  LDG.E.U8 R24, desc[UR10][R12.64] ;  /* 0x0000000a0c187981 */ /* 0x001168000c1e1100 */
[----:B------:R1:W-:Y:S04]  /*1750*/  STL [R1+0x18], R23 ;  /* 0x0000181701007387 */ /* 0x0003e80000100800 */
[----:B------:R1:W-:Y:S01]  /*1760*/  STL [R1+0x14], R29 ;  /* 0x0000141d01007387 */ /* 0x0003e20000100800 */
[----:B0-----:R-:W-:-:S03]  /*1770*/  IADD3 R12, P1, R19, R8, RZ ;  /* 0x00000008130c7210 */ /* 0x001fc60007f3e0ff */
[----:B-1----:R0:W5:Y:S01]  /*1780*/  LDG.E.U8 R23, desc[UR10][R14.64] ;  /* 0x0000000a0e177981 */ /* 0x002162000c1e1100 */
[----:B------:R-:W-:-:S05]  /*1790*/  LEA.HI.X.SX32 R29, R16, R9, 0x1, P0 ;  /* 0x00000009101d7211 */ /* 0x000fca00000f0eff */
[----:B------:R-:W4:Y:S01]  /*17a0*/  LDG.E.U8 R28, desc[UR10][R28.64] ;  /* 0x0000000a1c1c7981 */ /* 0x000f22000c1e1100 */
[----:B0-----:R-:W-:Y:S01]  /*17b0*/  IMAD R14, R21, 0x4, R16 ;  /* 0x00000004150e7824 */ /* 0x001fe200078e0210 */
[----:B------:R-:W-:-:S03]  /*17c0*/  LEA.HI.X.SX32 R13, R19, R9, 0x1, P1 ;  /* 0x00000009130d7211 */ /* 0x000fc600008f0eff */
[C---:B------:R-:W-:Y:S02]  /*17d0*/  IMAD R15, R21.reuse, 0x4, R14 ;  /* 0x00000004150f7824 */ /* 0x040fe400078e020e */
[----:B------:R0:W5:Y:S04]  /*17e0*/  LDG.E.U8 R19, desc[UR10][R12.64] ;  /* 0x0000000a0c137981 */ /* 0x000168000c1e1100 */
[----:B---3--:R1:W-:Y:S01]  /*17f0*/  STL [R1+0x10], R22 ;  /* 0x0000101601007387 */ /* 0x0083e20000100800 */
[----:B0-----:R-:W-:-:S03]  /*1800*/  IMAD R13, R21, 0x4, R15 ;  /* 0x00000004150d7824 */ /* 0x001fc600078e020f */
[----:B-1----:R0:W3:Y:S02]  /*1810*/  LDG.E.U8 R22, desc[UR10][R10.64] ;  /* 0x0000000a0a167981 */ /* 0x0020e4000c1e1100 */
[----:B0-----:R-:W-:-:S04]  /*1820*/  IADD3 R10, P0, R14, R8, RZ ;  /* 0x000000080e0a7210 */ /* 0x001fc80007f1e0ff */
[----:B------:R-:W-:Y:S02]  /*1830*/  LEA.HI.X.SX32 R11, R14, R9, 0x1, P0 ;  /* 0x000000090e0b7211 */ /* 0x000fe400000f0eff */
[----:B------:R-:W-:-:S04]  /*1840*/  IADD3 R14, P0, R15, R8, RZ ;  /* 0x000000080f0e7210 */ /* 0x000fc80007f1e0ff */
[----:B------:R-:W-:-:S05]  /*1850*/  LEA.HI.X.SX32 R15, R15, R9, 0x1, P0 ;  /* 0x000000090f0f7211 */ /* 0x000fca00000f0eff */
[----:B------:R-:W3:Y:S04]  /*1860*/  LDG.E.U8 R29, desc[UR10][R14.64] ;  /* 0x0000000a0e1d7981 */ /* 0x000ee8000c1e1100 */
[----:B--2---:R-:W-:Y:S04]  /*1870*/  STL [R1+0xc], R27 ;  /* 0x00000c1b01007387 */ /* 0x004fe80000100800 */
[----:B----4-:R-:W-:Y:S04]  /*1880*/  STL [R1+0x294c], R28 ;  /* 0x00294c1c01007387 */ /* 0x010fe80000100800 */
[----:B------:R-:W-:Y:S04]  /*1890*/  STL [R1+0x2960], R28 ;  /* 0x0029601c01007387 */ /* 0x000fe80000100800 */
[----:B------:R-:W-:Y:S04]  /*18a0*/  STL [R1+0x29dc], R28 ;  /* 0x0029dc1c01007387 */ /* 0x000fe80000100800 */
[----:B------:R-:W-:Y:S04]  /*18b0*/  STL [R1+0x154], R26 ;  /* 0x0001541a01007387 */ /* 0x000fe80000100800 */
[----:B------:R-:W-:Y:S04]  /*18c0*/  STL [R1+0x29ec], R28 ;  /* 0x0029ec1c01007387 */ /* 0x000fe80000100800 */
[----:B------:R-:W-:Y:S04]  /*18d0*/  STL [R1+0x2a00], R28 ;  /* 0x002a001c01007387 */ /* 0x000fe80000100800 */
[----:B------:R-:W-:Y:S04]  /*18e0*/  STL [R1+0x2a04], R28 ;  /* 0x002a041c01007387 */ /* 0x000fe80000100800 */
[----:B------:R-:W-:Y:S04]  /*18f0*/  STL [R1+0x2a14], R28 ;  /* 0x002a141c01007387 */ /* 0x000fe80000100800 */
[----:B------:R-:W-:Y:S04]  /*1900*/  STL [R1+0x150], R25 ;  /* 0x0001501901007387 */ /* 0x000fe80000100800 */
[----:B-----5:R0:W-:Y:S04]  /*1910*/  STL [R1+0x14c], R20 ;  /* 0x00014c1401007387 */ /* 0x0201e80000100800 */
[----:B0-----:R0:W2:Y:S01]  /*1920*/  LDG.E.U8 R20, desc[UR10][R10.64] ;  /* 0x0000000a0a147981 */ /* 0x0010a2000c1e1100 */
[----:B------:R-:W-:Y:S01]  /*1930*/  IMAD R17, R21, 0x4, R13 ;  /* 0x0000000415117824 */ /* 0x000fe200078e020d */
[----:B------:R-:W-:-:S02]  /*1940*/  IADD3 R12, P1, R13, R8, RZ ;  /* 0x000000080d0c7210 */ /* 0x000fc40007f3e0ff */
[----:B------:R-:W-:Y:S01]  /*1950*/  STL [R1+0x148], R24 ;  /* 0x0001481801007387 */ /* 0x000fe20000100800 */
[----:B------:R-:W-:-:S03]  /*1960*/  IMAD R16, R21, 0x4, R17 ;  /* 0x0000000415107824 */ /* 0x000fc600078e0211 */
[----:B---3--:R-:W-:Y:S01]  /*1970*/  STL [R1+0x2950], R29 ;  /* 0x0029501d01007387 */ /* 0x008fe20000100800 */
[----:B0-----:R-:W-:-:S03]  /*1980*/  IADD3 R10, P0, R17, R8, RZ ;  /* 0x00000008110a7210 */ /* 0x001fc60007f1e0ff */
[----:B------:R-:W-:Y:S01]  /*1990*/  STL [R1+0x2954], R29 ;  /* 0x0029541d01007387 */ /* 0x000fe20000100800 */
[----:B------:R-:W-:-:S03]  /*19a0*/  LEA.HI.X.SX32 R13, R13, R9, 0x1, P1 ;  /* 0x000000090d0d7211 */ /* 0x000fc600008f0eff */
[----:B------:R-:W-:Y:S01]  /*19b0*/  STL [R1+0x2958], R29 ;  /* 0x0029581d01007387 */ /* 0x000fe20000100800 */
[----:B------:R-:W-:-:S03]  /*19c0*/  LEA.HI.X.SX32 R11, R17, R9, 0x1, P0 ;  /* 0x00000009110b7211 */ /* 0x000fc600000f0eff */
[----:B------:R0:W-:Y:S01]  /*19d0*/  STL [R1+0x140], R23 ;  /* 0x0001401701007387 */ /* 0x0001e20000100800 */
[----:B------:R-:W-:-:S03]  /*19e0*/  IMAD R17, R21, 0x4, R16 ;  /* 0x0000000415117824 */ /* 0x000fc600078e0210 */
[----:B------:R-:W-:Y:S04]  /*19f0*/  STL [R1+0x2968], R29 ;  /* 0x0029681d01007387 */ /* 0x000fe80000100800 */
[----:B------:R-:W-:Y:S04]  /*1a00*/  STL [R1+0x297c], R29 ;  /* 0x00297c1d01007387 */ /* 0x000fe80000100800 */
[----:B------:R-:W-:Y:S01]  /*1a10*/  STL [R1+0x2988], R29 ;  /* 0x0029881d01007387 */ /* 0x000fe20000100800 */
[----:B------:R-:W-:-:S03]  /*1a20*/  IADD3 R14, P0, R16, R8, RZ ;  /* 0x00000008100e7210 */ /* 0x000fc60007f1e0ff */
[----:B------:R-:W-:Y:S04]  /*1a30*/  STL [R1+0x29d0], R29 ;  /* 0x0029d01d01007387 */ /* 0x000fe80000100800 */
[----:B------:R-:W-:Y:S04]  /*1a40*/  STL [R1+0x8], R22 ;  /* 0x0000081601007387 */ /* 0x000fe80000100800 */
[----:B------:R-:W-:Y:S04]  /*1a50*/  STL [R1+0x29e4], R29 ;  /* 0x0029e41d01007387 */ /* 0x000fe80000100800 */
[----:B------:R1:W-:Y:S04]  /*1a60*/  STL [R1+0x4], R19 ;  /* 0x0000041301007387 */ /* 0x0003e80000100800 */
[----:B0-----:R0:W3:Y:S01]  /*1a70*/  LDG.E.U8 R23, desc[UR10][R12.64] ;  /* 0x0000000a0c177981 */ /* 0x0010e2000c1e1100 */
[----:B------:R-:W-:-:S03]  /*1a80*/  LEA.HI.X.SX32 R15, R16, R9, 0x1, P0 ;  /* 0x00000009100f7211 */ /* 0x000fc600000f0eff */
[----:B-1----:R1:W4:Y:S01]  /*1a90*/  LDG.E.U8 R19, desc[UR10][R10.64] ;  /* 0x0000000a0a137981 */ /* 0x002322000c1e1100 */
[----:B0-----:R-:W-:-:S03]  /*1aa0*/  IMAD R13, R21, 0x4, R17 ;  /* 0x00000004150d7824 */ /* 0x001fc600078e0211 */
[----:B------:R0:W5:Y:S01]  /*1ab0*/  LDG.E.U8 R22, desc[UR10][R14.64] ;  /* 0x0000000a0e167981 */ /* 0x000162000c1e1100 */
[----:B------:R-:W-:Y:S01]  /*1ac0*/  IMAD R16, R21, 0x4, R13 ;  /* 0x0000000415107824 */ /* 0x000fe200078e020d */
[-C--:B-1----:R-:W-:Y:S02]  /*1ad0*/  IADD3 R10, P0, R17, R8.reuse, RZ ;  /* 0x00000008110a7210 */ /* 0x082fe40007f1e0ff */
[-C--:B------:R-:W-:Y:S02]  /*1ae0*/  IADD3 R12, P1, R13, R8.reuse, RZ ;  /* 0x000000080d0c7210 */ /* 0x080fe40007f3e0ff */
[-C--:B------:R-:W-:Y:S01]  /*1af0*/  LEA.HI.X.SX32 R11, R17, R9.reuse, 0x1, P0 ;  /* 0x00000009110b7211 */ /* 0x080fe200000f0eff */
[----:B------:R-:W-:Y:S01]  /*1b00*/  IMAD R17, R21, 0x4, R16 ;  /* 0x0000000415117824 */ /* 0x000fe200078e0210 */
[C---:B0-----:R-:W-:Y:S02]  /*1b10*/  IADD3 R14, P0, R16.reuse, R8, RZ ;  /* 0x00000008100e7210 */ /* 0x041fe40007f1e0ff */
[-C--:B------:R-:W-:Y:S01]  /*1b20*/  LEA.HI.X.SX32 R13, R13, R9.reuse, 0x1, P1 ;  /* 0x000000090d0d7211 */ /* 0x080fe200008f0eff */
[----:B------:R0:W5:Y:S01]  /*1b30*/  LDG.E.U8 R26, desc[UR10][R10.64] ;  /* 0x0000000a0a1a7981 */ /* 0x000162000c1e1100 */
[----:B------:R-:W-:Y:S01]  /*1b40*/  LEA.HI.X.SX32 R15, R16, R9, 0x1, P0 ;  /* 0x00000009100f7211 */ /* 0x000fe200000f0eff */
[----:B------:R-:W-:-:S02]  /*1b50*/  IMAD R16, R21, 0x4, R17 ;  /* 0x0000000415107824 */ /* 0x000fc400078e0211 */
[----:B------:R-:W5:Y:S04]  /*1b60*/  LDG.E.U8 R24, desc[UR10][R12.64] ;  /* 0x0000000a0c187981 */ /* 0x000f68000c1e1100 */
[----:B------:R1:W5:Y:S01]  /*1b70*/  LDG.E.U8 R28, desc[UR10][R14.64] ;  /* 0x0000000a0e1c7981 */ /* 0x000362000c1e1100 */
[----:B0-----:R-:W-:-:S04]  /*1b80*/  IADD3 R10, P0, R17, R8, RZ ;  /* 0x00000008110a7210 */ /* 0x001fc80007f1e0ff */
[----:B------:R-:W-:Y:S02]  /*1b90*/  LEA.HI.X.SX32 R11, R17, R9, 0x1, P0 ;  /* 0x00000009110b7211 */ /* 0x000fe400000f0eff */
[----:B-1----:R-:W-:-:S03]  /*1ba0*/  IADD3 R14, P0, R16, R8, RZ ;  /* 0x00000008100e7210 */ /* 0x002fc60007f1e0ff */
[----:B------:R0:W5:Y:S01]  /*1bb0*/  LDG.E.U8 R27, desc[UR10][R10.64] ;  /* 0x0000000a0a1b7981 */ /* 0x000162000c1e1100 */
[----:B------:R-:W-:-:S03]  /*1bc0*/  LEA.HI.X.SX32 R15, R16, R9, 0x1, P0 ;  /* 0x00000009100f7211 */ /* 0x000fc600000f0eff */
[----:B--2---:R1:W-:Y:S04]  /*1bd0*/  STL [R1], R20 ;  /* 0x0000001401007387 */ /* 0x0043e80000100800 */
[----:B-1----:R1:W2:Y:S01]  /*1be0*/  LDG.E.U8 R20, desc[UR10][R14.64] ;  /* 0x0000000a0e147981 */ /* 0x0022a2000c1e1100 */
[----:B------:R-:W-:-:S04]  /*1bf0*/  IMAD R13, R21, 0x4, R16 ;  /* 0x00000004150d7824 */ /* 0x000fc800078e0210 */
[----:B------:R-:W-:Y:S01]  /*1c00*/  IMAD R17, R21, 0x4, R13 ;  /* 0x0000000415117824 */ /* 0x000fe200078e020d */
[----:B------:R-:W-:-:S03]  /*1c10*/  IADD3 R12, P1, R13, R8, RZ ;  /* 0x000000080d0c7210 */ /* 0x000fc60007f3e0ff */
[----:B------:R-:W-:Y:S01]  /*1c20*/  IMAD R16, R21, 0x4, R17 ;  /* 0x0000000415107824 */ /* 0x000fe200078e0211 */
[-C--:B0-----:R-:W-:Y:S02]  /*1c30*/  IADD3 R10, P0, R17, R8.reuse, RZ ;  /* 0x00000008110a7210 */ /* 0x081fe40007f1e0ff */
[-C--:B------:R-:W-:Y:S02]  /*1c40*/  LEA.HI.X.SX32 R13, R13, R9.reuse, 0x1, P1 ;  /* 0x000000090d0d7211 */ /* 0x080fe400008f0eff */
[-C--:B------:R-:W-:Y:S01]  /*1c50*/  LEA.HI.X.SX32 R11, R17, R9.reuse, 0x1, P0 ;  /* 0x00000009110b7211 */ /* 0x080fe200000f0eff */
[----:B------:R-:W-:Y:S01]  /*1c60*/  IMAD R17, R21, 0x4, R16 ;  /* 0x0000000415117824 */ /* 0x000fe200078e0210 */
[C---:B-1----:R-:W-:Y:S01]  /*1c70*/  IADD3 R14, P0, R16.reuse, R8, RZ ;  /* 0x00000008100e7210 */ /* 0x042fe20007f1e0ff */
[----:B------:R0:W2:Y:S03]  /*1c80*/  LDG.E.U8 R25, desc[UR10][R12.64] ;  /* 0x0000000a0c197981 */ /* 0x0000a6000c1e1100 */
[----:B------:R-:W-:-:S02]  /*1c90*/  LEA.HI.X.SX32 R15, R16, R9, 0x1, P0 ;  /* 0x00000009100f7211 */ /* 0x000fc400000f0eff */
[----:B0-----:R-:W-:-:S04]  /*1ca0*/  IADD3 R12, P0, R17, R8, RZ ;  /* 0x00000008110c7210 */ /* 0x001fc80007f1e0ff */
[----:B------:R-:W-:Y:S01]  /*1cb0*/  LEA.HI.X.SX32 R13, R17, R9, 0x1, P0 ;  /* 0x00000009110d7211 */ /* 0x000fe200000f0eff */
[----:B---3--:R0:W-:Y:S04]  /*1cc0*/  STL [R1+0x144], R23 ;  /* 0x0001441701007387 */ /* 0x0081e80000100800 */
[----:B----4-:R1:W-:Y:S04]  /*1cd0*/  STL [R1+0x13c], R19 ;  /* 0x00013c1301007387 */ /* 0x0103e80000100800 */
[----:B0-----:R0:W3:Y:S01]  /*1ce0*/  LDG.E.U8 R23, desc[UR10][R10.64] ;  /* 0x0000000a0a177981 */ /* 0x0010e2000c1e1100 */
[----:B-1----:R-:W-:-:S03]  /*1cf0*/  IMAD R19, R21, 0x4, R17 ;  /* 0x0000000415137824 */ /* 0x002fc600078e0211 */
[----:B-----5:R1:W-:Y:S01]  /*1d00*/  STL [R1+0x138], R22 ;  /* 0x0001381601007387 */ /* 0x0203e20000100800 */
[----:B------:R-:W-:Y:S01]  /*1d10*/  IMAD R16, R21, 0x4, R19 ;  /* 0x0000000415107824 */ /* 0x000fe200078e0213 */
[----:B0-----:R-:W-:-:S03]  /*1d20*/  IADD3 R10, P1, R19, R8, RZ ;  /* 0x00000008130a7210 */ /* 0x001fc60007f3e0ff */
[----:B------:R-:W-:Y:S01]  /*1d30*/  IMAD R17, R21, 0x4, R16 ;  /* 0x0000000415117824 */ /* 0x000fe200078e0210 */
[----:B-1----:R0:W4:Y:S01]  /*1d40*/  LDG.E.U8 R22, desc[UR10][R14.64] ;  /* 0x0000000a0e167981 */ /* 0x002122000c1e1100 */
[----:B------:R-:W-:-:S03]  /*1d50*/  LEA.HI.X.SX32 R11, R19, R9, 0x1, P1 ;  /* 0x00000009130b7211 */ /* 0x000fc600008f0eff */
[----:B------:R1:W-:Y:S01]  /*1d60*/  STL [R1+0x134], R26 ;  /* 0x0001341a01007387 */ /* 0x0003e20000100800 */
[----:B0-----:R-:W-:-:S03]  /*1d70*/  IADD3 R14, P0, R16, R8, RZ ;  /* 0x00000008100e7210 */ /* 0x001fc60007f1e0ff */
[----:B-1----:R0:W5:Y:S01]  /*1d80*/  LDG.E.U8 R26, desc[UR10][R12.64] ;  /* 0x0000000a0c1a7981 */ /* 0x002162000c1e1100 */
[----:B------:R-:W-:Y:S01]  /*1d90*/  LEA.HI.X.SX32 R15, R16, R9, 0x1, P0 ;  /* 0x00000009100f7211 */ /* 0x000fe200000f0eff */
[----:B------:R-:W-:Y:S02]  /*1da0*/  IMAD R16, R21, 0x4, R17 ;  /* 0x0000000415107824 */ /* 0x000fe400078e0211 */
[----:B------:R1:W-:Y:S01]  /*1db0*/  STL [R1+0x130], R24 ;  /* 0x0001301801007387 */ /* 0x0003e20000100800 */
[----:B0-----:R-:W-:-:S03]  /*1dc0*/  IADD3 R12, P0, R17, R8, RZ ;  /* 0x00000008110c7210 */ /* 0x001fc60007f1e0ff */
[----:B-1----:R0:W5:Y:S01]  /*1dd0*/  LDG.E.U8 R24, desc[UR10][R10.64] ;  /* 0x0000000a0a187981 */ /* 0x002162000c1e1100 */
[----:B------:R-:W-:-:S03]  /*1de0*/  LEA.HI.X.SX32 R13, R17, R9, 0x1, P0 ;  /* 0x00000009110d7211 */ /* 0x000fc600000f0eff */
[----:B------:R1:W-:Y:S01]  /*1df0*/  STL [R1+0x124], R28 ;  /* 0x0001241c01007387 */ /* 0x0003e20000100800 */
[----:B0-----:R-:W-:-:S03]  /*1e00*/  IADD3 R10, P0, R16, R8, RZ ;  /* 0x00000008100a7210 */ /* 0x001fc60007f1e0ff */
[----:B------:R0:W-:Y:S01]  /*1e10*/  STL [R1+0x120], R27 ;  /* 0x0001201b01007387 */ /* 0x0001e20000100800 */
[----:B------:R-:W-:-:S03]  /*1e20*/  LEA.HI.X.SX32 R11, R16, R9, 0x1, P0 ;  /* 0x00000009100b7211 */ /* 0x000fc600000f0eff */
[----:B-1----:R1:W5:Y:S04]  /*1e30*/  LDG.E.U8 R28, desc[UR10][R14.64] ;  /* 0x0000000a0e1c7981 */ /* 0x002368000c1e1100 */
[----:B0-----:R0:W5:Y:S04]  /*1e40*/  LDG.E.U8 R27, desc[UR10][R12.64] ;  /* 0x0000000a0c1b7981 */ /* 0x001168000c1e1100 */
[----:B--2---:R2:W-:Y:S04]  /*1e50*/  STL [R1+0x118], R20 ;  /* 0x0001181401007387 */ /* 0x0045e80000100800 */
[----:B--2---:R2:W5:Y:S01]  /*1e60*/  LDG.E.U8 R20, desc[UR10][R10.64] ;  /* 0x0000000a0a147981 */ /* 0x004562000c1e1100 */
[----:B------:R-:W-:-:S04]  /*1e70*/  IMAD R19, R21, 0x4, R16 ;  /* 0x0000000415137824 */ /* 0x000fc800078e0210 */
[----:B------:R-:W-:Y:S01]  /*1e80*/  IMAD R17, R21, 0x4, R19 ;  /* 0x0000000415117824 */ /* 0x000fe200078e0213 */
[----:B-1----:R-:W-:-:S03]  /*1e90*/  IADD3 R14, P1, R19, R8, RZ ;  /* 0x00000008130e7210 */ /* 0x002fc60007f3e0ff */
[----:B------:R-:W-:Y:S01]  /*1ea0*/  IMAD R16, R21, 0x4, R17 ;  /* 0x0000000415107824 */ /* 0x000fe200078e0211 */
[-C--:B0-----:R-:W-:Y:S02]  /*1eb0*/  IADD3 R12, P0, R17, R8.reuse, RZ ;  /* 0x00000008110c7210 */ /* 0x081fe40007f1e0ff */
[-C--:B------:R-:W-:Y:S02]  /*1ec0*/  LEA.HI.X.SX32 R15, R19, R9.reuse, 0x1, P1 ;  /* 0x00000009130f7211 */ /* 0x080fe400008f0eff */
[----:B------:R-:W-:Y:S01]  /*1ed0*/  LEA.HI.X.SX32 R13, R17, R9, 0x1, P0 ;  /* 0x00000009110d7211 */ /* 0x000fe200000f0eff */
[C---:B------:R-:W-:Y:S01]  /*1ee0*/  IMAD R17, R21.reuse, 0x4, R16 ;  /* 0x0000000415117824 */ /* 0x040fe200078e0210 */
[----:B------:R0:W-:Y:S01]  /*1ef0*/  STL [R1+0x104], R25 ;  /* 0x0001041901007387 */ /* 0x0001e20000100800 */
[----:B--2---:R-:W-:Y:S02]  /*1f00*/  IADD3 R10, P0, R16, R8, RZ ;  /* 0x00000008100a7210 */ /* 0x004fe40007f1e0ff */
[----:B------:R-:W-:-:S02]  /*1f10*/  IMAD R19, R21, 0x4, R17 ;  /* 0x0000000415137824 */ /* 0x000fc400078e0211 */
[-C--:B------:R-:W-:Y:S01]  /*1f20*/  LEA.HI.X.SX32 R11, R16, R9.reuse, 0x1, P0 ;  /* 0x00000009100b7211 */ /* 0x080fe200000f0eff */
[----:B0-----:R0:W2:Y:S01]  /*1f30*/  LDG.E.U8 R25, desc[UR10][R14.64] ;  /* 0x0000000a0e197981 */ /* 0x0010a2000c1e1100 */
[----:B------:R-:W-:Y:S01]  /*1f40*/  IMAD R16, R21, 0x4, R19 ;  /* 0x0000000415107824 */ /* 0x000fe200078e0213 */
[CC--:B0-----:R-:W-:Y:S02]  /*1f50*/  IADD3 R14, P0, R17.reuse, R8.reuse, RZ ;  /* 0x00000008110e7210 */ /* 0x0c1fe40007f1e0ff */
[----:B---3--:R0:W-:Y:S02]  /*1f60*/  STL [R1+0x100], R23 ;  /* 0x0001001701007387 */ /* 0x0081e40000100800 */
[----:B------:R-:W-:Y:S01]  /*1f70*/  LEA.HI.X.SX32 R15, R17, R9, 0x1, P0 ;  /* 0x00000009110f7211 */ /* 0x000fe200000f0eff */
[----:B------:R-:W-:Y:S01]  /*1f80*/  IMAD R17, R21, 0x4, R16 ;  /* 0x0000000415117824 */ /* 0x000fe200078e0210 */
[----:B0-----:R0:W3:Y:S04]  /*1f90*/  LDG.E.U8 R23, desc[UR10][R12.64] ;  /* 0x0000000a0c177981 */ /* 0x0010e8000c1e1100 */
[----:B----4-:R1:W-:Y:S01]  /*1fa0*/  STL [R1+0x12c], R22 ;  /* 0x00012c1601007387 */ /* 0x0103e20000100800 */
[----:B0-----:R-:W-:-:S03]  /*1fb0*/  IADD3 R12, P1, R19, R8, RZ ;  /* 0x00000008130c7210 */ /* 0x001fc60007f3e0ff */
[----:B-1----:R0:W4:Y:S01]  /*1fc0*/  LDG.E.U8 R22, desc[UR10][R10.64] ;  /* 0x0000000a0a167981 */ /* 0x002122000c1e1100 */
[----:B------:R-:W-:-:S03]  /*1fd0*/  LEA.HI.X.SX32 R13, R19, R9, 0x1, P1 ;  /* 0x00000009130d7211 */ /* 0x000fc600008f0eff */
[----:B-----5:R1:W-:Y:S01]  /*1fe0*/  STL [R1+0x128], R26 ;  /* 0x0001281a01007387 */ /* 0x0203e20000100800 */
[----:B0-----:R-:W-:-:S03]  /*1ff0*/  IADD3 R10, P0, R16, R8, RZ ;  /* 0x00000008100a7210 */ /* 0x001fc60007f1e0ff */
[----:B-1----:R0:W5:Y:S01]  /*2000*/  LDG.E.U8 R26, desc[UR10][R14.64] ;  /* 0x0000000a0e1a7981 */ /* 0x002162000c1e1100 */
[----:B------:R-:W-:Y:S01]  /*2010*/  LEA.HI.X.SX32 R11, R16, R9, 0x1, P0 ;  /* 0x00000009100b7211 */ /* 0x000fe200000f0eff */
[----:B------:R-:W-:Y:S02]  /*2020*/  IMAD R16, R21, 0x4, R17 ;  /* 0x0000000415107824 */ /* 0x000fe400078e0211 */
[----:B------:R1:W-:Y:S01]  /*2030*/  STL [R1+0x11c], R24 ;  /* 0x00011c1801007387 */ /* 0x0003e20000100800 */
[----:B0-----:R-:W-:-:S03]  /*2040*/  IADD3 R14, P0, R17, R8, RZ ;  /* 0x00000008110e7210 */ /* 0x001fc60007f1e0ff */
[----:B-1----:R0:W5:Y:S01]  /*2050*/  LDG.E.U8 R24, desc[UR10][R12.64] ;  /* 0x0000000a0c187981 */ /* 0x002162000c1e1100 */
[-C--:B------:R-:W-:Y:S02]  /*2060*/  LEA.HI.X.SX32 R15, R17, R9.reuse, 0x1, P0 ;  /* 0x00000009110f7211 */ /* 0x080fe400000f0eff */
[C---:B0-----:R-:W-:Y:S01]  /*2070*/  IADD3 R12, P0, R16.reuse, R8, RZ ;  /* 0x00000008100c7210 */ /* 0x041fe20007f1e0ff */
[----:B------:R0:W-:Y:S03]  /*2080*/  STL [R1+0x114], R28 ;  /* 0x0001141c01007387 */ /* 0x0001e60000100800 */
[----:B------:R-:W-:Y:S01]  /*2090*/  LEA.HI.X.SX32 R13, R16, R9, 0x1, P0 ;  /* 0x00000009100d7211 */ /* 0x000fe200000f0eff */
[----:B------:R1:W-:Y:S04]  /*20a0*/  STL [R1+0x10c], R27 ;  /* 0x00010c1b01007387 */ /* 0x0003e80000100800 */
[----:B0-----:R0:W5:Y:S04]  /*20b0*/  LDG.E.U8 R28, desc[UR10][R10.64] ;  /* 0x0000000a0a1c7981 */ /* 0x001168000c1e1100 */
[----:B-1----:R1:W5:Y:S04]  /*20c0*/  LDG.E.U8 R27, desc[UR10][R14.64] ;  /* 0x0000000a0e1b7981 */ /* 0x002368000c1e1100 */
[----:B------:R0:W-:Y:S04]  /*20d0*/  STL [R1+0xfc], R20 ;  /* 0x0000fc1401007387 */ /* 0x0001e80000100800 */
[----:B0-----:R0:W5:Y:S01]  /*20e0*/  LDG.E.U8 R20, desc[UR10][R12.64] ;  /* 0x0000000a0c147981 */ /* 0x001162000c1e1100 */
[----:B------:R-:W-:-:S04]  /*20f0*/  IMAD R19, R21, 0x4, R16 ;  /* 0x0000000415137824 */ /* 0x000fc800078e0210 */
[----:B------:R-:W-:Y:S01]  /*2100*/  IMAD R17, R21, 0x4, R19 ;  /* 0x0000000415117824 */ /* 0x000fe200078e0213 */
[----:B------:R-:W-:-:S03]  /*2110*/  IADD3 R10, P1, R19, R8, RZ ;  /* 0x00000008130a7210 */ /* 0x000fc60007f3e0ff */
[----:B------:R-:W-:Y:S01]  /*2120*/  IMAD R16, R21, 0x4, R17 ;  /* 0x0000000415107824 */ /* 0x000fe200078e0211 */
[-C--:B-1----:R-:W-:Y:S02]  /*2130*/  IADD3 R14, P0, R17, R8.reuse, RZ ;  /* 0x00000008110e7210 */ /* 0x082fe40007f1e0ff */
[-C--:B------:R-:W-:Y:S02]  /*2140*/  LEA.HI.X.SX32 R11, R19, R9.reuse, 0x1, P1 ;  /* 0x00000009130b7211 */ /* 0x080fe400008f0eff */
[----:B------:R-:W-:Y:S01]  /*2150*/  LEA.HI.X.SX32 R15, R17, R9, 0x1, P0 ;  /* 0x00000009110f7211 */ /* 0x000fe200000f0eff */
[C---:B------:R-:W-:Y:S01]  /*2160*/  IMAD R17, R21.reuse, 0x4, R16 ;  /* 0x0000000415117824 */ /* 0x040fe200078e0210 */
[----:B--2---:R1:W-:Y:S01]  /*2170*/  STL [R1+0xf4], R25 ;  /* 0x0000f41901007387 */ /* 0x0043e20000100800 */
[----:B0-----:R-:W-:Y:S02]  /*2180*/  IADD3 R12, P0, R16, R8, RZ ;  /* 0x00000008100c7210 */ /* 0x001fe40007f1e0ff */
[----:B------:R-:W-:-:S02]  /*2190*/  IMAD R19, R21, 0x4, R17 ;  /* 0x0000000415137824 */ /* 0x000fc400078e0211 */
[-C--:B------:R-:W-:Y:S01]  /*21a0*/  LEA.HI.X.SX32 R13, R16, R9.reuse, 0x1, P0 ;  /* 0x00000009100d7211 */ /* 0x080fe200000f0eff */
[----:B-1----:R0:W2:Y:S01]  /*21b0*/  LDG.E.U8 R25, desc[UR10][R10.64] ;  /* 0x0000000a0a197981 */ /* 0x0020a2000c1e1100 */
        /* <DEDUP_REMOVED lines=8> */
[----:B-1----:R0:W4:Y:S04]  /*2240*/  LDG.E.U8 R22, desc[UR10][R12.64] ;  /* 0x0000000a0c167981 */ /* 0x002128000c1e1100 */
[----:B-----5:R1:W-:Y:S01]  /*2250*/  STL [R1+0xe0], R26 ;  /* 0x0000e01a01007387 */ /* 0x0203e20000100800 */
[----:B0-----:R-:W-:-:S03]  /*2260*/  IADD3 R12, P0, R16, R8, RZ ;  /* 0x00000008100c7210 */ /* 0x001fc60007f1e0ff */
[----:B-1----:R0:W5:Y:S01]  /*2270*/  LDG.E.U8 R26, desc[UR10][R10.64] ;  /* 0x0000000a0a1a7981 */ /* 0x002162000c1e1100 */
[-C--:B------:R-:W-:Y:S01]  /*2280*/  LEA.HI.X.SX32 R13, R16, R9.reuse, 0x1, P0 ;  /* 0x00000009100d7211 */ /* 0x080fe200000f0eff */
[----:B------:R-:W-:Y:S01]  /*2290*/  IMAD R16, R21, 0x4, R17 ;  /* 0x0000000415107824 */ /* 0x000fe200078e0211 */
[----:B------:R-:W-:-:S03]  /*22a0*/  LEA.HI.X.SX32 R15, R19, R9, 0x1, P1 ;  /* 0x00000009130f7211 */ /* 0x000fc600008f0eff */
[----:B------:R1:W5:Y:S01]  /*22b0*/  LDG.E.U8 R19, desc[UR10][R12.64] ;  /* 0x0000000a0c137981 */ /* 0x000362000c1e1100 */
[----:B0-----:R-:W-:-:S04]  /*22c0*/  IADD3 R10, P0, R17, R8, RZ ;  /* 0x00000008110a7210 */ /* 0x001fc80007f1e0ff */
[-C--:B------:R-:W-:Y:S02]  /*22d0*/  LEA.HI.X.SX32 R11, R17, R9.reuse, 0x1, P0 ;  /* 0x00000009110b7211 */ /* 0x080fe400000f0eff */
[C---:B-1----:R-:W-:Y:S01]  /*22e0*/  IADD3 R12, P0, R16.reuse, R8, RZ ;  /* 0x00000008100c7210 */ /* 0x042fe20007f1e0ff */
[----:B------:R0:W-:Y:S03]  /*22f0*/  STL [R1+0x110], R24 ;  /* 0x0001101801007387 */ /* 0x0001e60000100800 */
[----:B------:R-:W-:Y:S01]  /*2300*/  LEA.HI.X.SX32 R13, R16, R9, 0x1, P0 ;  /* 0x00000009100d7211 */ /* 0x000fe200000f0eff */
[----:B------:R1:W-:Y:S04]  /*2310*/  STL [R1+0x108], R28 ;  /* 0x0001081c01007387 */ /* 0x0003e80000100800 */
[----:B0-----:R0:W5:Y:S04]  /*2320*/  LDG.E.U8 R24, desc[UR10][R14.64] ;  /* 0x0000000a0e187981 */ /* 0x001168000c1e1100 */
[----:B------:R-:W-:Y:S04]  /*2330*/  STL [R1+0xf8], R27 ;  /* 0x0000f81b01007387 */ /* 0x000fe80000100800 */
        /* <DEDUP_REMOVED lines=10> */
[----:B------:R-:W-:Y:S01]  /*23e0*/  IMAD R17, R21, 0x4, R16 ;  /* 0x0000000415117824 */ /* 0x000fe200078e0210 */
[----:B--2---:R1:W-:Y:S01]  /*23f0*/  STL [R1+0xe4], R25 ;  /* 0x0000e41901007387 */ /* 0x0043e20000100800 */
[----:B0-----:R-:W-:-:S04]  /*2400*/  IADD3 R12, P0, R16, R8, RZ ;  /* 0x00000008100c7210 */ /* 0x001fc80007f1e0ff */
[----:B------:R-:W-:Y:S01]  /*2410*/  LEA.HI.X.SX32 R13, R16, R9, 0x1, P0 ;  /* 0x00000009100d7211 */ /* 0x000fe200000f0eff */
[----:B-1----:R0:W2:Y:S02]  /*2420*/  LDG.E.U8 R25, desc[UR10][R14.64] ;  /* 0x0000000a0e197981 */ /* 0x0020a4000c1e1100 */
[----:B0-----:R-:W-:-:S04]  /*2430*/  IMAD R15, R21, 0x4, R17 ;  /* 0x00000004150f7824 */ /* 0x001fc800078e0211 */
[----:B------:R-:W-:Y:S01]  /*2440*/  IMAD R16, R21, 0x4, R15 ;  /* 0x0000000415107824 */ /* 0x000fe200078e020f */
[----:B---3--:R0:W-:Y:S01]  /*2450*/  STL [R1+0xdc], R23 ;  /* 0x0000dc1701007387 */ /* 0x0081e20000100800 */
[----:B------:R-:W-:-:S03]  /*2460*/  IADD3 R14, P1, R15, R8, RZ ;  /* 0x000000080f0e7210 */ /* 0x000fc60007f3e0ff */
[----:B0-----:R0:W3:Y:S01]  /*2470*/  LDG.E.U8 R23, desc[UR10][R10.64] ;  /* 0x0000000a0a177981 */ /* 0x0010e2000c1e1100 */
[----:B------:R-:W-:-:S05]  /*2480*/  LEA.HI.X.SX32 R15, R15, R9, 0x1, P1 ;  /* 0x000000090f0f7211 */ /* 0x000fca00008f0eff */
[----:B------:R-:W3:Y:S01]  /*2490*/  LDG.E.U8 R27, desc[UR10][R14.64] ;  /* 0x0000000a0e1b7981 */ /* 0x000ee2000c1e1100 */
[----:B0-----:R-:W-:-:S03]  /*24a0*/  IADD3 R10, P0, R17, R8, RZ ;  /* 0x00000008110a7210 */ /* 0x001fc60007f1e0ff */
[----:B----4-:R0:W-:Y:S01]  /*24b0*/  STL [R1+0xd8], R22 ;  /* 0x0000d81601007387 */ /* 0x0101e20000100800 */
[----:B------:R-:W-:Y:S01]  /*24c0*/  LEA.HI.X.SX32 R11, R17, R9, 0x1, P0 ;  /* 0x00000009110b7211 */ /* 0x000fe200000f0eff */
[----:B------:R-:W-:Y:S02]  /*24d0*/  IMAD R17, R21, 0x4, R16 ;  /* 0x0000000415117824 */ /* 0x000fe400078e0210 */
[----:B0-----:R0:W4:Y:S04]  /*24e0*/  LDG.E.U8 R22, desc[UR10][R12.64] ;  /* 0x0000000a0c167981 */ /* 0x001128000c1e1100 */
[----:B-----5:R1:W-:Y:S01]  /*24f0*/  STL [R1+0xd4], R26 ;  /* 0x0000d41a01007387 */ /* 0x0203e20000100800 */
[----:B0-----:R-:W-:-:S03]  /*2500*/  IADD3 R12, P0, R16, R8, RZ ;  /* 0x00000008100c7210 */ /* 0x001fc60007f1e0ff */
[----:B-1----:R0:W5:Y:S01]  /*2510*/  LDG.E.U8 R26, desc[UR10][R10.64] ;  /* 0x0000000a0a1a7981 */ /* 0x002162000c1e1100 */
[----:B------:R-:W-:Y:S01]  /*2520*/  LEA.HI.X.SX32 R13, R16, R9, 0x1, P0 ;  /* 0x00000009100d7211 */ /* 0x000fe200000f0eff */
[----:B------:R-:W-:Y:S01]  /*2530*/  IMAD R16, R21, 0x4, R17 ;  /* 0x0000000415107824 */ /* 0x000fe200078e0211 */
[----:B0-----:R-:W-:-:S04]  /*2540*/  IADD3 R10, P0, R17, R8, RZ ;  /* 0x00000008110a7210 */ /* 0x001fc80007f1e0ff */
[-C--:B------:R-:W-:Y:S02]  /*2550*/  LEA.HI.X.SX32 R11, R17, R9.reuse, 0x1, P0 ;  /* 0x00000009110b7211 */ /* 0x080fe400000f0eff */
[C---:B------:R-:W-:Y:S01]  /*2560*/  IADD3 R14, P0, R16.reuse, R8, RZ ;  /* 0x00000008100e7210 */ /* 0x040fe20007f1e0ff */
[----:B------:R0:W-:Y:S03]  /*2570*/  STL [R1+0xc8], R24 ;  /* 0x0000c81801007387 */ /* 0x0001e60000100800 */
[----:B------:R-:W-:Y:S01]  /*2580*/  LEA.HI.X.SX32 R15, R16, R9, 0x1, P0 ;  /* 0x00000009100f7211 */ /* 0x000fe200000f0eff */
[----:B------:R-:W-:Y:S04]  /*2590*/  STL [R1+0xc4], R19 ;  /* 0x0000c41301007387 */ /* 0x000fe80000100800 */
[----:B------:R-:W-:Y:S04]  /*25a0*/  STL [R1+0xd0], R28 ;  /* 0x0000d01c01007387 */ /* 0x000fe80000100800 */
[----:B------:R-:W5:Y:S04]  /*25b0*/  LDG.E.U8 R29, desc[UR10][R10.64] ;  /* 0x0000000a0a1d7981 */ /* 0x000f68000c1e1100 */
[----:B0-----:R0:W5:Y:S04]  /*25c0*/  LDG.E.U8 R24, desc[UR10][R12.64] ;  /* 0x0000000a0c187981 */ /* 0x001168000c1e1100 */
[----:B------:R1:W-:Y:S04]  /*25d0*/  STL [R1+0xcc], R20 ;  /* 0x0000cc1401007387 */ /* 0x0003e80000100800 */
[----:B-1----:R1:W2:Y:S01]  /*25e0*/  LDG.E.U8 R20, desc[UR10][R14.64] ;  /* 0x0000000a0e147981 */ /* 0x0022a2000c1e1100 */
[----:B------:R-:W-:-:S04]  /*25f0*/  IMAD R19, R21, 0x4, R16 ;  /* 0x0000000415137824 */ /* 0x000fc800078e0210 */
[----:B------:R-:W-:Y:S01]  /*2600*/  IMAD R17, R21, 0x4, R19 ;  /* 0x0000000415117824 */ /* 0x000fe200078e0213 */
[----:B0-----:R-:W-:-:S03]  /*2610*/  IADD3 R12, P1, R19, R8, RZ ;  /* 0x00000008130c7210 */ /* 0x001fc60007f3e0ff */
[----:B------:R-:W-:Y:S01]  /*2620*/  IMAD R16, R21, 0x4, R17 ;  /* 0x0000000415107824 */ /* 0x000fe200078e0211 */
[----:B------:R-:W-:Y:S02]  /*2630*/  IADD3 R10, P0, R17, R8, RZ ;  /* 0x00000008110a7210 */ /* 0x000fe40007f1e0ff */
[-C--:B------:R-:W-:Y:S02]  /*2640*/  LEA.HI.X.SX32 R13, R19, R9.reuse, 0x1, P1 ;  /* 0x00000009130d7211 */ /* 0x080fe400008f0eff */
[----:B------:R-:W-:Y:S01]  /*2650*/  LEA.HI.X.SX32 R11, R17, R9, 0x1, P0 ;  /* 0x00000009110b7211 */ /* 0x000fe200000f0eff */
[----:B------:R-:W-:-:S04]  /*2660*/  IMAD R17, R21, 0x4, R16 ;  /* 0x0000000415117824 */ /* 0x000fc800078e0210 */
[----:B-1----:R-:W-:Y:S01]  /*2670*/  IMAD R15, R21, 0x4, R17 ;  /* 0x00000004150f7824 */ /* 0x002fe200078e0211 */
[----:B------:R-:W5:Y:S04]  /*2680*/  LDG.E.U8 R28, desc[UR10][R10.64] ;  /* 0x0000000a0a1c7981 */ /* 0x000f68000c1e1100 */
[----:B--2---:R-:W-:Y:S04]  /*2690*/  STL [R1+0x2948], R20 ;  /* 0x0029481401007387 */ /* 0x004fe80000100800 */
[----:B------:R-:W-:Y:S04]  /*26a0*/  STL [R1+0x298c], R20 ;  /* 0x00298c1401007387 */ /* 0x000fe80000100800 */
[----:B------:R0:W-:Y:S04]  /*26b0*/  STL [R1+0xc0], R25 ;  /* 0x0000c01901007387 */ /* 0x0001e80000100800 */
[----:B------:R-:W-:Y:S04]  /*26c0*/  STL [R1+0x29a0], R20 ;  /* 0x0029a01401007387 */ /* 0x000fe80000100800 */
[----:B------:R-:W-:Y:S04]  /*26d0*/  STL [R1+0x2a24], R20 ;  /* 0x002a241401007387 */ /* 0x000fe80000100800 */
[----:B------:R-:W-:Y:S04]  /*26e0*/  STL [R1+0x2a28], R20 ;  /* 0x002a281401007387 */ /* 0x000fe80000100800 */
[----:B---3--:R-:W-:Y:S04]  /*26f0*/  STL [R1+0xbc], R23 ;  /* 0x0000bc1701007387 */ /* 0x008fe80000100800 */
[----:B----4-:R1:W-:Y:S04]  /*2700*/  STL [R1+0xb8], R22 ;  /* 0x0000b81601007387 */ /* 0x0103e80000100800 */
[----:B0-----:R0:W2:Y:S01]  /*2710*/  LDG.E.U8 R25, desc[UR10][R12.64] ;  /* 0x0000000a0c197981 */ /* 0x0010a2000c1e1100 */
[----:B-1----:R-:W-:-:S02]  /*2720*/  IADD3 R22, P1, R17, R8, RZ ;  /* 0x0000000811167210 */ /* 0x002fc40007f3e0ff */
[C---:B0-----:R-:W-:Y:S02]  /*2730*/  IADD3 R12, P0, R16.reuse, R8, RZ ;  /* 0x00000008100c7210 */ /* 0x041fe40007f1e0ff */
[-C--:B------:R-:W-:Y:S01]  /*2740*/  LEA.HI.X.SX32 R23, R17, R9.reuse, 0x1, P1 ;  /* 0x0000000911177211 */ /* 0x080fe200008f0eff */
[----:B-----5:R0:W-:Y:S01]  /*2750*/  STL [R1+0xb4], R26 ;  /* 0x0000b41a01007387 */ /* 0x0201e20000100800 */
[----:B------:R-:W-:-:S03]  /*2760*/  LEA.HI.X.SX32 R13, R16, R9, 0x1, P0 ;  /* 0x00000009100d7211 */ /* 0x000fc600000f0eff */
[----:B------:R-:W3:Y:S01]  /*2770*/  LDG.E.U8 R22, desc[UR10][R22.64] ;  /* 0x0000000a16167981 */ /* 0x000ee2000c1e1100 */
[----:B0-----:R-:W-:-:S03]  /*2780*/  IADD3 R26, P0, R15, R8, RZ ;  /* 0x000000080f1a7210 */ /* 0x001fc60007f1e0ff */
[----:B------:R0:W-:Y:S02]  /*2790*/  STL [R1+0xb0], R27 ;  /* 0x0000b01b01007387 */ /* 0x0001e40000100800 */
[----:B0-----:R-:W-:-:S05]  /*27a0*/  LEA.HI.X.SX32 R27, R15, R9, 0x1, P0 ;  /* 0x000000090f1b7211 */ /* 0x001fca00000f0eff */
[----:B------:R-:W4:Y:S01]  /*27b0*/  LDG.E.U8 R26, desc[UR10][R26.64] ;  /* 0x0000000a1a1a7981 */ /* 0x000f22000c1e1100 */
[----:B------:R-:W-:-:S03]  /*27c0*/  IMAD R14, R21, 0x4, R15 ;  /* 0x00000004150e7824 */ /* 0x000fc600078e020f */
[----:B------:R0:W-:Y:S02]  /*27d0*/  STL [R1+0xac], R24 ;  /* 0x0000ac1801007387 */ /* 0x0001e40000100800 */
[----:B------:R-:W-:-:S04]  /*27e0*/  IADD3 R16, P0, R14, R8, RZ ;  /* 0x000000080e107210 */ /* 0x000fc80007f1e0ff */
[----:B------:R-:W-:Y:S01]  /*27f0*/  LEA.HI.X.SX32 R17, R14, R9, 0x1, P0 ;  /* 0x000000090e117211 */ /* 0x000fe200000f0eff */
[----:B0-----:R0:W5:Y:S04]  /*2800*/  LDG.E.U8 R24, desc[UR10][R12.64] ;  /* 0x0000000a0c187981 */ /* 0x001168000c1e1100 */
[----:B---3--:R-:W-:Y:S04]  /*2810*/  STL [R1+0x295c], R22 ;  /* 0x00295c1601007387 */ /* 0x008fe80000100800 */
[----:B------:R-:W-:Y:S04]  /*2820*/  STL [R1+0x2964], R22 ;  /* 0x0029641601007387 */ /* 0x000fe80000100800 */
[----:B------:R-:W-:Y:S04]  /*2830*/  STL [R1+0x29d4], R22 ;  /* 0x0029d41601007387 */ /* 0x000fe80000100800 */
[----:B------:R-:W-:Y:S04]  /*2840*/  STL [R1+0x29d8], R22 ;  /* 0x0029d81601007387 */ /* 0x000fe80000100800 */
[----:B------:R-:W-:Y:S04]  /*2850*/  STL [R1+0xa4], R29 ;  /* 0x0000a41d01007387 */ /* 0x000fe80000100800 */
[----:B------:R-:W-:Y:S04]  /*2860*/  STL [R1+0x29e0], R22 ;  /* 0x0029e01601007387 */ /* 0x000fe80000100800 */
[----:B------:R-:W-:Y:S04]  /*2870*/  STL [R1+0x29e8], R22 ;  /* 0x0029e81601007387 */ /* 0x000fe80000100800 */
[----:B----4-:R-:W-:Y:S04]  /*2880*/  STL [R1+0x296c], R26 ;  /* 0x00296c1a01007387 */ /* 0x010fe80000100800 */
[----:B------:R-:W-:Y:S04]  /*2890*/  STL [R1+0x2970], R26 ;  /* 0x0029701a01007387 */ /* 0x000fe80000100800 */
[----:B------:R-:W-:Y:S04]  /*28a0*/  STL [R1+0x2984], R26 ;  /* 0x0029841a01007387 */ /* 0x000fe80000100800 */
[----:B------:R-:W-:Y:S04]  /*28b0*/  STL [R1+0x2a1c], R26 ;  /* 0x002a1c1a01007387 */ /* 0x000fe80000100800 */
[----:B--2---:R1:W-:Y:S04]  /*28c0*/  STL [R1+0xa8], R25 ;  /* 0x0000a81901007387 */ /* 0x0043e80000100800 */
[----:B-1----:R-:W2:Y:S01]  /*28d0*/  LDG.E.U8 R25, desc[UR10][R16.64] ;  /* 0x0000000a10197981 */ /* 0x002ea2000c1e1100 */
[----:B------:R-:W-:-:S04]  /*28e0*/  IMAD R11, R21, 0x4, R14 ;  /* 0x00000004150b7824 */ /* 0x000fc800078e020e */
[C---:B------:R-:W-:Y:S01]  /*28f0*/  IMAD R19, R21.reuse, 0x4, R11 ;  /* 0x0000000415137824 */ /* 0x040fe200078e020b */
[----:B------:R-:W-:Y:S03]  /*2900*/  STL [R1+0x29b8], R16 ;  /* 0x0029b81001007387 */ /* 0x000fe60000100800 */
[C---:B0-----:R-:W-:Y:S01]  /*2910*/  IMAD R13, R21.reuse, 0x4, R19 ;  /* 0x00000004150d7824 */ /* 0x041fe200078e0213 */
[----:B------:R-:W-:Y:S03]  /*2920*/  STL [R1+0x29bc], R16 ;  /* 0x0029bc1001007387 */ /* 0x000fe60000100800 */
[----:B------:R-:W-:Y:S01]  /*2930*/  IMAD R21, R21, 0x4, R13 ;  /* 0x0000000415157824 */ /* 0x000fe200078e020d */
[----:B------:R0:W-:Y:S04]  /*2940*/  STL [R1+0xa0], R28 ;  /* 0x0000a01c01007387 */ /* 0x0001e80000100800 */
[----:B------:R-:W-:Y:S01]  /*2950*/  STL [R1+0x29cc], R16 ;  /* 0x0029cc1001007387 */ /* 0x000fe20000100800 */
[----:B------:R-:W-:-:S03]  /*2960*/  IADD3 R10, P0, R11, R8, RZ ;  /* 0x000000080b0a7210 */ /* 0x000fc60007f1e0ff */
[----:B------:R-:W-:Y:S01]  /*2970*/  STL [R1+0x29f8], R16 ;  /* 0x0029f81001007387 */ /* 0x000fe20000100800 */
[----:B------:R-:W-:-:S03]  /*2980*/  IADD3 R14, P2, R13, R8, RZ ;  /* 0x000000080d0e7210 */ /* 0x000fc60007f5e0ff */
[----:B------:R1:W-:Y:S01]  /*2990*/  STL [R1+0x2a0c], R16 ;  /* 0x002a0c1001007387 */ /* 0x0003e20000100800 */
[-C--:B------:R-:W-:Y:S02]  /*29a0*/  IADD3 R12, P3, R21, R8.reuse, RZ ;  /* 0x00000008150c7210 */ /* 0x080fe40007f7e0ff */
[----:B------:R-:W-:Y:S02]  /*29b0*/  IADD3 R8, P1, R19, R8, RZ ;  /* 0x0000000813087210 */ /* 0x000fe40007f3e0ff */
[-C--:B------:R-:W-:Y:S02]  /*29c0*/  LEA.HI.X.SX32 R15, R13, R9.reuse, 0x1, P2 ;  /* 0x000000090d0f7211 */ /* 0x080fe400010f0eff */
[-C--:B------:R-:W-:Y:S02]  /*29d0*/  LEA.HI.X.SX32 R11, R11, R9.reuse, 0x1, P0 ;  /* 0x000000090b0b7211 */ /* 0x080fe400000f0eff */
[-C--:B------:R-:W-:Y:S02]  /*29e0*/  LEA.HI.X.SX32 R13, R21, R9.reuse, 0x1, P3 ;  /* 0x00000009150d7211 */ /* 0x080fe400018f0eff */
[----:B------:R-:W-:Y:S01]  /*29f0*/  LEA.HI.X.SX32 R9, R19, R9, 0x1, P1 ;  /* 0x0000000913097211 */ /* 0x000fe200008f0eff */
[----:B0-----:R-:W0:Y:S04]  /*2a00*/  S2R R28, SR_TID.X ;  /* 0x00000000001c7919 */ /* 0x001e280000002100 */
[----:B-1----:R0:W3:Y:S01]  /*2a10*/  LDG.E.U8 R16, desc[UR10][R8.64] ;  /* 0x0000000a08107981 */ /* 0x0020e2000c1e1100 */
[----:B------:R-:W-:-:S02]  /*2a20*/  IMAD R3, R5, 0x100, R3 ;  /* 0x0000010005037824 */ /* 0x000fc400078e0203 */
[----:B------:R-:W-:Y:S01]  /*2a30*/  IMAD R2, R18, 0x100, R2 ;  /* 0x0000010012027824 */ /* 0x000fe200078e0202 */
[----:B------:R-:W1:Y:S01]  /*2a40*/  S2UR UR7, SR_CgaCtaId ;  /* 0x00000000000779c3 */ /* 0x000e620000008800 */
[----:B------:R-:W-:Y:S01]  /*2a50*/  IMAD R4, R7, 0x100, R4 ;  /* 0x0000010007047824 */ /* 0x000fe200078e0204 */
[----:B--2---:R-:W-:Y:S04]  /*2a60*/  STL [R1+0x2978], R25 ;  /* 0x0029781901007387 */ /* 0x004fe80000100800 */
[----:B-----5:R2:W-:Y:S04]  /*2a70*/  STL [R1+0x9c], R24 ;  /* 0x00009c1801007387 */ /* 0x0205e80000100800 */
[----:B------:R-:W-:Y:S04]  /*2a80*/  STL [R1+0x2980], R25 ;  /* 0x0029801901007387 */ /* 0x000fe80000100800 */
[----:B------:R-:W-:Y:S04]  /*2a90*/  STL [R1+0x2990], R25 ;  /* 0x0029901901007387 */ /* 0x000fe80000100800 */
[----:B------:R-:W-:Y:S04]  /*2aa0*/  STL [R1+0x2994], R25 ;  /* 0x0029941901007387 */ /* 0x000fe80000100800 */
[----:B------:R-:W-:Y:S04]  /*2ab0*/  STL [R1+0x2998], R25 ;  /* 0x0029981901007387 */ /* 0x000fe80000100800 */
[----:B------:R-:W-:Y:S04]  /*2ac0*/  STL [R1+0x29a4], R25 ;  /* 0x0029a41901007387 */ /* 0x000fe80000100800 */
[----:B------:R-:W-:Y:S04]  /*2ad0*/  STL [R1+0x29f0], R25 ;  /* 0x0029f01901007387 */ /* 0x000fe80000100800 */
[----:B------:R-:W-:Y:S04]  /*2ae0*/  STL [R1+0x2a08], R25 ;  /* 0x002a081901007387 */ /* 0x000fe80000100800 */
[----:B------:R4:W-:Y:S01]  /*2af0*/  STL [R1+0x2a10], R25 ;  /* 0x002a101901007387 */ /* 0x0009e20000100800 */
[----:B0-----:R-:W-:-:S02]  /*2b00*/  SHF.R.S32.HI R8, RZ, 0x6, R28 ;  /* 0x00000006ff087819 */ /* 0x001fc4000001141c */
[----:B------:R-:W-:Y:S01]  /*2b10*/  LOP3.LUT R27, R28, 0x3f, RZ, 0xc0, !PT ;  /* 0x0000003f1c1b7812 */ /* 0x000fe200078ec0ff */
[----:B------:R-:W-:Y:S01]  /*2b20*/  IMAD R0, R6, 0x100, R0 ;  /* 0x0000010006007824 */ /* 0x000fe200078e0200 */
[----:B------:R-:W-:Y:S01]  /*2b30*/  F2FP.F16.E4M3.UNPACK_B R20, R3 ;  /* 0x00000003ff14723e */ /* 0x000fe200020006ff */
[----:B------:R-:W-:Y:S01]  /*2b40*/  UMOV UR4, 0x400 ;  /* 0x0000040000047882 */ /* 0x000fe20000000000 */
[----:B--2---:R0:W2:Y:S04]  /*2b50*/  LDG.E.U8 R24, desc[UR10][R14.64] ;  /* 0x0000000a0e187981 */ /* 0x0040a8000c1e1100 */
[----:B----4-:R-:W4:Y:S04]  /*2b60*/  LDG.E.U8 R25, desc[UR10][R10.64] ;  /* 0x0000000a0a197981 */ /* 0x010f28000c1e1100 */
        /* <DEDUP_REMOVED lines=13> */
[----:B------:R-:W-:-:S03]  /*2c40*/  PRMT R26, R20, 0x7610, R26 ;  /* 0x00007610141a7816 */ /* 0x000fc6000000001a */
[----:B------:R2:W2:Y:S04]  /*2c50*/  LDG.E.U8 R23, desc[UR10][R12.64] ;  /* 0x0000000a0c177981 */ /* 0x0004a8000c1e1100 */
[----:B-----5:R-:W5:Y:S04]  /*2c60*/  LDL.LU R19, [R1+0x1cc] ;  /* 0x0001cc0001137983 */ /* 0x020f680000300800 */
[----:B------:R-:W2:Y:S04]  /*2c70*/  LDL.LU R22, [R1+0x1c4] ;  /* 0x0001c40001167983 */ /* 0x000ea80000300800 */
[----:B------:R-:W2:Y:S04]  /*2c80*/  LDL.LU R29, [R1+0x1c0] ;  /* 0x0001c000011d7983 */ /* 0x000ea80000300800 */
[----:B------:R-:W5:Y:S04]  /*2c90*/  LDL.LU R28, [R1+0x1b8] ;  /* 0x0001b800011c7983 */ /* 0x000f680000300800 */
[----:B----4-:R4:W-:Y:S04]  /*2ca0*/  STL [R1+0x98], R25 ;  /* 0x0000981901007387 */ /* 0x0109e80000100800 */
[----:B----4-:R-:W4:Y:S04]  /*2cb0*/  LDL.LU R25, [R1+0x7c] ;  /* 0x00007c0001197983 */ /* 0x010f280000300800 */
[----:B---3--:R3:W-:Y:S04]  /*2cc0*/  STL [R1+0x94], R16 ;  /* 0x0000941001007387 */ /* 0x0087e80000100800 */
[----:B---3--:R-:W3:Y:S04]  /*2cd0*/  LDL.LU R16, [R1+0x74] ;  /* 0x0000740001107983 */ /* 0x008ee80000300800 */
[----:B------:R1:W-:Y:S04]  /*2ce0*/  STL [R1+0x90], R20 ;  /* 0x0000901401007387 */ /* 0x0003e80000100800 */
[----:B-1----:R1:W2:Y:S02]  /*2cf0*/  LDL.LU R20, [R1+0x2a28] ;  /* 0x002a280001147983 */ /* 0x0022a40000300800 */
[----:B--2---:R-:W-:-:S04]  /*2d00*/  F2FP.F16.E4M3.UNPACK_B R20, R2 ;  /* 0x00000002ff14723e */ /* 0x004fc800020006ff */
[----:B------:R-:W-:Y:S01]  /*2d10*/  PRMT R21, R20, 0x7610, R21 ;  /* 0x0000761014157816 */ /* 0x000fe20000000015 */
[----:B------:R2:W-:Y:S04]  /*2d20*/  STL [R1+0x8c], R20 ;  /* 0x00008c1401007387 */ /* 0x0005e80000100800 */
[----:B--2---:R-:W2:Y:S01]  /*2d30*/  LDL.LU R20, [R1+0x2a24] ;  /* 0x002a240001147983 */ /* 0x004ea20000300800 */
[----:B------:R-:W-:Y:S02]  /*2d40*/  F2FP.F16.E4M3.UNPACK_B R17, R4 ;  /* 0x00000004ff11723e */ /* 0x000fe400020006ff */
[----:B------:R-:W-:-:S03]  /*2d50*/  PRMT R2, R26, 0x7610, R2 ;  /* 0x000076101a027816 */ /* 0x000fc60000000002 */
[----:B------:R0:W-:Y:S01]  /*2d60*/  STL [R1+0x88], R17 ;  /* 0x0000881101007387 */ /* 0x0001e20000100800 */
[----:B--2---:R-:W-:-:S03]  /*2d70*/  PRMT R20, R17, 0x7610, R20 ;  /* 0x0000761011147816 */ /* 0x004fc60000000014 */
[----:B0-----:R-:W2:Y:S04]  /*2d80*/  LDL.LU R17, [R1+0x2a20] ;  /* 0x002a200001117983 */ /* 0x001ea80000300800 */
[----:B------:R1:W5:Y:S01]  /*2d90*/  LDL.LU R26, [R1+0x2a1c] ;  /* 0x002a1c00011a7983 */ /* 0x0003620000300800 */
[----:B------:R-:W-:Y:S01]  /*2da0*/  IMAD.SHL.U32 R27, R27, 0x2, RZ ;  /* 0x000000021b1b7824 */ /* 0x000fe200078e00ff */
[----:B------:R-:W-:Y:S01]  /*2db0*/  SGXT R8, R8, 0x1 ;  /* 0x000000010808781a */ /* 0x000fe20000000200 */
[----:B------:R-:W-:Y:S01]  /*2dc0*/  ULEA UR7, UR7, UR4, 0x18 ;  /* 0x0000000407077291 */ /* 0x000fe2000f8ec03f */
[----:B------:R-:W-:Y:S02]  /*2dd0*/  PRMT R3, R20, 0x7610, R3 ;  /* 0x0000761014037816 */ /* 0x000fe40000000003 */
[----:B------:R-:W-:-:S06]  /*2de0*/  LOP3.LUT R27, R27, 0x90, R8, 0x78, !PT ;  /* 0x000000901b1b7812 */ /* 0x000fcc00078e7808 */
[----:B------:R-:W-:Y:S04]  /*2df0*/  STS.U16 [R27+UR7+0x10000], R2 ;  /* 0x010000021b007988 */ /* 0x000fe80008000407 */
[----:B------:R-:W-:Y:S01]  /*2e00*/  STS.U16 [R27+UR7+0x10400], R3 ;  /* 0x010400031b007988 */ /* 0x000fe20008000407 */
[----:B-----5:R-:W-:Y:S02]  /*2e10*/  F2FP.F16.E4M3.UNPACK_B R26, R0 ;  /* 0x00000000ff1a723e */ /* 0x020fe400020006ff */
[----:B------:R-:W-:Y:S02]  /*2e20*/  PRMT R0, R21, 0x7610, R0 ;  /* 0x0000761015007816 */ /* 0x000fe40000000000 */
[----:B--2---:R-:W-:Y:S01]  /*2e30*/  PRMT R17, R26, 0x7610, R17 ;  /* 0x000076101a117816 */ /* 0x004fe20000000011 */
[----:B------:R0:W-:Y:S03]  /*2e40*/  STL [R1+0x84], R26 ;  /* 0x0000841a01007387 */ /* 0x0001e60000100800 */
[----:B------:R-:W-:Y:S01]  /*2e50*/  PRMT R4, R17, 0x7610, R4 ;  /* 0x0000761011047816 */ /* 0x000fe20000000004 */
[----:B------:R2:W-:Y:S04]  /*2e60*/  STS.U16 [R27+UR7+0x10200], R0 ;  /* 0x010200001b007988 */ /* 0x0005e80008000407 */
[----:B0-----:R-:W5:Y:S04]  /*2e70*/  LDL.LU R26, [R1+0x1bc] ;  /* 0x0001bc00011a7983 */ /* 0x001f680000300800 */
[----:B------:R-:W5:Y:S04]  /*2e80*/  LDL.LU R20, [R1+0x1b4] ;  /* 0x0001b40001147983 */ /* 0x000f680000300800 */
[----:B------:R-:W5:Y:S04]  /*2e90*/  LDL.LU R21, [R1+0x1a8] ;  /* 0x0001a80001157983 */ /* 0x000f680000300800 */
[----:B------:R-:W5:Y:S04]  /*2ea0*/  LDL.LU R17, [R1+0x6c] ;  /* 0x00006c0001117983 */ /* 0x000f680000300800 */
[----:B------:R-:W4:Y:S04]  /*2eb0*/  LDL.LU R2, [R1+0x78] ;  /* 0x0000780001027983 */ /* 0x000f280000300800 */
[----:B--2---:R-:W2:Y:S04]  /*2ec0*/  LDL.LU R0, [R1+0x1c8] ;  /* 0x0001c80001007983 */ /* 0x004ea80000300800 */
[----:B------:R-:W3:Y:S04]  /*2ed0*/  LDL.LU R3, [R1+0x80] ;  /* 0x0000800001037983 */ /* 0x000ee80000300800 */
[----:B------:R0:W-:Y:S02]  /*2ee0*/  STS.U16 [R27+UR7+0x10600], R4 ;  /* 0x010600041b007988 */ /* 0x0001e40008000407 */
[----:B0-----:R-:W-:-:S02]  /*2ef0*/  IMAD R4, R29, 0x100, R22 ;  /* 0x000001001d047824 */ /* 0x001fc400078e0216 */
[----:B--2---:R-:W-:Y:S02]  /*2f00*/  IMAD R0, R0, 0x100, R19 ;  /* 0x0000010000007824 */ /* 0x004fe400078e0213 */
[----:B------:R1:W2:Y:S01]  /*2f10*/  LDL.LU R19, [R1+0x2a18] ;  /* 0x002a180001137983 */ /* 0x0002a20000300800 */
[----:B---3--:R-:W-:-:S03]  /*2f20*/  IMAD R3, R3, 0x100, R28 ;  /* 0x0000010003037824 */ /* 0x008fc600078e021c */
[----:B------:R-:W3:Y:S04]  /*2f30*/  LDL.LU R22, [R1+0x68] ;  /* 0x0000680001167983 */ /* 0x000ee80000300800 */
[----:B------:R-:W3:Y:S04]  /*2f40*/  LDL.LU R29, [R1+0x60] ;  /* 0x00006000011d7983 */ /* 0x000ee80000300800 */
[----:B------:R-:W5:Y:S01]  /*2f50*/  LDL.LU R28, [R1+0x2a14] ;  /* 0x002a1400011c7983 */ /* 0x000f620000300800 */
[----:B------:R-:W-:-:S05]  /*2f60*/  F2FP.F16.E4M3.UNPACK_B R0, R0 ;  /* 0x00000000ff00723e */ /* 0x000fca00020006ff */
[----:B------:R0:W-:Y:S01]  /*2f70*/  STL [R1+0x80], R0 ;  /* 0x0000800001007387 */ /* 0x0001e20000100800 */
[----:B-----5:R-:W-:-:S03]  /*2f80*/  PRMT R28, R0, 0x7610, R28 ;  /* 0x00007610001c7816 */ /* 0x020fc6000000001c */
[----:B0-----:R-:W5:Y:S01]  /*2f90*/  LDL.LU R0, [R1+0x70] ;  /* 0x0000700001007983 */ /* 0x001f620000300800 */
[----:B----4-:R-:W-:-:S03]  /*2fa0*/  IMAD R2, R2, 0x100, R25 ;  /* 0x0000010002027824 */ /* 0x010fc600078e0219 */
[----:B------:R1:W4:Y:S01]  /*2fb0*/  LDL.LU R25, [R1+0x2a10] ;  /* 0x002a100001197983 */ /* 0x0003220000300800 */
[----:B-----5:R-:W-:-:S03]  /*2fc0*/  IMAD R0, R0, 0x100, R16 ;  /* 0x0000010000007824 */ /* 0x020fc600078e0210 */
[----:B------:R-:W5:Y:S01]  /*2fd0*/  LDL.LU R16, [R1+0x2a0c] ;  /* 0x002a0c0001107983 */ /* 0x000f620000300800 */
[----:B----4-:R-:W-:Y:S02]  /*2fe0*/  F2FP.F16.E4M3.UNPACK_B R25, R4 ;  /* 0x00000004ff19723e */ /* 0x010fe400020006ff */
[----:B------:R-:W-:-:S03]  /*2ff0*/  PRMT R4, R28, 0x7610, R4 ;  /* 0x000076101c047816 */ /* 0x000fc60000000004 */
[----:B------:R0:W-:Y:S01]  /*3000*/  STL [R1+0x7c], R25 ;  /* 0x00007c1901007387 */ /* 0x0001e20000100800 */
[----:B-----5:R-:W-:-:S03]  /*3010*/  PRMT R16, R25, 0x7610, R16 ;  /* 0x0000761019107816 */ /* 0x020fc60000000010 */
[----:B0-----:R-:W4:Y:S04]  /*3020*/  LDL.LU R25, [R1+0x2a08] ;  /* 0x002a080001197983 */ /* 0x001f280000300800 */
[----:B------:R1:W5:Y:S02]  /*3030*/  LDL.LU R28, [R1+0x2a04] ;  /* 0x002a0400011c7983 */ /* 0x0003640000300800 */
[----:B-----5:R-:W-:-:S04]  /*3040*/  F2FP.F16.E4M3.UNPACK_B R28, R3 ;  /* 0x00000003ff1c723e */ /* 0x020fc800020006ff */
[----:B----4-:R-:W-:Y:S01]  /*3050*/  PRMT R25, R28, 0x7610, R25 ;  /* 0x000076101c197816 */ /* 0x010fe20000000019 */
[----:B------:R0:W-:Y:S04]  /*3060*/  STL [R1+0x78], R28 ;  /* 0x0000781c01007387 */ /* 0x0001e80000100800 */
[----:B0-----:R-:W4:Y:S01]  /*3070*/  LDL.LU R28, [R1+0x2a00] ;  /* 0x002a0000011c7983 */ /* 0x001f220000300800 */
[----:B--2---:R-:W-:-:S05]  /*3080*/  F2FP.F16.E4M3.UNPACK_B R19, R2 ;  /* 0x00000002ff13723e */ /* 0x004fca00020006ff */
[----:B------:R0:W-:Y:S01]  /*3090*/  STL [R1+0x74], R19 ;  /* 0x0000741301007387 */ /* 0x0001e20000100800 */
[----:B------:R-:W-:Y:S02]  /*30a0*/  PRMT R2, R16, 0x7610, R2 ;  /* 0x0000761010027816 */ /* 0x000fe40000000002 */
[----:B----4-:R-:W-:Y:S02]  /*30b0*/  PRMT R28, R19, 0x7610, R28 ;  /* 0x00007610131c7816 */ /* 0x010fe4000000001c */
[----:B0-----:R1:W2:Y:S04]  /*30c0*/  LDL.LU R19, [R1+0x29fc] ;  /* 0x0029fc0001137983 */ /* 0x0012a80000300800 */
[----:B------:R-:W4:Y:S01]  /*30d0*/  LDL.LU R16, [R1+0x29f8] ;  /* 0x0029f80001107983 */ /* 0x000f220000300800 */
[----:B------:R-:W-:-:S03]  /*30e0*/  PRMT R3, R28, 0x7610, R3 ;  /* 0x000076101c037816 */ /* 0x000fc60000000003 */
[----:B------:R0:W-:Y:S04]  /*30f0*/  STS.U16 [R27+UR7+0x10800], R4 ;  /* 0x010800041b007988 */ /* 0x0001e80008000407 */
[----:B------:R-:W-:Y:S04]  /*3100*/  STS.U16 [R27+UR7+0x10a00], R2 ;  /* 0x010a00021b007988 */ /* 0x000fe80008000407 */
[----:B------:R-:W-:Y:S01]  /*3110*/  STS.U16 [R27+UR7+0x10e00], R3 ;  /* 0x010e00031b007988 */ /* 0x000fe20008000407 */
[----:B--2---:R-:W-:Y:S02]  /*3120*/  F2FP.F16.E4M3.UNPACK_B R19, R0 ;  /* 0x00000000ff13723e */ /* 0x004fe400020006ff */
[----:B------:R-:W-:-:S02]  /*3130*/  PRMT R0, R25, 0x7610, R0 ;  /* 0x0000761019007816 */ /* 0x000fc40000000000 */
[----:B----4-:R-:W-:Y:S01]  /*3140*/  PRMT R16, R19, 0x7610, R16 ;  /* 0x0000761013107816 */ /* 0x010fe20000000010 */
[----:B------:R2:W-:Y:S03]  /*3150*/  STL [R1+0x70], R19 ;  /* 0x0000701301007387 */ /* 0x0005e60000100800 */
[----:B0-----:R-:W-:Y:S01]  /*3160*/  PRMT R4, R16, 0x7610, R4 ;  /* 0x0000761010047816 */ /* 0x001fe20000000004 */
[----:B------:R0:W-:Y:S04]  /*3170*/  STS.U16 [R27+UR7+0x10c00], R0 ;  /* 0x010c00001b007988 */ /* 0x0001e80008000407 */
[----:B--2---:R1:W2:Y:S04]  /*3180*/  LDL.LU R19, [R1+0x29f4] ;  /* 0x0029f40001137983 */ /* 0x0042a80000300800 */
[----:B------:R-:W4:Y:S01]  /*3190*/  LDL.LU R25, [R1+0x29f0] ;  /* 0x0029f00001197983 */ /* 0x000f220000300800 */
[----:B0-----:R-:W-:-:S03]  /*31a0*/  IMAD R0, R20, 0x100, R26 ;  /* 0x0000010014007824 */ /* 0x001fc600078e021a */
[----:B------:R-:W5:Y:S04]  /*31b0*/  LDL.LU R28, [R1+0x29ec] ;  /* 0x0029ec00011c7983 */ /* 0x000f680000300800 */
[----:B------:R-:W3:Y:S04]  /*31c0*/  LDL.LU R2, [R1+0x64] ;  /* 0x0000640001027983 */ /* 0x000ee80000300800 */
[----:B------:R-:W2:Y:S04]  /*31d0*/  LDL.LU R3, [R1+0x1ac] ;  /* 0x0001ac0001037983 */ /* 0x000ea80000300800 */
[----:B------:R-:W4:Y:S04]  /*31e0*/  LDL.LU R16, [R1+0x1a4] ;  /* 0x0001a40001107983 */ /* 0x000f280000300800 */
[----:B------:R-:W4:Y:S04]  /*31f0*/  LDL.LU R26, [R1+0x198] ;  /* 0x00019800011a7983 */ /* 0x000f280000300800 */
[----:B------:R-:W4:Y:S04]  /*3200*/  LDL.LU R20, [R1+0x58] ;  /* 0x0000580001147983 */ /* 0x000f280000300800 */
[----:B------:R0:W-:Y:S04]  /*3210*/  STS.U16 [R27+UR7+0x11000], R4 ;  /* 0x011000041b007988 */ /* 0x0001e80008000407 */
[----:B0-----:R-:W2:Y:S01]  /*3220*/  LDL.LU R4, [R1+0x1b0] ;  /* 0x0001b00001047983 */ /* 0x001ea20000300800 */
[----:B------:R-:W-:-:S04]  /*3230*/  F2FP.F16.E4M3.UNPACK_B R0, R0 ;  /* 0x00000000ff00723e */ /* 0x000fc800020006ff */
[----:B-----5:R-:W-:Y:S01]  /*3240*/  PRMT R28, R0, 0x7610, R28 ;  /* 0x00007610001c7816 */ /* 0x020fe2000000001c */
[----:B--2---:R-:W-:Y:S02]  /*3250*/  IMAD R4, R3, 0x100, R4 ;  /* 0x0000010003047824 */ /* 0x004fe400078e0204 */
[----:B------:R-:W-:Y:S02]  /*3260*/  IMAD R3, R17, 0x100, R21 ;  /* 0x0000010011037824 */ /* 0x000fe400078e0215 */
[----:B------:R-:W2:Y:S04]  /*3270*/  LDL.LU R21, [R1+0x54] ;  /* 0x0000540001157983 */ /* 0x000ea80000300800 */
[----:B------:R-:W5:Y:S04]  /*3280*/  LDL.LU R17, [R1+0x4c] ;  /* 0x00004c0001117983 */ /* 0x000f680000300800 */
[----:B------:R0:W-:Y:S04]  /*3290*/  STL [R1+0x6c], R0 ;  /* 0x00006c0001007387 */ /* 0x0001e80000100800 */
[----:B0-----:R-:W4:Y:S01]  /*32a0*/  LDL.LU R0, [R1+0x5c] ;  /* 0x00005c0001007983 */ /* 0x001f220000300800 */
[----:B---3--:R-:W-:-:S03]  /*32b0*/  IMAD R2, R2, 0x100, R22 ;  /* 0x0000010002027824 */ /* 0x008fc600078e0216 */
[----:B------:R1:W3:Y:S01]  /*32c0*/  LDL.LU R22, [R1+0x29e8] ;  /* 0x0029e80001167983 */ /* 0x0002e20000300800 */
[----:B----4-:R-:W-:-:S03]  /*32d0*/  IMAD R0, R0, 0x100, R29 ;  /* 0x0000010000007824 */ /* 0x010fc600078e021d */
[----:B------:R-:W4:Y:S01]  /*32e0*/  LDL.LU R29, [R1+0x29e4] ;  /* 0x0029e400011d7983 */ /* 0x000f220000300800 */
[----:B---3--:R-:W-:-:S05]  /*32f0*/  F2FP.F16.E4M3.UNPACK_B R22, R4 ;  /* 0x00000004ff16723e */ /* 0x008fca00020006ff */
[----:B------:R0:W-:Y:S01]  /*3300*/  STL [R1+0x68], R22 ;  /* 0x0000681601007387 */ /* 0x0001e20000100800 */
[----:B------:R-:W-:Y:S02]  /*3310*/  PRMT R4, R28, 0x7610, R4 ;  /* 0x000076101c047816 */ /* 0x000fe40000000004 */
[----:B----4-:R-:W-:Y:S02]  /*3320*/  PRMT R29, R22, 0x7610, R29 ;  /* 0x00007610161d7816 */ /* 0x010fe4000000001d */
[----:B0-----:R1:W3:Y:S04]  /*3330*/  LDL.LU R22, [R1+0x29e0] ;  /* 0x0029e00001167983 */ /* 0x0012e80000300800 */
[----:B------:R-:W4:Y:S01]  /*3340*/  LDL.LU R28, [R1+0x29dc] ;  /* 0x0029dc00011c7983 */ /* 0x000f220000300800 */
[----:B---3--:R-:W-:-:S04]  /*3350*/  F2FP.F16.E4M3.UNPACK_B R22, R3 ;  /* 0x00000003ff16723e */ /* 0x008fc800020006ff */
[----:B----4-:R-:W-:Y:S01]  /*3360*/  PRMT R28, R22, 0x7610, R28 ;  /* 0x00007610161c7816 */ /* 0x010fe2000000001c */
[----:B------:R0:W-:Y:S04]  /*3370*/  STL [R1+0x64], R22 ;  /* 0x0000641601007387 */ /* 0x0001e80000100800 */
[----:B0-----:R1:W3:Y:S02]  /*3380*/  LDL.LU R22, [R1+0x29d8] ;  /* 0x0029d80001167983 */ /* 0x0012e40000300800 */
[----:B---3--:R-:W-:Y:S02]  /*3390*/  F2FP.F16.E4M3.UNPACK_B R22, R2 ;  /* 0x00000002ff16723e */ /* 0x008fe400020006ff */
[----:B------:R-:W-:Y:S02]  /*33a0*/  PRMT R2, R29, 0x7610, R2 ;  /* 0x000076101d027816 */ /* 0x000fe40000000002 */
[----:B------:R-:W-:Y:S01]  /*33b0*/  PRMT R25, R22, 0x7610, R25 ;  /* 0x0000761016197816 */ /* 0x000fe20000000019 */
[----:B------:R0:W-:Y:S04]  /*33c0*/  STL [R1+0x60], R22 ;  /* 0x0000601601007387 */ /* 0x0001e80000100800 */
[----:B0-----:R-:W3:Y:S04]  /*33d0*/  LDL.LU R22, [R1+0x29d4] ;  /* 0x0029d40001167983 */ /* 0x001ee80000300800 */
[----:B------:R1:W4:Y:S01]  /*33e0*/  LDL.LU R29, [R1+0x29d0] ;  /* 0x0029d000011d7983 */ /* 0x0003220000300800 */
[----:B------:R-:W-:-:S03]  /*33f0*/  PRMT R3, R25, 0x7610, R3 ;  /* 0x0000761019037816 */ /* 0x000fc60000000003 */
[----:B------:R0:W-:Y:S04]  /*3400*/  STS.U16 [R27+UR7+0x11200], R4 ;  /* 0x011200041b007988 */ /* 0x0001e80008000407 */
[----:B------:R-:W-:Y:S01]  /*3410*/  STS.U16 [R27+UR7+0x11400], R2 ;  /* 0x011400021b007988 */ /* 0x000fe20008000407 */
[----:B----4-:R-:W-:-:S04]  /*3420*/  F2FP.F16.E4M3.UNPACK_B R29, R0 ;  /* 0x00000000ff1d723e */ /* 0x010fc800020006ff */
[----:B---3--:R-:W-:Y:S01]  /*3430*/  PRMT R22, R29, 0x7610, R22 ;  /* 0x000076101d167816 */ /* 0x008fe20000000016 */
[----:B------:R3:W-:Y:S01]  /*3440*/  STL [R1+0x5c], R29 ;  /* 0x00005c1d01007387 */ /* 0x0007e20000100800 */
[----:B------:R-:W-:Y:S02]  /*3450*/  PRMT R0, R28, 0x7610, R0 ;  /* 0x000076101c007816 */ /* 0x000fe40000000000 */
[----:B0-----:R-:W-:Y:S01]  /*3460*/  PRMT R4, R22, 0x7610, R4 ;  /* 0x0000761016047816 */ /* 0x001fe20000000004 */
[----:B------:R-:W4:Y:S04]  /*3470*/  LDL.LU R25, [R1+0x194] ;  /* 0x0001940001197983 */ /* 0x000f280000300800 */
[----:B------:R-:W4:Y:S04]  /*3480*/  LDL.LU R22, [R1+0x184] ;  /* 0x0001840001167983 */ /* 0x000f280000300800 */
[----:B---3--:R-:W3:Y:S04]  /*3490*/  LDL.LU R29, [R1+0x180] ;  /* 0x00018000011d7983 */ /* 0x008ee80000300800 */
[----:B------:R-:W3:Y:S04]  /*34a0*/  LDL.LU R28, [R1+0x44] ;  /* 0x00004400011c7983 */ /* 0x000ee80000300800 */
[----:B------:R-:W2:Y:S04]  /*34b0*/  LDL.LU R2, [R1+0x50] ;  /* 0x0000500001027983 */ /* 0x000ea80000300800 */
[----:B------:R0:W-:Y:S04]  /*34c0*/  STS.U16 [R27+UR7+0x11600], R0 ;  /* 0x011600001b007988 */ /* 0x0001e80008000407 */
[----:B0-----:R-:W5:Y:S04]  /*34d0*/  LDL.LU R0, [R1+0x1a0] ;  /* 0x0001a00001007983 */ /* 0x001f680000300800 */
[----:B------:R0:W-:Y:S04]  /*34e0*/  STS.U16 [R27+UR7+0x11800], R3 ;  /* 0x011800031b007988 */ /* 0x0001e80008000407 */
[----:B------:R1:W-:Y:S04]  /*34f0*/  STS.U16 [R27+UR7+0x11a00], R4 ;  /* 0x011a00041b007988 */ /* 0x0003e80008000407 */
[----:B0-----:R-:W4:Y:S01]  /*3500*/  LDL.LU R3, [R1+0x190] ;  /* 0x0001900001037983 */ /* 0x001f220000300800 */
[----:B-----5:R-:W-:-:S03]  /*3510*/  IMAD R0, R0, 0x100, R16 ;  /* 0x0000010000007824 */ /* 0x020fc600078e0210 */
[----:B------:R-:W5:Y:S04]  /*3520*/  LDL.LU R16, [R1+0x29cc] ;  /* 0x0029cc0001107983 */ /* 0x000f680000300800 */
[----:B-1----:R-:W3:Y:S01]  /*3530*/  LDL.LU R4, [R1+0x19c] ;  /* 0x00019c0001047983 */ /* 0x002ee20000300800 */
[----:B------:R-:W-:Y:S01]  /*3540*/  F2FP.F16.E4M3.UNPACK_B R0, R0 ;  /* 0x00000000ff00723e */ /* 0x000fe200020006ff */
[----:B----4-:R-:W-:-:S03]  /*3550*/  IMAD R3, R20, 0x100, R3 ;  /* 0x0000010014037824 */ /* 0x010fc600078e0203 */
[----:B-----5:R-:W-:Y:S01]  /*3560*/  PRMT R16, R0, 0x7610, R16 ;  /* 0x0000761000107816 */ /* 0x020fe20000000010 */
[----:B---3--:R-:W-:Y:S02]  /*3570*/  IMAD R4, R26, 0x100, R4 ;  /* 0x000001001a047824 */ /* 0x008fe400078e0204 */
[----:B------:R-:W3:Y:S04]  /*3580*/  LDL.LU R26, [R1+0x3c] ;  /* 0x00003c00011a7983 */ /* 0x000ee80000300800 */
[----:B------:R-:W4:Y:S04]  /*3590*/  LDL.LU R20, [R1+0x38] ;  /* 0x0000380001147983 */ /* 0x000f280000300800 */
[----:B------:R0:W-:Y:S04]  /*35a0*/  STL [R1+0x58], R0 ;  /* 0x0000580001007387 */ /* 0x0001e80000100800 */
[----:B0-----:R-:W5:Y:S01]  /*35b0*/  LDL.LU R0, [R1+0x48] ;  /* 0x0000480001007983 */ /* 0x001f620000300800 */
[----:B--2---:R-:W-:-:S03]  /*35c0*/  IMAD R2, R2, 0x100, R21 ;  /* 0x0000010002027824 */ /* 0x004fc600078e0215 */
[----:B------:R-:W2:Y:S01]  /*35d0*/  LDL.LU R21, [R1+0x29c8] ;  /* 0x0029c80001157983 */ /* 0x000ea20000300800 */
[----:B-----5:R-:W-:-:S03]  /*35e0*/  IMAD R0, R0, 0x100, R17 ;  /* 0x0000010000007824 */ /* 0x020fc600078e0211 */
[----:B------:R0:W5:Y:S02]  /*35f0*/  LDL.LU R17, [R1+0x29c4] ;  /* 0x0029c40001117983 */ /* 0x0001640000300800 */
[----:B-----5:R-:W-:Y:S02]  /*3600*/  F2FP.F16.E4M3.UNPACK_B R17, R4 ;  /* 0x00000004ff11723e */ /* 0x020fe400020006ff */
[----:B------:R-:W-:Y:S02]  /*3610*/  PRMT R4, R16, 0x7610, R4 ;  /* 0x0000761010047816 */ /* 0x000fe40000000004 */
[----:B--2---:R-:W-:Y:S01]  /*3620*/  PRMT R21, R17, 0x7610, R21 ;  /* 0x0000761011157816 */ /* 0x004fe20000000015 */
[----:B------:R1:W-:Y:S04]  /*3630*/  STL [R1+0x54], R17 ;  /* 0x0000541101007387 */ /* 0x0003e80000100800 */
[----:B-1----:R-:W2:Y:S04]  /*3640*/  LDL.LU R17, [R1+0x29c0] ;  /* 0x0029c00001117983 */ /* 0x002ea80000300800 */
[----:B------:R0:W5:Y:S02]  /*3650*/  LDL.LU R16, [R1+0x29bc] ;  /* 0x0029bc0001107983 */ /* 0x0001640000300800 */
[----:B-----5:R-:W-:-:S04]  /*3660*/  F2FP.F16.E4M3.UNPACK_B R16, R3 ;  /* 0x00000003ff10723e */ /* 0x020fc800020006ff */
[----:B--2---:R-:W-:Y:S01]  /*3670*/  PRMT R17, R16, 0x7610, R17 ;  /* 0x0000761010117816 */ /* 0x004fe20000000011 */
[----:B------:R1:W-:Y:S04]  /*3680*/  STL [R1+0x50], R16 ;  /* 0x0000501001007387 */ /* 0x0003e80000100800 */
[----:B-1----:R-:W2:Y:S01]  /*3690*/  LDL.LU R16, [R1+0x29b8] ;  /* 0x0029b80001107983 */ /* 0x002ea20000300800 */
[----:B------:R-:W-:Y:S02]  /*36a0*/  F2FP.F16.E4M3.UNPACK_B R19, R2 ;  /* 0x00000002ff13723e */ /* 0x000fe400020006ff */
[----:B------:R-:W-:-:S03]  /*36b0*/  PRMT R2, R21, 0x7610, R2 ;  /* 0x0000761015027816 */ /* 0x000fc60000000002 */
[----:B------:R1:W-:Y:S01]  /*36c0*/  STL [R1+0x4c], R19 ;  /* 0x00004c1301007387 */ /* 0x0003e20000100800 */
[----:B--2---:R-:W-:-:S03]  /*36d0*/  PRMT R16, R19, 0x7610, R16 ;  /* 0x0000761013107816 */ /* 0x004fc60000000010 */
[----:B-1----:R0:W2:Y:S04]  /*36e0*/  LDL.LU R19, [R1+0x29b4] ;  /* 0x0029b40001137983 */ /* 0x0020a80000300800 */
[----:B------:R0:W5:Y:S01]  /*36f0*/  LDL.LU R21, [R1+0x29b0] ;  /* 0x0029b00001157983 */ /* 0x0001620000300800 */
[----:B------:R-:W-:-:S03]  /*3700*/  PRMT R3, R16, 0x7610, R3 ;  /* 0x0000761010037816 */ /* 0x000fc60000000003 */
[----:B------:R1:W-:Y:S04]  /*3710*/  STS.U16 [R27+UR7+0x11c00], R4 ;  /* 0x011c00041b007988 */ /* 0x0003e80008000407 */
[----:B------:R-:W-:Y:S01]  /*3720*/  STS.U16 [R27+UR7+0x11e00], R2 ;  /* 0x011e00021b007988 */ /* 0x000fe20008000407 */
[----:B-----5:R-:W-:-:S04]  /*3730*/  F2FP.F16.E4M3.UNPACK_B R21, R0 ;  /* 0x00000000ff15723e */ /* 0x020fc800020006ff */
[----:B------:R-:W-:Y:S01]  /*3740*/  PRMT R14, R21, 0x7610, R14 ;  /* 0x00007610150e7816 */ /* 0x000fe2000000000e */
[----:B------:R5:W-:Y:S01]  /*3750*/  STL [R1+0x48], R21 ;  /* 0x0000481501007387 */ /* 0x000be20000100800 */
[----:B------:R-:W-:Y:S02]  /*3760*/  PRMT R0, R17, 0x7610, R0 ;  /* 0x0000761011007816 */ /* 0x000fe40000000000 */
[----:B-1----:R-:W-:-:S03]  /*3770*/  PRMT R4, R14, 0x7610, R4 ;  /* 0x000076100e047816 */ /* 0x002fc60000000004 */
[----:B------:R1:W-:Y:S04]  /*3780*/  STS.U16 [R27+UR7+0x12000], R0 ;  /* 0x012000001b007988 */ /* 0x0003e80008000407 */
[----:B-----5:R-:W5:Y:S04]  /*3790*/  LDL.LU R21, [R1+0x29ac] ;  /* 0x0029ac0001157983 */ /* 0x020f680000300800 */
[----:B------:R0:W2:Y:S04]  /*37a0*/  LDL.LU R17, [R1+0x29a8] ;  /* 0x0029a80001117983 */ /* 0x0000a80000300800 */
[----:B------:R-:W5:Y:S04]  /*37b0*/  LDL.LU R14, [R1+0x17c] ;  /* 0x00017c00010e7983 */ /* 0x000f680000300800 */
[----:B------:R-:W5:Y:S04]  /*37c0*/  LDL.LU R16, [R1+0x178] ;  /* 0x0001780001107983 */ /* 0x000f680000300800 */
[----:B------:R-:W3:Y:S04]  /*37d0*/  LDL.LU R2, [R1+0x40] ;  /* 0x0000400001027983 */ /* 0x000ee80000300800 */
[----:B-1----:R-:W4:Y:S04]  /*37e0*/  LDL.LU R0, [R1+0x18c] ;  /* 0x00018c0001007983 */ /* 0x002f280000300800 */
[----:B------:R1:W-:Y:S04]  /*37f0*/  STS.U16 [R27+UR7+0x12200], R3 ;  /* 0x012200031b007988 */ /* 0x0003e80008000407 */
[----:B-1----:R-:W2:Y:S01]  /*3800*/  LDL.LU R3, [R1+0x188] ;  /* 0x0001880001037983 */ /* 0x002ea20000300800 */
[----:B----4-:R-:W-:-:S03]  /*3810*/  IMAD R0, R0, 0x100, R25 ;  /* 0x0000010000007824 */ /* 0x010fc600078e0219 */
[----:B------:R-:W4:Y:S02]  /*3820*/  LDL.LU R25, [R1+0x29a4] ;  /* 0x0029a40001197983 */ /* 0x000f240000300800 */
[----:B------:R-:W-:Y:S02]  /*3830*/  F2FP.F16.E4M3.UNPACK_B R0, R0 ;  /* 0x00000000ff00723e */ /* 0x000fe400020006ff */
[----:B------:R2:W-:Y:S02]  /*3840*/  STS.U16 [R27+UR7+0x12400], R4 ;  /* 0x012400041b007988 */ /* 0x0005e40008000407 */
[----:B--2---:R-:W-:Y:S02]  /*3850*/  IMAD R4, R22, 0x100, R3 ;  /* 0x0000010016047824 */ /* 0x004fe400078e0203 */
[----:B------:R-:W-:Y:S02]  /*3860*/  IMAD R3, R28, 0x100, R29 ;  /* 0x000001001c037824 */ /* 0x000fe400078e021d */
[----:B------:R-:W2:Y:S04]  /*3870*/  LDL.LU R29, [R1+0x174] ;  /* 0x00017400011d7983 */ /* 0x000ea80000300800 */
[----:B------:R-:W2:Y:S04]  /*3880*/  LDL.LU R22, [R1+0x2c] ;  /* 0x00002c0001167983 */ /* 0x000ea80000300800 */
[----:B------:R-:W2:Y:S04]  /*3890*/  LDL.LU R28, [R1+0x28] ;  /* 0x00002800011c7983 */ /* 0x000ea80000300800 */
[----:B------:R1:W-:Y:S01]  /*38a0*/  STL [R1+0x44], R0 ;  /* 0x0000440001007387 */ /* 0x0003e20000100800 */
[----:B----4-:R-:W-:-:S03]  /*38b0*/  PRMT R25, R0, 0x7610, R25 ;  /* 0x0000761000197816 */ /* 0x010fc60000000019 */
[----:B-1----:R-:W4:Y:S01]  /*38c0*/  LDL.LU R0, [R1+0x34] ;  /* 0x0000340001007983 */ /* 0x002f220000300800 */
[----:B---3--:R-:W-:-:S03]  /*38d0*/  IMAD R2, R26, 0x100, R2 ;  /* 0x000001001a027824 */ /* 0x008fc600078e0202 */
[----:B------:R-:W3:Y:S01]  /*38e0*/  LDL.LU R26, [R1+0x24] ;  /* 0x00002400011a7983 */ /* 0x000ee20000300800 */
[----:B----4-:R-:W-:-:S03]  /*38f0*/  IMAD R0, R0, 0x100, R20 ;  /* 0x0000010000007824 */ /* 0x010fc600078e0214 */
[----:B------:R-:W4:Y:S01]  /*3900*/  LDL.LU R20, [R1+0x29a0] ;  /* 0x0029a00001147983 */ /* 0x000f220000300800 */
[----:B------:R-:W-:Y:S02]  /*3910*/  F2FP.F16.E4M3.UNPACK_B R17, R4 ;  /* 0x00000004ff11723e */ /* 0x000fe400020006ff */
[----:B------:R-:W-:-:S03]  /*3920*/  PRMT R4, R25, 0x7610, R4 ;  /* 0x0000761019047816 */ /* 0x000fc60000000004 */
[----:B------:R1:W-:Y:S01]  /*3930*/  STL [R1+0x40], R17 ;  /* 0x0000401101007387 */ /* 0x0003e20000100800 */
[----:B----4-:R-:W-:-:S03]  /*3940*/  PRMT R20, R17, 0x7610, R20 ;  /* 0x0000761011147816 */ /* 0x010fc60000000014 */
[----:B-1----:R0:W4:Y:S04]  /*3950*/  LDL.LU R17, [R1+0x299c] ;  /* 0x00299c0001117983 */ /* 0x0021280000300800 */
[----:B------:R0:W5:Y:S02]  /*3960*/  LDL.LU R25, [R1+0x2998] ;  /* 0x0029980001197983 */ /* 0x0001640000300800 */
[----:B-----5:R-:W-:-:S04]  /*3970*/  F2FP.F16.E4M3.UNPACK_B R25, R3 ;  /* 0x00000003ff19723e */ /* 0x020fc800020006ff */
[----:B------:R-:W-:Y:S01]  /*3980*/  PRMT R18, R25, 0x7610, R18 ;  /* 0x0000761019127816 */ /* 0x000fe20000000012 */
[----:B------:R1:W-:Y:S04]  /*3990*/  STL [R1+0x3c], R25 ;  /* 0x00003c1901007387 */ /* 0x0003e80000100800 */
[----:B-1----:R0:W5:Y:S02]  /*39a0*/  LDL.LU R25, [R1+0x2994] ;  /* 0x0029940001197983 */ /* 0x0021640000300800 */
[----:B-----5:R-:W-:Y:S02]  /*39b0*/  F2FP.F16.E4M3.UNPACK_B R25, R2 ;  /* 0x00000002ff19723e */ /* 0x020fe400020006ff */
[----:B------:R-:W-:Y:S02]  /*39c0*/  PRMT R2, R20, 0x7610, R2 ;  /* 0x0000761014027816 */ /* 0x000fe40000000002 */
[----:B------:R-:W-:Y:S01]  /*39d0*/  PRMT R13, R25, 0x7610, R13 ;  /* 0x00007610190d7816 */ /* 0x000fe2000000000d */
[----:B------:R1:W-:Y:S04]  /*39e0*/  STL [R1+0x38], R25 ;  /* 0x0000381901007387 */ /* 0x0003e80000100800 */
[----:B-1----:R0:W5:Y:S04]  /*39f0*/  LDL.LU R25, [R1+0x2990] ;  /* 0x0029900001197983 */ /* 0x0021680000300800 */
[----:B------:R0:W2:Y:S01]  /*3a00*/  LDL.LU R20, [R1+0x298c] ;  /* 0x00298c0001147983 */ /* 0x0000a20000300800 */
[----:B------:R-:W-:-:S03]  /*3a10*/  PRMT R3, R13, 0x7610, R3 ;  /* 0x000076100d037816 */ /* 0x000fc60000000003 */
[----:B------:R1:W-:Y:S04]  /*3a20*/  STS.U16 [R27+UR7+0x12600], R4 ;  /* 0x012600041b007988 */ /* 0x0003e80008000407 */
[----:B------:R-:W-:Y:S04]  /*3a30*/  STS.U16 [R27+UR7+0x12800], R2 ;  /* 0x012800021b007988 */ /* 0x000fe80008000407 */
[----:B------:R-:W-:Y:S01]  /*3a40*/  STS.U16 [R27+UR7+0x12c00], R3 ;  /* 0x012c00031b007988 */ /* 0x000fe20008000407 */
[----:B--2---:R-:W-:Y:S02]  /*3a50*/  F2FP.F16.E4M3.UNPACK_B R20, R0 ;  /* 0x00000000ff14723e */ /* 0x004fe400020006ff */
[----:B------:R-:W-:-:S02]  /*3a60*/  PRMT R0, R18, 0x7610, R0 ;  /* 0x0000761012007816 */ /* 0x000fc40000000000 */
[----:B------:R-:W-:Y:S01]  /*3a70*/  PRMT R10, R20, 0x7610, R10 ;  /* 0x00007610140a7816 */ /* 0x000fe2000000000a */
[----:B------:R2:W-:Y:S04]  /*3a80*/  STL [R1+0x34], R20 ;  /* 0x0000341401007387 */ /* 0x0005e80000100800 */
[----:B------:R-:W4:Y:S01]  /*3a90*/  LDL.LU R13, [R1+0x16c] ;  /* 0x00016c00010d7983 */ /* 0x000f220000300800 */
[----:B-1----:R-:W-:-:S03]  /*3aa0*/  PRMT R4, R10, 0x7610, R4 ;  /* 0x000076100a047816 */ /* 0x002fc60000000004 */
[----:B------:R1:W-:Y:S04]  /*3ab0*/  STS.U16 [R27+UR7+0x12a00], R0 ;  /* 0x012a00001b007988 */ /* 0x0003e80008000407 */
[----:B--2---:R-:W2:Y:S04]  /*3ac0*/  LDL.LU R20, [R1+0x164] ;  /* 0x0001640001147983 */ /* 0x004ea80000300800 */
[----:B------:R-:W3:Y:S01]  /*3ad0*/  LDL.LU R2, [R1+0x30] ;  /* 0x0000300001027983 */ /* 0x000ee20000300800 */
[----:B-1----:R-:W-:-:S03]  /*3ae0*/  IMAD R0, R16, 0x100, R14 ;  /* 0x0000010010007824 */ /* 0x002fc600078e020e */
[----:B------:R-:W3:Y:S04]  /*3af0*/  LDL.LU R3, [R1+0x168] ;  /* 0x0001680001037983 */ /* 0x000ee80000300800 */
[----:B------:R-:W2:Y:S04]  /*3b00*/  LDL.LU R18, [R1+0x160] ;  /* 0x0001600001127983 */ /* 0x000ea80000300800 */
[----:B------:R-:W2:Y:S04]  /*3b10*/  LDL.LU R10, [R1+0x15c] ;  /* 0x00015c00010a7983 */ /* 0x000ea80000300800 */
[----:B------:R-:W2:Y:S04]  /*3b20*/  LDL.LU R14, [R1+0x158] ;  /* 0x00015800010e7983 */ /* 0x000ea80000300800 */
[----:B------:R-:W2:Y:S04]  /*3b30*/  LDL.LU R16, [R1+0x1c] ;  /* 0x00001c0001107983 */ /* 0x000ea80000300800 */
[----:B------:R1:W-:Y:S04]  /*3b40*/  STS.U16 [R27+UR7+0x12e00], R4 ;  /* 0x012e00041b007988 */ /* 0x0003e80008000407 */
[----:B-1----:R-:W5:Y:S01]  /*3b50*/  LDL.LU R4, [R1+0x170] ;  /* 0x0001700001047983 */ /* 0x002f620000300800 */
[----:B------:R-:W-:Y:S01]  /*3b60*/  F2FP.F16.E4M3.UNPACK_B R0, R0 ;  /* 0x00000000ff00723e */ /* 0x000fe200020006ff */
[----:B-----5:R-:W-:-:S02]  /*3b70*/  IMAD R4, R4, 0x100, R29 ;  /* 0x0000010004047824 */ /* 0x020fc400078e021d */
[----:B------:R-:W5:Y:S04]  /*3b80*/  LDL.LU R29, [R1+0x2988] ;  /* 0x00298800011d7983 */ /* 0x000f680000300800 */
[----:B------:R1:W-:Y:S01]  /*3b90*/  STL [R1+0x30], R0 ;  /* 0x0000300001007387 */ /* 0x0003e20000100800 */
[----:B-----5:R-:W-:-:S03]  /*3ba0*/  PRMT R29, R0, 0x7610, R29 ;  /* 0x00007610001d7816 */ /* 0x020fc6000000001d */
[----:B-1----:R-:W5:Y:S01]  /*3bb0*/  LDL.LU R0, [R1+0x20] ;  /* 0x0000200001007983 */ /* 0x002f620000300800 */
[----:B---3--:R-:W-:Y:S02]  /*3bc0*/  IMAD R3, R2, 0x100, R3 ;  /* 0x0000010002037824 */ /* 0x008fe400078e0203 */
[----:B------:R-:W-:Y:S02]  /*3bd0*/  IMAD R2, R28, 0x100, R22 ;  /* 0x000001001c027824 */ /* 0x000fe400078e0216 */
[----:B------:R-:W3:Y:S04]  /*3be0*/  LDL.LU R22, [R1+0x18] ;  /* 0x0000180001167983 */ /* 0x000ee80000300800 */
[----:B------:R-:W3:Y:S01]  /*3bf0*/  LDL.LU R28, [R1+0x10] ;  /* 0x00001000011c7983 */ /* 0x000ee20000300800 */
[----:B-----5:R-:W-:-:S03]  /*3c00*/  IMAD R0, R0, 0x100, R26 ;  /* 0x0000010000007824 */ /* 0x020fc600078e021a */
[----:B------:R-:W5:Y:S01]  /*3c10*/  LDL.LU R26, [R1+0x2984] ;  /* 0x00298400011a7983 */ /* 0x000f620000300800 */
[----:B------:R-:W-:-:S05]  /*3c20*/  F2FP.F16.E4M3.UNPACK_B R25, R4 ;  /* 0x00000004ff19723e */ /* 0x000fca00020006ff */
[----:B------:R1:W-:Y:S01]  /*3c30*/  STL [R1+0x2c], R25 ;  /* 0x00002c1901007387 */ /* 0x0003e20000100800 */
[----:B------:R-:W-:Y:S02]  /*3c40*/  PRMT R4, R29, 0x7610, R4 ;  /* 0x000076101d047816 */ /* 0x000fe40000000004 */
[----:B-----5:R-:W-:Y:S02]  /*3c50*/  PRMT R26, R25, 0x7610, R26 ;  /* 0x00007610191a7816 */ /* 0x020fe4000000001a */
[----:B-1----:R0:W5:Y:S04]  /*3c60*/  LDL.LU R25, [R1+0x2980] ;  /* 0x0029800001197983 */ /* 0x0021680000300800 */
[----:B------:R-:W2:Y:S01]  /*3c70*/  LDL.LU R29, [R1+0x297c] ;  /* 0x00297c00011d7983 */ /* 0x000ea20000300800 */
[----:B----4-:R-:W-:-:S02]  /*3c80*/  F2FP.F16.E4M3.UNPACK_B R17, R2 ;  /* 0x00000002ff11723e */ /* 0x010fc400020006ff */
[----:B------:R-:W-:Y:S02]  /*3c90*/  PRMT R2, R26, 0x7610, R2 ;  /* 0x000076101a027816 */ /* 0x000fe40000000002 */
[----:B------:R-:W-:Y:S02]  /*3ca0*/  PRMT R21, R17, 0x7610, R21 ;  /* 0x0000761011157816 */ /* 0x000fe40000000015 */
[----:B-----5:R-:W-:-:S04]  /*3cb0*/  F2FP.F16.E4M3.UNPACK_B R25, R3 ;  /* 0x00000003ff19723e */ /* 0x020fc800020006ff */
[----:B--2---:R-:W-:Y:S01]  /*3cc0*/  PRMT R29, R25, 0x7610, R29 ;  /* 0x00007610191d7816 */ /* 0x004fe2000000001d */
[----:B------:R1:W-:Y:S04]  /*3cd0*/  STL [R1+0x28], R25 ;  /* 0x0000281901007387 */ /* 0x0003e80000100800 */
[----:B-1----:R-:W2:Y:S04]  /*3ce0*/  LDL.LU R25, [R1+0x2978] ;  /* 0x0029780001197983 */ /* 0x002ea80000300800 */
[----:B------:R1:W-:Y:S04]  /*3cf0*/  STL [R1+0x24], R17 ;  /* 0x0000241101007387 */ /* 0x0003e80000100800 */
[----:B-1----:R-:W4:Y:S04]  /*3d00*/  LDL.LU R17, [R1+0x2974] ;  /* 0x0029740001117983 */ /* 0x002f280000300800 */
[----:B------:R0:W5:Y:S01]  /*3d10*/  LDL.LU R26, [R1+0x2970] ;  /* 0x00297000011a7983 */ /* 0x0001620000300800 */
[----:B------:R-:W-:-:S03]  /*3d20*/  PRMT R3, R21, 0x7610, R3 ;  /* 0x0000761015037816 */ /* 0x000fc60000000003 */
[----:B------:R-:W-:Y:S01]  /*3d30*/  STS.U16 [R27+UR7+0x13000], R4 ;  /* 0x013000041b007988 */ /* 0x000fe20008000407 */
[----:B-----5:R-:W-:Y:S02]  /*3d40*/  F2FP.F16.E4M3.UNPACK_B R26, R0 ;  /* 0x00000000ff1a723e */ /* 0x020fe400020006ff */
[----:B------:R-:W-:Y:S02]  /*3d50*/  PRMT R0, R29, 0x7610, R0 ;  /* 0x000076101d007816 */ /* 0x000fe40000000000 */
[----:B------:R-:W-:Y:S01]  /*3d60*/  PRMT R15, R26, 0x7610, R15 ;  /* 0x000076101a0f7816 */ /* 0x000fe2000000000f */
[----:B------:R1:W-:Y:S04]  /*3d70*/  STL [R1+0x20], R26 ;  /* 0x0000201a01007387 */ /* 0x0003e80000100800 */
[----:B-1----:R-:W2:Y:S04]  /*3d80*/  LDL.LU R26, [R1+0x296c] ;  /* 0x00296c00011a7983 */ /* 0x002ea80000300800 */
[----:B------:R-:W5:Y:S01]  /*3d90*/  LDL.LU R29, [R1+0x2968] ;  /* 0x00296800011d7983 */ /* 0x000f620000300800 */
[----:B------:R-:W-:-:S03]  /*3da0*/  PRMT R4, R15, 0x7610, R4 ;  /* 0x000076100f047816 */ /* 0x000fc60000000004 */
[----:B------:R1:W-:Y:S04]  /*3db0*/  STS.U16 [R27+UR7+0x13400], R0 ;  /* 0x013400001b007988 */ /* 0x0003e80008000407 */
[----:B------:R-:W2:Y:S04]  /*3dc0*/  LDL.LU R15, [R1+0x154] ;  /* 0x00015400010f7983 */ /* 0x000ea80000300800 */
[----:B------:R-:W2:Y:S01]  /*3dd0*/  LDL.LU R21, [R1+0x150] ;  /* 0x0001500001157983 */ /* 0x000ea20000300800 */
[----:B-1----:R-:W-:-:S03]  /*3de0*/  IMAD R0, R20, 0x100, R13 ;  /* 0x0000010014007824 */ /* 0x002fc600078e020d */
[----:B------:R1:W-:Y:S02]  /*3df0*/  STS.U16 [R27+UR7+0x13200], R2 ;  /* 0x013200021b007988 */ /* 0x0003e40008000407 */
[----:B------:R-:W-:Y:S02]  /*3e00*/  F2FP.F16.E4M3.UNPACK_B R0, R0 ;  /* 0x00000000ff00723e */ /* 0x000fe400020006ff */
[----:B------:R3:W-:Y:S04]  /*3e10*/  STS.U16 [R27+UR7+0x13800], R4 ;  /* 0x013800041b007988 */ /* 0x0007e80008000407 */
[----:B-1----:R-:W4:Y:S04]  /*3e20*/  LDL.LU R2, [R1+0x14] ;  /* 0x0000140001027983 */ /* 0x002f280000300800 */
[----:B------:R-:W2:Y:S01]  /*3e30*/  LDL.LU R13, [R1+0x14c] ;  /* 0x00014c00010d7983 */ /* 0x000ea20000300800 */
[----:B---3--:R-:W-:-:S03]  /*3e40*/  IMAD R4, R10, 0x100, R18 ;  /* 0x000001000a047824 */ /* 0x008fc600078e0212 */
[----:B------:R-:W3:Y:S04]  /*3e50*/  LDL.LU R20, [R1+0x148] ;  /* 0x0001480001147983 */ /* 0x000ee80000300800 */
[----:B------:R1:W-:Y:S04]  /*3e60*/  STS.U16 [R27+UR7+0x13600], R3 ;  /* 0x013600031b007988 */ /* 0x0003e80008000407 */
[----:B------:R-:W3:Y:S04]  /*3e70*/  LDL.LU R18, [R1+0x140] ;  /* 0x0001400001127983 */ /* 0x000ee80000300800 */
[----:B------:R-:W3:Y:S01]  /*3e80*/  LDL.LU R10, [R1+0x8] ;  /* 0x00000800010a7983 */ /* 0x000ee20000300800 */
[----:B-1----:R-:W-:-:S03]  /*3e90*/  IMAD R3, R16, 0x100, R14 ;  /* 0x0000010010037824 */ /* 0x002fc600078e020e */
[----:B------:R-:W3:Y:S04]  /*3ea0*/  LDL.LU R14, [R1+0x4] ;  /* 0x00000400010e7983 */ /* 0x000ee80000300800 */
[----:B------:R-:W3:Y:S04]  /*3eb0*/  LDL.LU R16, [R1] ;  /* 0x0000000001107983 */ /* 0x000ee80000300800 */
[----:B------:R1:W-:Y:S01]  /*3ec0*/  STL [R1+0x1c], R0 ;  /* 0x00001c0001007387 */ /* 0x0003e20000100800 */
[----:B-----5:R-:W-:-:S03]  /*3ed0*/  PRMT R29, R0, 0x7610, R29 ;  /* 0x00007610001d7816 */ /* 0x020fc6000000001d */
[----:B-1----:R-:W5:Y:S01]  /*3ee0*/  LDL.LU R0, [R1+0xc] ;  /* 0x00000c0001007983 */ /* 0x002f620000300800 */
        /* <DEDUP_REMOVED lines=8> */
[----:B-1----:R-:W4:Y:S04]  /*3f70*/  LDL.LU R22, [R1+0x295c] ;  /* 0x00295c0001167983 */ /* 0x002f280000300800 */
[----:B------:R0:W5:Y:S02]  /*3f80*/  LDL.LU R29, [R1+0x2958] ;  /* 0x00295800011d7983 */ /* 0x0001640000300800 */
[----:B-----5:R-:W-:-:S04]  /*3f90*/  F2FP.F16.E4M3.UNPACK_B R29, R3 ;  /* 0x00000003ff1d723e */ /* 0x020fc800020006ff */
[----:B------:R-:W-:Y:S01]  /*3fa0*/  PRMT R17, R29, 0x7610, R17 ;  /* 0x000076101d117816 */ /* 0x000fe20000000011 */
[----:B------:R1:W-:Y:S04]  /*3fb0*/  STL [R1+0x14], R29 ;  /* 0x0000141d01007387 */ /* 0x0003e80000100800 */
[----:B-1----:R0:W5:Y:S01]  /*3fc0*/  LDL.LU R29, [R1+0x2954] ;  /* 0x00295400011d7983 */ /* 0x0021620000300800 */
[----:B------:R-:W-:-:S04]  /*3fd0*/  F2FP.F16.E4M3.UNPACK_B R19, R0 ;  /* 0x00000000ff13723e */ /* 0x000fc800020006ff */
[----:B------:R-:W-:Y:S01]  /*3fe0*/  PRMT R11, R19, 0x7610, R11 ;  /* 0x00007610130b7816 */ /* 0x000fe2000000000b */
[----:B------:R-:W-:Y:S01]  /*3ff0*/  STS.U16 [R27+UR7+0x13a00], R4 ;  /* 0x013a00041b007988 */ /* 0x000fe20008000407 */
[----:B------:R-:W-:Y:S02]  /*4000*/  PRMT R0, R17, 0x7610, R0 ;  /* 0x0000761011007816 */ /* 0x000fe40000000000 */
[----:B-----5:R-:W-:Y:S02]  /*4010*/  F2FP.F16.E4M3.UNPACK_B R29, R2 ;  /* 0x00000002ff1d723e */ /* 0x020fe400020006ff */
[----:B------:R-:W-:Y:S02]  /*4020*/  PRMT R2, R28, 0x7610, R2 ;  /* 0x000076101c027816 */ /* 0x000fe40000000002 */
[----:B------:R-:W-:Y:S01]  /*4030*/  PRMT R12, R29, 0x7610, R12 ;  /* 0x000076101d0c7816 */ /* 0x000fe2000000000c */
[----:B------:R1:W-:Y:S04]  /*4040*/  STL [R1+0x10], R29 ;  /* 0x0000101d01007387 */ /* 0x0003e80000100800 */
[----:B-1----:R-:W5:Y:S04]  /*4050*/  LDL.LU R29, [R1+0x2950] ;  /* 0x00295000011d7983 */ /* 0x002f680000300800 */
[----:B------:R-:W4:Y:S01]  /*4060*/  LDL.LU R28, [R1+0x294c] ;  /* 0x00294c00011c7983 */ /* 0x000f220000300800 */
[----:B------:R-:W-:-:S03]  /*4070*/  PRMT R3, R12, 0x7610, R3 ;  /* 0x000076100c037816 */ /* 0x000fc60000000003 */
[----:B------:R1:W-:Y:S01]  /*4080*/  STL [R1+0xc], R19 ;  /* 0x00000c1301007387 */ /* 0x0003e20000100800 */
[----:B------:R-:W-:-:S03]  /*4090*/  PRMT R4, R11, 0x7610, R4 ;  /* 0x000076100b047816 */ /* 0x000fc60000000004 */
[----:B------:R2:W-:Y:S04]  /*40a0*/  STS.U16 [R27+UR7+0x14000], R3 ;  /* 0x014000031b007988 */ /* 0x0005e80008000407 */
[----:B------:R3:W-:Y:S04]  /*40b0*/  STS.U16 [R27+UR7+0x13c00], R2 ;  /* 0x013c00021b007988 */ /* 0x0007e80008000407 */
[----:B-1----:R-:W4:Y:S01]  /*40c0*/  LDL.LU R19, [R1+0x144] ;  /* 0x0001440001137983 */ /* 0x002f220000300800 */
[----:B--2---:R-:W-:-:S03]  /*40d0*/  IMAD R3, R21, 0x100, R15 ;  /* 0x0000010015037824 */ /* 0x004fc600078e020f */
[----:B------:R-:W2:Y:S04]  /*40e0*/  LDL.LU R17, [R1+0x13c] ;  /* 0x00013c0001117983 */ /* 0x000ea80000300800 */
[----:B------:R-:W2:Y:S01]  /*40f0*/  LDL.LU R11, [R1+0x138] ;  /* 0x00013800010b7983 */ /* 0x000ea20000300800 */
[----:B---3--:R-:W-:-:S03]  /*4100*/  IMAD R2, R20, 0x100, R13 ;  /* 0x0000010014027824 */ /* 0x008fc600078e020d */
[----:B------:R-:W3:Y:S04]  /*4110*/  LDL.LU R12, [R1+0x134] ;  /* 0x00013400010c7983 */ /* 0x000ee80000300800 */
[----:B------:R-:W3:Y:S04]  /*4120*/  LDL.LU R15, [R1+0x130] ;  /* 0x00013000010f7983 */ /* 0x000ee80000300800 */
[----:B------:R-:W3:Y:S04]  /*4130*/  LDL.LU R21, [R1+0x124] ;  /* 0x0001240001157983 */ /* 0x000ee80000300800 */
[----:B------:R-:W2:Y:S04]  /*4140*/  LDL.LU R13, [R1+0x120] ;  /* 0x00012000010d7983 */ /* 0x000ea80000300800 */
[----:B------:R-:W2:Y:S01]  /*4150*/  LDL.LU R20, [R1+0x118] ;  /* 0x0001180001147983 */ /* 0x000ea20000300800 */
[----:B------:R-:W-:-:S05]  /*4160*/  F2FP.F16.E4M3.UNPACK_B R9, R3 ;  /* 0x00000003ff09723e */ /* 0x000fca00020006ff */
[----:B------:R-:W-:Y:S01]  /*4170*/  STL [R1+0x8], R9 ;  /* 0x0000080901007387 */ /* 0x000fe20000100800 */
[----:B-----5:R-:W-:Y:S02]  /*4180*/  IMAD R29, R29, 0x100, R16 ;  /* 0x000001001d1d7824 */ /* 0x020fe400078e0210 */
[----:B----4-:R-:W-:Y:S02]  /*4190*/  IMAD R28, R28, 0x100, R14 ;  /* 0x000001001c1c7824 */ /* 0x010fe400078e020e */
[----:B------:R-:W4:Y:S04]  /*41a0*/  LDL.LU R14, [R1+0x104] ;  /* 0x00010400010e7983 */ /* 0x000f280000300800 */
[----:B------:R-:W4:Y:S01]  /*41b0*/  LDL.LU R16, [R1+0x100] ;  /* 0x0001000001107983 */ /* 0x000f220000300800 */
[----:B------:R-:W-:-:S03]  /*41c0*/  F2FP.F16.E4M3.UNPACK_B R8, R2 ;  /* 0x00000002ff08723e */ /* 0x000fc600020006ff */
[----:B------:R1:W-:Y:S01]  /*41d0*/  STS.U16 [R27+UR7+0x13e00], R0 ;  /* 0x013e00001b007988 */ /* 0x0003e20008000407 */
[----:B------:R-:W-:Y:S01]  /*41e0*/  PRMT R5, R8, 0x7610, R5 ;  /* 0x0000761008057816 */ /* 0x000fe20000000005 */
[----:B-1----:R-:W-:Y:S02]  /*41f0*/  IMAD R0, R10, 0x100, R18 ;  /* 0x000001000a007824 */ /* 0x002fe400078e0212 */
[----:B------:R1:W-:Y:S03]  /*4200*/  STS.U16 [R27+UR7+0x14200], R4 ;  /* 0x014200041b007988 */ /* 0x0003e60008000407 */
[----:B------:R-:W-:Y:S02]  /*4210*/  F2FP.F16.E4M3.UNPACK_B R6, R0 ;  /* 0x00000000ff06723e */ /* 0x000fe400020006ff */
[----:B------:R-:W-:Y:S02]  /*4220*/  PRMT R0, R5, 0x7610, R0 ;  /* 0x0000761005007816 */ /* 0x000fe40000000000 */
[----:B------:R-:W-:-:S02]  /*4230*/  F2FP.F16.E4M3.UNPACK_B R28, R28 ;  /* 0x0000001cff1c723e */ /* 0x000fc400020006ff */
[----:B-1----:R-:W-:Y:S01]  /*4240*/  PRMT R4, R6, 0x7610, R4 ;  /* 0x0000761006047816 */ /* 0x002fe20000000004 */
[----:B------:R-:W-:Y:S01]  /*4250*/  STL [R1+0x4], R8 ;  /* 0x0000040801007387 */ /* 0x000fe20000100800 */
[----:B------:R-:W-:Y:S02]  /*4260*/  F2FP.F16.E4M3.UNPACK_B R29, R29 ;  /* 0x0000001dff1d723e */ /* 0x000fe400020006ff */
[----:B------:R-:W-:Y:S01]  /*4270*/  PRMT R3, R4, 0x7610, R3 ;  /* 0x0000761004037816 */ /* 0x000fe20000000003 */
[----:B------:R-:W-:Y:S04]  /*4280*/  STL [R1], R6 ;  /* 0x0000000601007387 */ /* 0x000fe80000100800 */
[----:B------:R1:W-:Y:S04]  /*4290*/  STS.U16 [R27+UR7+0x14600], R0 ;  /* 0x014600001b007988 */ /* 0x0003e80008000407 */
[----:B------:R-:W-:Y:S01]  /*42a0*/  STL [R1+0x290c], R28 ;  /* 0x00290c1c01007387 */ /* 0x000fe20000100800 */
[----:B--2---:R-:W-:-:S03]  /*42b0*/  IMAD R4, R20, 0x100, R13 ;  /* 0x0000010014047824 */ /* 0x004fc600078e020d */
[----:B------:R3:W-:Y:S01]  /*42c0*/  STS.U16 [R27+UR7+0x14800], R3 ;  /* 0x014800031b007988 */ /* 0x0007e20008000407 */
[----:B-1----:R-:W-:-:S03]  /*42d0*/  IMAD R0, R17, 0x100, R19 ;  /* 0x0000010011007824 */ /* 0x002fc600078e0213 */
[----:B------:R-:W2:Y:S04]  /*42e0*/  LDL.LU R19, [R1+0x12c] ;  /* 0x00012c0001137983 */ /* 0x000ea80000300800 */
[----:B------:R-:W2:Y:S01]  /*42f0*/  LDL.LU R17, [R1+0x128] ;  /* 0x0001280001117983 */ /* 0x000ea20000300800 */
[----:B---3--:R-:W-:-:S03]  /*4300*/  IMAD R3, R21, 0x100, R15 ;  /* 0x0000010015037824 */ /* 0x008fc600078e020f */
[----:B------:R-:W-:Y:S04]  /*4310*/  STL [R1+0x2910], R29 ;  /* 0x0029101d01007387 */ /* 0x000fe80000100800 */
[----:B------:R-:W3:Y:S01]  /*4320*/  LDL.LU R15, [R1+0x11c] ;  /* 0x00011c00010f7983 */ /* 0x000ee20000300800 */
[----:B------:R-:W-:-:S03]  /*4330*/  PRMT R7, R9, 0x7610, R7 ;  /* 0x0000761009077816 */ /* 0x000fc60000000007 */
[----:B------:R-:W3:Y:S04]  /*4340*/  LDL.LU R21, [R1+0x114] ;  /* 0x0001140001157983 */ /* 0x000ee80000300800 */
[----:B------:R-:W5:Y:S04]  /*4350*/  LDL.LU R20, [R1+0x10c] ;  /* 0x00010c0001147983 */ /* 0x000f680000300800 */
[----:B------:R1:W-:Y:S04]  /*4360*/  STS.U16 [R27+UR7+0x14a00], R28 ;  /* 0x014a001c1b007988 */ /* 0x0003e80008000407 */
[----:B------:R-:W5:Y:S01]  /*4370*/  LDL.LU R8, [R1+0xfc] ;  /* 0x0000fc0001087983 */ /* 0x000f620000300800 */
[----:B------:R-:W-:-:S03]  /*4380*/  PRMT R2, R7, 0x7610, R2 ;  /* 0x0000761007027816 */ /* 0x000fc60000000002 */
[----:B-1----:R-:W5:Y:S04]  /*4390*/  LDL.LU R28, [R1+0xf4] ;  /* 0x0000f400011c7983 */ /* 0x002f680000300800 */
[----:B------:R-:W5:Y:S04]  /*43a0*/  LDL.LU R9, [R1+0xf0] ;  /* 0x0000f00001097983 */ /* 0x000f680000300800 */
[----:B------:R1:W-:Y:S04]  /*43b0*/  STS.U16 [R27+UR7+0x14400], R2 ;  /* 0x014400021b007988 */ /* 0x0003e80008000407 */
[----:B------:R-:W5:Y:S04]  /*43c0*/  LDL.LU R18, [R1+0xe8] ;  /* 0x0000e80001127983 */ /* 0x000f680000300800 */
[----:B------:R-:W5:Y:S01]  /*43d0*/  LDL.LU R10, [R1+0xe0] ;  /* 0x0000e000010a7983 */ /* 0x000f620000300800 */
[----:B-1----:R-:W-:-:S03]  /*43e0*/  IMAD R2, R12, 0x100, R11 ;  /* 0x000001000c027824 */ /* 0x002fc600078e020b */
[----:B------:R-:W5:Y:S01]  /*43f0*/  LDL.LU R11, [R1+0x110] ;  /* 0x00011000010b7983 */ /* 0x000f620000300800 */
[----:B----4-:R-:W-:-:S03]  /*4400*/  IMAD R5, R16, 0x100, R14 ;  /* 0x0000010010057824 */ /* 0x010fc600078e020e */
[----:B------:R-:W4:Y:S04]  /*4410*/  LDL.LU R16, [R1+0x108] ;  /* 0x0001080001107983 */ /* 0x000f280000300800 */
[----:B------:R-:W4:Y:S04]  /*4420*/  LDL.LU R12, [R1+0xf8] ;  /* 0x0000f800010c7983 */ /* 0x000f280000300800 */
[----:B------:R-:W4:Y:S04]  /*4430*/  LDL.LU R13, [R1+0xec] ;  /* 0x0000ec00010d7983 */ /* 0x000f280000300800 */
[----:B------:R1:W-:Y:S01]  /*4440*/  STS.U16 [R27+UR7+0x14c00], R29 ;  /* 0x014c001d1b007988 */ /* 0x0003e20008000407 */
[----:B--2---:R-:W-:-:S03]  /*4450*/  IMAD R6, R17, 0x100, R19 ;  /* 0x0000010011067824 */ /* 0x004fc600078e0213 */
[----:B------:R-:W2:Y:S04]  /*4460*/  LDL.LU R19, [R1+0xe4] ;  /* 0x0000e40001137983 */ /* 0x000ea80000300800 */
[----:B------:R-:W2:Y:S04]  /*4470*/  LDL.LU R17, [R1+0xdc] ;  /* 0x0000dc0001117983 */ /* 0x000ea80000300800 */
[----:B-1----:R-:W2:Y:S01]  /*4480*/  LDL.LU R29, [R1+0xd8] ;  /* 0x0000d800011d7983 */ /* 0x002ea20000300800 */
[----:B---3--:R-:W-:-:S03]  /*4490*/  IMAD R7, R21, 0x100, R15 ;  /* 0x0000010015077824 */ /* 0x008fc600078e020f */
[----:B------:R-:W3:Y:S04]  /*44a0*/  LDL.LU R14, [R1+0xd4] ;  /* 0x0000d400010e7983 */ /* 0x000ee80000300800 */
[----:B------:R-:W3:Y:S04]  /*44b0*/  LDL.LU R15, [R1+0xc8] ;  /* 0x0000c800010f7983 */ /* 0x000ee80000300800 */
[----:B------:R-:W3:Y:S01]  /*44c0*/  LDL.LU R21, [R1+0xc4] ;  /* 0x0000c40001157983 */ /* 0x000ee20000300800 */
[----:B-----5:R-:W-:-:S03]  /*44d0*/  IMAD R8, R8, 0x100, R20 ;  /* 0x0000010008087824 */ /* 0x020fc600078e0214 */
[----:B------:R-:W5:Y:S01]  /*44e0*/  LDL.LU R20, [R1+0x2948] ;  /* 0x0029480001147983 */ /* 0x000f620000300800 */
[----:B------:R-:W-:-:S05]  /*44f0*/  IMAD R9, R9, 0x100, R28 ;  /* 0x0000010009097824 */ /* 0x000fca00078e021c */
[----:B------:R-:W-:-:S05]  /*4500*/  F2FP.F16.E4M3.UNPACK_B R9, R9 ;  /* 0x00000009ff09723e */ /* 0x000fca00020006ff */
[----:B------:R-:W-:Y:S04]  /*4510*/  STL [R1+0x2914], R9 ;  /* 0x0029140901007387 */ /* 0x000fe80000100800 */
[----:B------:R-:W5:Y:S01]  /*4520*/  LDL.LU R28, [R1+0xd0] ;  /* 0x0000d000011c7983 */ /* 0x000f620000300800 */
[----:B----4-:R-:W-:-:S03]  /*4530*/  IMAD R11, R16, 0x100, R11 ;  /* 0x00000100100b7824 */ /* 0x010fc600078e020b */
[----:B------:R-:W5:Y:S01]  /*4540*/  LDL.LU R16, [R1+0xcc] ;  /* 0x0000cc0001107983 */ /* 0x000f620000300800 */
[----:B------:R-:W-:-:S05]  /*4550*/  IMAD R10, R10, 0x100, R18 ;  /* 0x000001000a0a7824 */ /* 0x000fca00078e0212 */
[----:B------:R-:W-:Y:S01]  /*4560*/  F2FP.F16.E4M3.UNPACK_B R10, R10 ;  /* 0x0000000aff0a723e */ /* 0x000fe200020006ff */
[----:B------:R-:W-:Y:S01]  /*4570*/  IMAD R12, R13, 0x100, R12 ;  /* 0x000001000d0c7824 */ /* 0x000fe200078e020c */
[----:B------:R-:W-:-:S03]  /*4580*/  F2FP.F16.E4M3.UNPACK_B R11, R11 ;  /* 0x0000000bff0b723e */ /* 0x000fc600020006ff */
[----:B------:R-:W-:Y:S01]  /*4590*/  STL [R1+0x2918], R10 ;  /* 0x0029180a01007387 */ /* 0x000fe20000100800 */
[----:B------:R-:W-:-:S03]  /*45a0*/  F2FP.F16.E4M3.UNPACK_B R12, R12 ;  /* 0x0000000cff0c723e */ /* 0x000fc600020006ff */
[----:B------:R1:W-:Y:S04]  /*45b0*/  STS.U16 [R27+UR7+0x16000], R10 ;  /* 0x0160000a1b007988 */ /* 0x0003e80008000407 */
[----:B------:R4:W-:Y:S04]  /*45c0*/  STS.U16 [R27+UR7+0x15e00], R9 ;  /* 0x015e00091b007988 */ /* 0x0009e80008000407 */
[----:B------:R-:W-:Y:S04]  /*45d0*/  STS.U16 [R27+UR7+0x16200], R11 ;  /* 0x0162000b1b007988 */ /* 0x000fe80008000407 */
[----:B------:R-:W-:Y:S01]  /*45e0*/  STS.U16 [R27+UR7+0x16400], R12 ;  /* 0x0164000c1b007988 */ /* 0x000fe20008000407 */
[----:B--2---:R-:W-:-:S03]  /*45f0*/  IMAD R13, R17, 0x100, R19 ;  /* 0x00000100110d7824 */ /* 0x004fc600078e0213 */
[----:B------:R-:W2:Y:S04]  /*4600*/  LDL.LU R17, [R1+0xbc] ;  /* 0x0000bc0001117983 */ /* 0x000ea80000300800 */
[----:B------:R-:W2:Y:S01]  /*4610*/  LDL.LU R18, [R1+0xb4] ;  /* 0x0000b40001127983 */ /* 0x000ea20000300800 */
[----:B---3--:R-:W-:-:S03]  /*4620*/  IMAD R14, R14, 0x100, R29 ;  /* 0x000001000e0e7824 */ /* 0x008fc600078e021d */
[----:B------:R-:W3:Y:S04]  /*4630*/  LDL.LU R19, [R1+0xac] ;  /* 0x0000ac0001137983 */ /* 0x000ee80000300800 */
[----:B-1----:R-:W2:Y:S01]  /*4640*/  LDL.LU R10, [R1+0xa8] ;  /* 0x0000a800010a7983 */ /* 0x002ea20000300800 */
[----:B------:R-:W-:Y:S01]  /*4650*/  IMAD R15, R21, 0x100, R15 ;  /* 0x00000100150f7824 */ /* 0x000fe200078e020f */
[----:B------:R-:W-:Y:S02]  /*4660*/  F2FP.F16.E4M3.UNPACK_B R14, R14 ;  /* 0x0000000eff0e723e */ /* 0x000fe400020006ff */
[----:B------:R-:W2:Y:S04]  /*4670*/  LDL.LU R21, [R1+0xa0] ;  /* 0x0000a00001157983 */ /* 0x000ea80000300800 */
[----:B----4-:R-:W4:Y:S01]  /*4680*/  LDL.LU R9, [R1+0x9c] ;  /* 0x00009c0001097983 */ /* 0x010f220000300800 */
[----:B------:R-:W-:-:S03]  /*4690*/  F2FP.F16.E4M3.UNPACK_B R15, R15 ;  /* 0x0000000fff0f723e */ /* 0x000fc600020006ff */
[----:B------:R1:W-:Y:S04]  /*46a0*/  STL [R1+0x291c], R11 ;  /* 0x00291c0b01007387 */ /* 0x0003e80000100800 */
[----:B------:R-:W-:Y:S04]  /*46b0*/  STS.U16 [R27+UR7+0x16800], R14 ;  /* 0x0168000e1b007988 */ /* 0x000fe80008000407 */
[----:B-1----:R-:W3:Y:S04]  /*46c0*/  LDL.LU R11, [R1+0xa4] ;  /* 0x0000a400010b7983 */ /* 0x002ee80000300800 */
[----:B------:R1:W-:Y:S04]  /*46d0*/  STL [R1+0x2920], R12 ;  /* 0x0029200c01007387 */ /* 0x0003e80000100800 */
[----:B------:R-:W-:Y:S04]  /*46e0*/  STS.U16 [R27+UR7+0x16a00], R15 ;  /* 0x016a000f1b007988 */ /* 0x000fe80008000407 */
[----:B-1----:R-:W4:Y:S04]  /*46f0*/  LDL.LU R12, [R1+0xb0] ;  /* 0x0000b000010c7983 */ /* 0x002f280000300800 */
[----:B------:R1:W-:Y:S04]  /*4700*/  STL [R1+0x2924], R14 ;  /* 0x0029240e01007387 */ /* 0x0003e80000100800 */
[----:B-1----:R-:W4:Y:S04]  /*4710*/  LDL.LU R14, [R1+0xb8] ;  /* 0x0000b800010e7983 */ /* 0x002f280000300800 */
[----:B------:R-:W4:Y:S01]  /*4720*/  LDL.LU R29, [R1+0x98] ;  /* 0x00009800011d7983 */ /* 0x000f220000300800 */
[----:B-----5:R-:W-:-:S03]  /*4730*/  IMAD R16, R16, 0x100, R28 ;  /* 0x0000010010107824 */ /* 0x020fc600078e021c */
[----:B------:R-:W5:Y:S04]  /*4740*/  LDL.LU R28, [R1+0x94] ;  /* 0x00009400011c7983 */ /* 0x000f680000300800 */
[----:B------:R1:W-:Y:S04]  /*4750*/  STL [R1+0x2928], R15 ;  /* 0x0029280f01007387 */ /* 0x0003e80000100800 */
[----:B-1----:R-:W5:Y:S01]  /*4760*/  LDL.LU R15, [R1+0xc0] ;  /* 0x0000c000010f7983 */ /* 0x002f620000300800 */
[----:B------:R-:W-:-:S05]  /*4770*/  F2FP.F16.E4M3.UNPACK_B R16, R16 ;  /* 0x00000010ff10723e */ /* 0x000fca00020006ff */
[----:B------:R-:W-:Y:S01]  /*4780*/  STL [R1+0x292c], R16 ;  /* 0x00292c1001007387 */ /* 0x000fe20000100800 */
[----:B------:R-:W-:Y:S02]  /*4790*/  IMAD R23, R23, 0x100, R24 ;  /* 0x0000010017177824 */ /* 0x000fe400078e0218 */
[----:B------:R-:W-:Y:S01]  /*47a0*/  IMAD R24, R25, 0x100, R26 ;  /* 0x0000010019187824 */ /* 0x000fe200078e021a */
[----:B------:R-:W-:Y:S01]  /*47b0*/  STS.U16 [R27+UR7+0x16c00], R16 ;  /* 0x016c00101b007988 */ /* 0x000fe20008000407 */
[----:B--2---:R-:W-:Y:S02]  /*47c0*/  IMAD R21, R21, 0x100, R10 ;  /* 0x0000010015157824 */ /* 0x004fe400078e020a */
[----:B---3--:R-:W-:-:S05]  /*47d0*/  IMAD R20, R20, 0x100, R11 ;  /* 0x0000010014147824 */ /* 0x008fca00078e020b */
[----:B------:R-:W-:Y:S01]  /*47e0*/  F2FP.F16.E4M3.UNPACK_B R20, R20 ;  /* 0x00000014ff14723e */ /* 0x000fe200020006ff */
[----:B----4-:R-:W-:-:S05]  /*47f0*/  IMAD R19, R19, 0x100, R12 ;  /* 0x0000010013137824 */ /* 0x010fca00078e020c */
[----:B------:R-:W-:Y:S01]  /*4800*/  F2FP.F16.E4M3.UNPACK_B R19, R19 ;  /* 0x00000013ff13723e */ /* 0x000fe200020006ff */
[----:B------:R-:W-:-:S05]  /*4810*/  IMAD R18, R18, 0x100, R14 ;  /* 0x0000010012127824 */ /* 0x000fca00078e020e */
[----:B------:R-:W-:Y:S01]  /*4820*/  F2FP.F16.E4M3.UNPACK_B R18, R18 ;  /* 0x00000012ff12723e */ /* 0x000fe200020006ff */
[----:B------:R-:W-:Y:S04]  /*4830*/  STS.U16 [R27+UR7+0x17400], R20 ;  /* 0x017400141b007988 */ /* 0x000fe80008000407 */
[----:B------:R-:W-:Y:S01]  /*4840*/  STS.U16 [R27+UR7+0x17200], R19 ;  /* 0x017200131b007988 */ /* 0x000fe20008000407 */
[----:B------:R-:W-:-:S03]  /*4850*/  IMAD R22, R22, 0x100, R9 ;  /* 0x0000010016167824 */ /* 0x000fc600078e0209 */
[----:B------:R-:W-:Y:S01]  /*4860*/  STS.U16 [R27+UR7+0x17000], R18 ;  /* 0x017000121b007988 */ /* 0x000fe20008000407 */
[----:B-----5:R-:W-:-:S05]  /*4870*/  IMAD R17, R17, 0x100, R15 ;  /* 0x0000010011117824 */ /* 0x020fca00078e020f */
[----:B------:R-:W-:-:S05]  /*4880*/  F2FP.F16.E4M3.UNPACK_B R17, R17 ;  /* 0x00000011ff11723e */ /* 0x000fca00020006ff */
[----:B------:R-:W-:Y:S04]  /*4890*/  STL [R1+0x2930], R17 ;  /* 0x0029301101007387 */ /* 0x000fe80000100800 */
[----:B------:R-:W-:Y:S04]  /*48a0*/  STL [R1+0x2934], R18 ;  /* 0x0029341201007387 */ /* 0x000fe80000100800 */
[----:B------:R-:W-:Y:S04]  /*48b0*/  STL [R1+0x2938], R19 ;  /* 0x0029381301007387 */ /* 0x000fe80000100800 */
[----:B------:R1:W-:Y:S04]  /*48c0*/  STL [R1+0x293c], R20 ;  /* 0x00293c1401007387 */ /* 0x0003e80000100800 */
[----:B------:R-:W2:Y:S04]  /*48d0*/  LDL.LU.S16 R14, [R1+0x92] ;  /* 0x00009200010e7983 */ /* 0x000ea80000300600 */
[----:B-1----:R-:W3:Y:S04]  /*48e0*/  LDL.LU.S16 R20, [R1+0x8a] ;  /* 0x00008a0001147983 */ /* 0x002ee80000300600 */
[----:B------:R-:W4:Y:S04]  /*48f0*/  LDL.LU.S16 R19, [R1+0x86] ;  /* 0x0000860001137983 */ /* 0x000f280000300600 */
[----:B------:R-:W5:Y:S01]  /*4900*/  LDL.LU.S16 R12, [R1+0x82] ;  /* 0x00008200010c7983 */ /* 0x000f620000300600 */
[----:B------:R-:W-:-:S03]  /*4910*/  IMAD R25, R28, 0x100, R29 ;  /* 0x000001001c197824 */ /* 0x000fc600078e021d */
[----:B------:R-:W3:Y:S04]  /*4920*/  LDL.LU.S16 R18, [R1+0x7e] ;  /* 0x00007e0001127983 */ /* 0x000ee80000300600 */
[----:B------:R-:W3:Y:S04]  /*4930*/  LDL.LU.S16 R11, [R1+0x7a] ;  /* 0x00007a00010b7983 */ /* 0x000ee80000300600 */
[----:B------:R-:W3:Y:S04]  /*4940*/  LDL.LU.S16 R10, [R1+0x76] ;  /* 0x00007600010a7983 */ /* 0x000ee80000300600 */
[----:B------:R-:W3:Y:S04]  /*4950*/  LDL.LU.S16 R9, [R1+0x72] ;  /* 0x0000720001097983 */ /* 0x000ee80000300600 */
[----:B------:R1:W-:Y:S04]  /*4960*/  STS.U16 [R27+UR7+0x16e00], R17 ;  /* 0x016e00111b007988 */ /* 0x0003e80008000407 */
[----:B------:R-:W3:Y:S04]  /*4970*/  LDL.LU.S16 R29, [R1+0x6e] ;  /* 0x00006e00011d7983 */ /* 0x000ee80000300600 */
[----:B-1----:R-:W3:Y:S04]  /*4980*/  LDL.LU.S16 R17, [R1+0x6a] ;  /* 0x00006a0001117983 */ /* 0x002ee80000300600 */
[----:B------:R-:W3:Y:S04]  /*4990*/  LDL.LU.S16 R16, [R1+0x66] ;  /* 0x0000660001107983 */ /* 0x000ee80000300600 */
[----:B------:R-:W3:Y:S01]  /*49a0*/  LDL.LU.S16 R28, [R1+0x62] ;  /* 0x00006200011c7983 */ /* 0x000ee20000300600 */
[----:B------:R-:W-:-:S02]  /*49b0*/  F2FP.F16.E4M3.UNPACK_B R21, R21 ;  /* 0x00000015ff15723e */ /* 0x000fc400020006ff */
[----:B------:R-:W-:-:S03]  /*49c0*/  F2FP.F16.E4M3.UNPACK_B R13, R13 ;  /* 0x0000000dff0d723e */ /* 0x000fc600020006ff */
[----:B------:R-:W-:Y:S01]  /*49d0*/  STS.U16 [R27+UR7+0x17600], R21 ;  /* 0x017600151b007988 */ /* 0x000fe20008000407 */
[----:B------:R-:W-:-:S03]  /*49e0*/  F2FP.F16.E4M3.UNPACK_B R3, R3 ;  /* 0x00000003ff03723e */ /* 0x000fc600020006ff */
[----:B------:R1:W-:Y:S01]  /*49f0*/  STL [R1+0x2940], R21 ;  /* 0x0029401501007387 */ /* 0x0003e20000100800 */
[----:B------:R-:W-:Y:S02]  /*4a00*/  F2FP.F16.E4M3.UNPACK_B R22, R22 ;  /* 0x00000016ff16723e */ /* 0x000fe400020006ff */
[----:B------:R-:W-:Y:S02]  /*4a10*/  F2FP.F16.E4M3.UNPACK_B R4, R4 ;  /* 0x00000004ff04723e */ /* 0x000fe400020006ff */
[----:B------:R-:W-:Y:S01]  /*4a20*/  F2FP.F16.E4M3.UNPACK_B R6, R6 ;  /* 0x00000006ff06723e */ /* 0x000fe200020006ff */
[----:B-1----:R-:W3:Y:S01]  /*4a30*/  LDL.LU.S16 R21, [R1+0x8e] ;  /* 0x00008e0001157983 */ /* 0x002ee20000300600 */
[----:B------:R-:W-:Y:S02]  /*4a40*/  F2FP.F16.E4M3.UNPACK_B R7, R7 ;  /* 0x00000007ff07723e */ /* 0x000fe400020006ff */
[----:B------:R-:W-:Y:S01]  /*4a50*/  F2FP.F16.E4M3.UNPACK_B R0, R0 ;  /* 0x00000000ff00723e */ /* 0x000fe200020006ff */
[----:B------:R2:W-:Y:S01]  /*4a60*/  STS.U16 [R27+UR7+0x16600], R13 ;  /* 0x0166000d1b007988 */ /* 0x0005e20008000407 */
[----:B------:R-:W-:-:S02]  /*4a70*/  F2FP.F16.E4M3.UNPACK_B R2, R2 ;  /* 0x00000002ff02723e */ /* 0x000fc400020006ff */
[----:B------:R-:W-:Y:S01]  /*4a80*/  F2FP.F16.E4M3.UNPACK_B R5, R5 ;  /* 0x00000005ff05723e */ /* 0x000fe200020006ff */
[----:B------:R4:W-:Y:S01]  /*4a90*/  STS.U16 [R27+UR7+0x15200], R3 ;  /* 0x015200031b007988 */ /* 0x0009e20008000407 */
[----:B------:R-:W-:Y:S02]  /*4aa0*/  F2FP.F16.E4M3.UNPACK_B R8, R8 ;  /* 0x00000008ff08723e */ /* 0x000fe400020006ff */
[----:B------:R-:W-:Y:S01]  /*4ab0*/  F2FP.F16.E4M3.UNPACK_B R23, R23 ;  /* 0x00000017ff17723e */ /* 0x000fe200020006ff */
[----:B------:R-:W-:Y:S01]  /*4ac0*/  STL [R1+0x2944], R22 ;  /* 0x0029441601007387 */ /* 0x000fe20000100800 */
[----:B------:R-:W-:Y:S02]  /*4ad0*/  F2FP.F16.E4M3.UNPACK_B R24, R24 ;  /* 0x00000018ff18723e */ /* 0x000fe400020006ff */
[----:B------:R-:W-:Y:S01]  /*4ae0*/  F2FP.F16.E4M3.UNPACK_B R25, R25 ;  /* 0x00000019ff19723e */ /* 0x000fe200020006ff */
[----:B------:R5:W-:Y:S01]  /*4af0*/  STS.U16 [R27+UR7+0x15400], R4 ;  /* 0x015400041b007988 */ /* 0x000be20008000407 */
[----:B------:R-:W-:-:S03]  /*4b00*/  LOP3.LUT R26, R27, 0x20, RZ, 0x3c, !PT ;  /* 0x000000201b1a7812 */ /* 0x000fc600078e3cff */
[----:B------:R-:W3:Y:S04]  /*4b10*/  LDL.LU.S16 R15, [R1+0x5e] ;  /* 0x00005e00010f7983 */ /* 0x000ee80000300600 */
[----:B------:R3:W-:Y:S04]  /*4b20*/  STS.U16 [R27+UR7+0x15800], R6 ;  /* 0x015800061b007988 */ /* 0x0007e80008000407 */
[----:B------:R1:W-:Y:S04]  /*4b30*/  STS.U16 [R27+UR7+0x15a00], R7 ;  /* 0x015a00071b007988 */ /* 0x0003e80008000407 */
[----:B------:R-:W-:Y:S04]  /*4b40*/  STS.U16 [R27+UR7+0x14e00], R0 ;  /* 0x014e00001b007988 */ /* 0x000fe80008000407 */
[----:B------:R-:W-:Y:S04]  /*4b50*/  STS.U16 [R27+UR7+0x15000], R2 ;  /* 0x015000021b007988 */ /* 0x000fe80008000407 */
[----:B------:R-:W-:Y:S04]  /*4b60*/  STS.U16 [R27+UR7+0x15600], R5 ;  /* 0x015600051b007988 */ /* 0x000fe80008000407 */
[----:B------:R0:W-:Y:S04]  /*4b70*/  STS.U16 [R27+UR7+0x15c00], R8 ;  /* 0x015c00081b007988 */ /* 0x0001e80008000407 */
[----:B------:R-:W-:Y:S04]  /*4b80*/  STS.U16 [R27+UR7+0x17800], R22 ;  /* 0x017800161b007988 */ /* 0x000fe80008000407 */
[----:B------:R-:W-:Y:S04]  /*4b90*/  STS.U16 [R27+UR7+0x17e00], R23 ;  /* 0x017e00171b007988 */ /* 0x000fe80008000407 */
[----:B------:R-:W-:Y:S04]  /*4ba0*/  STS.U16 [R27+UR7+0x17a00], R24 ;  /* 0x017a00181b007988 */ /* 0x000fe80008000407 */
[----:B------:R-:W-:Y:S01]  /*4bb0*/  STS.U16 [R27+UR7+0x17c00], R25 ;  /* 0x017c00191b007988 */ /* 0x000fe20008000407 */
[----:B--2---:R-:W-:-:S03]  /*4bc0*/  PRMT R13, R14, 0x7610, R13 ;  /* 0x000076100e0d7816 */ /* 0x004fc6000000000d */
[----:B------:R-:W2:Y:S04]  /*4bd0*/  LDL.LU.S16 R14, [R1+0x5a] ;  /* 0x00005a00010e7983 */ /* 0x000ea80000300600 */
[----:B------:R0:W-:Y:S01]  /*4be0*/  STS.U16 [R26+UR7+0x10100], R13 ;  /* 0x0101000d1a007988 */ /* 0x0001e20008000407 */
[----:B----4-:R-:W-:Y:S02]  /*4bf0*/  PRMT R3, R19, 0x7610, R3 ;  /* 0x0000761013037816 */ /* 0x010fe40000000003 */
[----:B-----5:R-:W-:Y:S02]  /*4c00*/  PRMT R4, R12, 0x7610, R4 ;  /* 0x000076100c047816 */ /* 0x020fe40000000004 */
[----:B------:R-:W4:Y:S01]  /*4c10*/  LDL.LU.S16 R12, [R1+0x56] ;  /* 0x00005600010c7983 */ /* 0x000f220000300600 */
[----:B---3--:R-:W-:-:S03]  /*4c20*/  PRMT R6, R11, 0x7610, R6 ;  /* 0x000076100b067816 */ /* 0x008fc60000000006 */
[----:B------:R-:W3:Y:S01]  /*4c30*/  LDL.LU.S16 R11, [R1+0x52] ;  /* 0x00005200010b7983 */ /* 0x000ee20000300600 */
[----:B-1----:R-:W-:-:S03]  /*4c40*/  PRMT R7, R10, 0x7610, R7 ;  /* 0x000076100a077816 */ /* 0x002fc60000000007 */
[----:B------:R-:W5:Y:S01]  /*4c50*/  LDL.LU.S16 R10, [R1+0x4e] ;  /* 0x00004e00010a7983 */ /* 0x000f620000300600 */
[----:B0-----:R-:W-:-:S03]  /*4c60*/  PRMT R8, R9, 0x7610, R8 ;  /* 0x0000761009087816 */ /* 0x001fc60000000008 */
[----:B------:R0:W-:Y:S04]  /*4c70*/  STS.U16 [R26+UR7+0x10700], R3 ;  /* 0x010700031a007988 */ /* 0x0001e80008000407 */
[----:B------:R-:W5:Y:S01]  /*4c80*/  LDL.LU.S16 R9, [R1+0x4a] ;  /* 0x00004a0001097983 */ /* 0x000f620000300600 */
[----:B------:R-:W-:-:S03]  /*4c90*/  PRMT R13, R29, 0x7610, R13 ;  /* 0x000076101d0d7816 */ /* 0x000fc6000000000d */
[----:B------:R-:W5:Y:S01]  /*4ca0*/  LDL.LU.S16 R29, [R1+0x46] ;  /* 0x00004600011d7983 */ /* 0x000f620000300600 */
[----:B0-----:R-:W-:-:S03]  /*4cb0*/  PRMT R3, R28, 0x7610, R3 ;  /* 0x000076101c037816 */ /* 0x001fc60000000003 */
[----:B------:R-:W5:Y:S01]  /*4cc0*/  LDL.LU.S16 R28, [R1+0x42] ;  /* 0x00004200011c7983 */ /* 0x000f620000300600 */
[----:B------:R-:W-:Y:S02]  /*4cd0*/  PRMT R2, R20, 0x7610, R2 ;  /* 0x0000761014027816 */ /* 0x000fe40000000002 */
[----:B------:R-:W-:Y:S01]  /*4ce0*/  PRMT R5, R18, 0x7610, R5 ;  /* 0x0000761012057816 */ /* 0x000fe20000000005 */
[----:B------:R-:W5:Y:S04]  /*4cf0*/  LDL.LU.S16 R22, [R1+0x3e] ;  /* 0x00003e0001167983 */ /* 0x000f680000300600 */
[----:B------:R0:W-:Y:S01]  /*4d00*/  STS.U16 [R26+UR7+0x10500], R2 ;  /* 0x010500021a007988 */ /* 0x0001e20008000407 */
[----:B------:R-:W-:-:S03]  /*4d10*/  PRMT R0, R21, 0x7610, R0 ;  /* 0x0000761015007816 */ /* 0x000fc60000000000 */
[----:B------:R-:W5:Y:S01]  /*4d20*/  LDL.LU.S16 R21, [R1+0x3a] ;  /* 0x00003a0001157983 */ /* 0x000f620000300600 */
[----:B0-----:R-:W-:-:S03]  /*4d30*/  PRMT R2, R16, 0x7610, R2 ;  /* 0x0000761010027816 */ /* 0x001fc60000000002 */
[----:B------:R-:W5:Y:S04]  /*4d40*/  LDL.LU.S16 R20, [R1+0x36] ;  /* 0x0000360001147983 */ /* 0x000f680000300600 */
[----:B------:R0:W-:Y:S04]  /*4d50*/  STS.U16 [R26+UR7+0x10300], R0 ;  /* 0x010300001a007988 */ /* 0x0001e80008000407 */
[----:B------:R-:W5:Y:S04]  /*4d60*/  LDL.LU.S16 R19, [R1+0x32] ;  /* 0x0000320001137983 */ /* 0x000f680000300600 */
[----:B------:R-:W5:Y:S01]  /*4d70*/  LDL.LU.S16 R18, [R1+0x2e] ;  /* 0x00002e0001127983 */ /* 0x000f620000300600 */
[----:B0-----:R-:W-:-:S03]  /*4d80*/  PRMT R0, R17, 0x7610, R0 ;  /* 0x0000761011007816 */ /* 0x001fc60000000000 */
[----:B------:R0:W-:Y:S04]  /*4d90*/  STS.U16 [R26+UR7+0x10900], R4 ;  /* 0x010900041a007988 */ /* 0x0001e80008000407 */
[----:B------:R-:W5:Y:S04]  /*4da0*/  LDL.LU.S16 R17, [R1+0x2a] ;  /* 0x00002a0001117983 */ /* 0x000f680000300600 */
[----:B------:R2:W-:Y:S01]  /*4db0*/  STS.U16 [R26+UR7+0x10b00], R5 ;  /* 0x010b00051a007988 */ /* 0x0005e20008000407 */
[----:B0-----:R-:W-:-:S03]  /*4dc0*/  PRMT R4, R15, 0x7610, R4 ;  /* 0x000076100f047816 */ /* 0x001fc60000000004 */
[----:B------:R-:W5:Y:S04]  /*4dd0*/  LDL.LU.S16 R16, [R1+0x26] ;  /* 0x0000260001107983 */ /* 0x000f680000300600 */
[----:B------:R4:W-:Y:S04]  /*4de0*/  STS.U16 [R26+UR7+0x10d00], R6 ;  /* 0x010d00061a007988 */ /* 0x0009e80008000407 */
[----:B------:R-:W5:Y:S04]  /*4df0*/  LDL.LU.S16 R15, [R1+0x22] ;  /* 0x00002200010f7983 */ /* 0x000f680000300600 */
[----:B------:R3:W-:Y:S04]  /*4e00*/  STS.U16 [R26+UR7+0x11300], R13 ;  /* 0x0113000d1a007988 */ /* 0x0007e80008000407 */
[----:B------:R5:W-:Y:S04]  /*4e10*/  STS.U16 [R26+UR7+0x10f00], R7 ;  /* 0x010f00071a007988 */ /* 0x000be80008000407 */
[----:B------:R0:W-:Y:S04]  /*4e20*/  STS.U16 [R26+UR7+0x11100], R8 ;  /* 0x011100081a007988 */ /* 0x0001e80008000407 */
[----:B------:R1:W-:Y:S04]  /*4e30*/  STS.U16 [R26+UR7+0x11500], R0 ;  /* 0x011500001a007988 */ /* 0x0003e80008000407 */
[----:B------:R1:W-:Y:S01]  /*4e40*/  STS.U16 [R26+UR7+0x11700], R2 ;  /* 0x011700021a007988 */ /* 0x0003e20008000407 */
[----:B--2---:R-:W-:-:S03]  /*4e50*/  PRMT R5, R14, 0x7610, R5 ;  /* 0x000076100e057816 */ /* 0x004fc60000000005 */
[----:B------:R-:W2:Y:S01]  /*4e60*/  LDL.LU.S16 R14, [R1+0x1e] ;  /* 0x00001e00010e7983 */ /* 0x000ea20000300600 */
[----:B----4-:R-:W-:-:S03]  /*4e70*/  PRMT R6, R12, 0x7610, R6 ;  /* 0x000076100c067816 */ /* 0x010fc60000000006 */
[----:B------:R-:W4:Y:S01]  /*4e80*/  LDL.LU.S16 R12, [R1+0x1a] ;  /* 0x00001a00010c7983 */ /* 0x000f220000300600 */
[----:B---3--:R-:W-:-:S03]  /*4e90*/  PRMT R13, R11, 0x7610, R13 ;  /* 0x000076100b0d7816 */ /* 0x008fc6000000000d */
[----:B------:R-:W3:Y:S01]  /*4ea0*/  LDL.LU.S16 R11, [R1+0x16] ;  /* 0x00001600010b7983 */ /* 0x000ee20000300600 */
[----:B-----5:R-:W-:-:S03]  /*4eb0*/  PRMT R7, R10, 0x7610, R7 ;  /* 0x000076100a077816 */ /* 0x020fc60000000007 */
[----:B------:R-:W5:Y:S01]  /*4ec0*/  LDL.LU.S16 R10, [R1+0x12] ;  /* 0x00001200010a7983 */ /* 0x000f620000300600 */
[----:B0-----:R-:W-:-:S03]  /*4ed0*/  PRMT R8, R9, 0x7610, R8 ;  /* 0x0000761009087816 */ /* 0x001fc60000000008 */
[----:B------:R-:W5:Y:S01]  /*4ee0*/  LDL.LU.S16 R9, [R1+0xe] ;  /* 0x00000e0001097983 */ /* 0x000f620000300600 */
[----:B-1----:R-:W-:-:S03]  /*4ef0*/  PRMT R0, R29, 0x7610, R0 ;  /* 0x000076101d007816 */ /* 0x002fc60000000000 */
[----:B------:R-:W5:Y:S01]  /*4f00*/  LDL.LU.S16 R29, [R1+0xa] ;  /* 0x00000a00011d7983 */ /* 0x000f620000300600 */
[----:B------:R-:W-:-:S03]  /*4f10*/  PRMT R2, R28, 0x7610, R2 ;  /* 0x000076101c027816 */ /* 0x000fc60000000002 */
[----:B------:R-:W5:Y:S04]  /*4f20*/  LDL.LU.S16 R28, [R1+0x6] ;  /* 0x00000600011c7983 */ /* 0x000f680000300600 */
[----:B------:R-:W5:Y:S04]  /*4f30*/  LDL.LU.S16 R27, [R1+0x2] ;  /* 0x00000200011b7983 */ /* 0x000f680000300600 */
[----:B------:R0:W-:Y:S04]  /*4f40*/  STS.U16 [R26+UR7+0x11900], R3 ;  /* 0x011900031a007988 */ /* 0x0001e80008000407 */
[----:B------:R1:W-:Y:S04]  /*4f50*/  STS.U16 [R26+UR7+0x11b00], R4 ;  /* 0x011b00041a007988 */ /* 0x0003e80008000407 */
[----:B------:R1:W-:Y:S01]  /*4f60*/  STS.U16 [R26+UR7+0x11d00], R5 ;  /* 0x011d00051a007988 */ /* 0x0003e20008000407 */
[----:B0-----:R-:W-:-:S03]  /*4f70*/  PRMT R3, R22, 0x7610, R3 ;  /* 0x0000761016037816 */ /* 0x001fc60000000003 */
[----:B------:R-:W5:Y:S01]  /*4f80*/  LDL.LU R22, [R1+0x2944] ;  /* 0x0029440001167983 */ /* 0x000f620000300800 */
[----:B-1----:R-:W-:-:S03]  /*4f90*/  PRMT R4, R21, 0x7610, R4 ;  /* 0x0000761015047816 */ /* 0x002fc60000000004 */
[----:B------:R0:W-:Y:S01]  /*4fa0*/  STS.U16 [R26+UR7+0x11f00], R6 ;  /* 0x011f00061a007988 */ /* 0x0001e20008000407 */
[----:B------:R-:W-:-:S03]  /*4fb0*/  PRMT R5, R20, 0x7610, R5 ;  /* 0x0000761014057816 */ /* 0x000fc60000000005 */
[----:B------:R-:W5:Y:S04]  /*4fc0*/  LDL.LU R21, [R1+0x2940] ;  /* 0x0029400001157983 */ /* 0x000f680000300800 */
[----:B------:R1:W-:Y:S01]  /*4fd0*/  STS.U16 [R26+UR7+0x12100], R13 ;  /* 0x0121000d1a007988 */ /* 0x0003e20008000407 */
[----:B0-----:R-:W-:-:S03]  /*4fe0*/  PRMT R6, R19, 0x7610, R6 ;  /* 0x0000761013067816 */ /* 0x001fc60000000006 */
[----:B------:R-:W5:Y:S04]  /*4ff0*/  LDL.LU R20, [R1+0x293c] ;  /* 0x00293c0001147983 */ /* 0x000f680000300800 */
[----:B------:R0:W-:Y:S01]  /*5000*/  STS.U16 [R26+UR7+0x12700], R0 ;  /* 0x012700001a007988 */ /* 0x0001e20008000407 */
[----:B-1----:R-:W-:-:S03]  /*5010*/  PRMT R13, R18, 0x7610, R13 ;  /* 0x00007610120d7816 */ /* 0x002fc6000000000d */
        /* <DEDUP_REMOVED lines=10> */
[----:B------:R4:W-:Y:S04]  /*50c0*/  STS.U16 [R26+UR7+0x12b00], R3 ;  /* 0x012b00031a007988 */ /* 0x0009e80008000407 */
[----:B------:R-:W5:Y:S04]  /*50d0*/  LDL.LU R15, [R1+0x2928] ;  /* 0x00292800010f7983 */ /* 0x000f680000300800 */
[----:B------:R3:W-:Y:S04]  /*50e0*/  STS.U16 [R26+UR7+0x12d00], R4 ;  /* 0x012d00041a007988 */ /* 0x0007e80008000407 */
[----:B------:R5:W-:Y:S04]  /*50f0*/  STS.U16 [R26+UR7+0x12f00], R5 ;  /* 0x012f00051a007988 */ /* 0x000be80008000407 */
[----:B------:R0:W-:Y:S04]  /*5100*/  STS.U16 [R26+UR7+0x13100], R6 ;  /* 0x013100061a007988 */ /* 0x0001e80008000407 */
[----:B------:R1:W-:Y:S04]  /*5110*/  STS.U16 [R26+UR7+0x13300], R13 ;  /* 0x0133000d1a007988 */ /* 0x0003e80008000407 */
[----:B------:R1:W-:Y:S01]  /*5120*/  STS.U16 [R26+UR7+0x13500], R0 ;  /* 0x013500001a007988 */ /* 0x0003e20008000407 */
[----:B--2---:R-:W-:-:S03]  /*5130*/  PRMT R2, R14, 0x7610, R2 ;  /* 0x000076100e027816 */ /* 0x004fc60000000002 */
[----:B------:R-:W2:Y:S01]  /*5140*/  LDL.LU R14, [R1+0x2924] ;  /* 0x00292400010e7983 */ /* 0x000ea20000300800 */
[----:B----4-:R-:W-:-:S03]  /*5150*/  PRMT R3, R12, 0x7610, R3 ;  /* 0x000076100c037816 */ /* 0x010fc60000000003 */
[----:B------:R-:W4:Y:S01]  /*5160*/  LDL.LU R12, [R1+0x2920] ;  /* 0x00292000010c7983 */ /* 0x000f220000300800 */
[----:B---3--:R-:W-:-:S03]  /*5170*/  PRMT R4, R11, 0x7610, R4 ;  /* 0x000076100b047816 */ /* 0x008fc60000000004 */
[----:B------:R-:W3:Y:S01]  /*5180*/  LDL.LU R11, [R1+0x291c] ;  /* 0x00291c00010b7983 */ /* 0x000ee20000300800 */
[----:B-----5:R-:W-:-:S03]  /*5190*/  PRMT R5, R10, 0x7610, R5 ;  /* 0x000076100a057816 */ /* 0x020fc60000000005 */
[----:B------:R-:W5:Y:S01]  /*51a0*/  LDL.LU R10, [R1+0x2918] ;  /* 0x00291800010a7983 */ /* 0x000f620000300800 */
[----:B0-----:R-:W-:-:S03]  /*51b0*/  PRMT R6, R9, 0x7610, R6 ;  /* 0x0000761009067816 */ /* 0x001fc60000000006 */
[----:B------:R-:W5:Y:S01]  /*51c0*/  LDL.LU R9, [R1+0x2914] ;  /* 0x0029140001097983 */ /* 0x000f620000300800 */
[----:B-1----:R-:W-:-:S03]  /*51d0*/  PRMT R13, R29, 0x7610, R13 ;  /* 0x000076101d0d7816 */ /* 0x002fc6000000000d */
[----:B------:R-:W2:Y:S01]  /*51e0*/  LDL.LU R29, [R1+0x2910] ;  /* 0x00291000011d7983 */ /* 0x000ea20000300800 */
[----:B------:R-:W-:-:S03]  /*51f0*/  PRMT R0, R28, 0x7610, R0 ;  /* 0x000076101c007816 */ /* 0x000fc60000000000 */
[----:B------:R-:W4:Y:S04]  /*5200*/  LDL.LU R28, [R1+0x290c] ;  /* 0x00290c00011c7983 */ /* 0x000f280000300800 */
[----:B------:R0:W-:Y:S04]  /*5210*/  STS.U16 [R26+UR7+0x13b00], R2 ;  /* 0x013b00021a007988 */ /* 0x0001e80008000407 */
[----:B------:R1:W-:Y:S01]  /*5220*/  STS.U16 [R26+UR7+0x13f00], R4 ;  /* 0x013f00041a007988 */ /* 0x0003e20008000407 */
[----:B0-----:R-:W-:-:S03]  /*5230*/  PRMT R2, R27, 0x7610, R2 ;  /* 0x000076101b027816 */ /* 0x001fc60000000002 */
[----:B------:R0:W-:Y:S01]  /*5240*/  STS.U16 [R26+UR7+0x14100], R5 ;  /* 0x014100051a007988 */ /* 0x0001e20008000407 */
[----:B-1----:R-:W-:-:S03]  /*5250*/  PRMT R4, R2, 0x7632, R4 ;  /* 0x0000763202047816 */ /* 0x002fc60000000004 */
[----:B------:R1:W-:Y:S01]  /*5260*/  STS.U16 [R26+UR7+0x14300], R6 ;  /* 0x014300061a007988 */ /* 0x0003e20008000407 */
[----:B0-----:R-:W-:-:S03]  /*5270*/  PRMT R5, R4, 0x7632, R5 ;  /* 0x0000763204057816 */ /* 0x001fc60000000005 */
[----:B------:R0:W-:Y:S01]  /*5280*/  STS.U16 [R26+UR7+0x13d00], R3 ;  /* 0x013d00031a007988 */ /* 0x0001e20008000407 */
[----:B-1----:R-:W-:-:S03]  /*5290*/  PRMT R6, R5, 0x7632, R6 ;  /* 0x0000763205067816 */ /* 0x002fc60000000006 */
[----:B------:R1:W-:Y:S01]  /*52a0*/  STS.U16 [R26+UR7+0x14700], R0 ;  /* 0x014700001a007988 */ /* 0x0003e20008000407 */
[----:B0-----:R-:W-:Y:S02]  /*52b0*/  PRMT R3, R0, 0x7632, R3 ;  /* 0x0000763200037816 */ /* 0x001fe40000000003 */
[----:B-1----:R-:W-:-:S05]  /*52c0*/  PRMT R0, R6, 0x7632, R0 ;  /* 0x0000763206007816 */ /* 0x002fca0000000000 */
[----:B------:R0:W-:Y:S02]  /*52d0*/  STS.U16 [R26+UR7+0x15900], R0 ;  /* 0x015900001a007988 */ /* 0x0001e40008000407 */
[----:B0-----:R-:W0:Y:S02]  /*52e0*/  LDC R0, c[0x0][0x280] ;  /* 0x0000a000ff007b82 */ /* 0x001e240000000800 */
[----:B------:R-:W-:Y:S04]  /*52f0*/  STS.U16 [R26+UR7+0x13700], R7 ;  /* 0x013700071a007988 */ /* 0x000fe80008000407 */
[----:B------:R-:W-:Y:S04]  /*5300*/  STS.U16 [R26+UR7+0x13900], R8 ;  /* 0x013900081a007988 */ /* 0x000fe80008000407 */
[----:B------:R-:W-:Y:S04]  /*5310*/  STS.U16 [R26+UR7+0x14900], R2 ;  /* 0x014900021a007988 */ /* 0x000fe80008000407 */
[----:B------:R1:W-:Y:S04]  /*5320*/  STS.U16 [R26+UR7+0x14500], R13 ;  /* 0x0145000d1a007988 */ /* 0x0003e80008000407 */
[----:B------:R2:W-:Y:S01]  /*5330*/  STS.U16 [R26+UR7+0x14f00], R3 ;  /* 0x014f00031a007988 */ /* 0x0005e20008000407 */
[----:B-1----:R-:W-:-:S02]  /*5340*/  PRMT R13, R3, 0x7632, R13 ;  /* 0x00007632030d7816 */ /* 0x002fc4000000000d */
[----:B0-----:R-:W-:Y:S01]  /*5350*/  ISETP.GE.AND P0, PT, R0, 0x1, PT ;  /* 0x000000010000780c */ /* 0x001fe20003f06270 */
[----:B------:R-:W-:Y:S01]  /*5360*/  IMAD.MOV.U32 R0, RZ, RZ, 0x3f800000 ;  /* 0x3f800000ff007424 */ /* 0x000fe200078e00ff */
[----:B------:R-:W0:Y:S01]  /*5370*/  S2R R27, SR_TID.X ;  /* 0x00000000001b7919 */ /* 0x000e220000002100 */
[----:B------:R-:W-:Y:S04]  /*5380*/  STS.U16 [R26+UR7+0x15300], R13 ;  /* 0x0153000d1a007988 */ /* 0x000fe80008000407 */
[----:B------:R-:W-:Y:S04]  /*5390*/  STS.U16 [R26+UR7+0x15100], R4 ;  /* 0x015100041a007988 */ /* 0x000fe80008000407 */
[----:B------:R-:W-:Y:S04]  /*53a0*/  STS.U16 [R26+UR7+0x15500], R5 ;  /* 0x015500051a007988 */ /* 0x000fe80008000407 */
[----:B------:R-:W-:Y:S01]  /*53b0*/  STS.U16 [R26+UR7+0x15700], R6 ;  /* 0x015700061a007988 */ /* 0x000fe20008000407 */
[----:B--2---:R-:W-:-:S04]  /*53c0*/  PRMT R8, R29, 0x7632, R8 ;  /* 0x000076321d087816 */ /* 0x004fc80000000008 */
[----:B------:R-:W-:Y:S02]  /*53d0*/  PRMT R3, R8, 0x7632, R3 ;  /* 0x0000763208037816 */ /* 0x000fe40000000003 */
[----:B----4-:R-:W-:-:S04]  /*53e0*/  PRMT R7, R28, 0x7632, R7 ;  /* 0x000076321c077816 */ /* 0x010fc80000000007 */
[----:B------:R-:W-:Y:S01]  /*53f0*/  PRMT R2, R7, 0x7632, R2 ;  /* 0x0000763207027816 */ /* 0x000fe20000000002 */
[----:B------:R1:W-:Y:S04]  /*5400*/  STS.U16 [R26+UR7+0x15d00], R3 ;  /* 0x015d00031a007988 */ /* 0x0003e80008000407 */
[----:B------:R2:W-:Y:S01]  /*5410*/  STS.U16 [R26+UR7+0x15b00], R2 ;  /* 0x015b00021a007988 */ /* 0x0005e20008000407 */
[----:B-1----:R-:W-:Y:S02]  /*5420*/  PRMT R3, R17, 0x7632, R3 ;  /* 0x0000763211037816 */ /* 0x002fe40000000003 */
[----:B--2---:R-:W-:-:S03]  /*5430*/  PRMT R2, R16, 0x7632, R2 ;  /* 0x0000763210027816 */ /* 0x004fc60000000002 */
[----:B------:R1:W-:Y:S04]  /*5440*/  STS.U16 [R26+UR7+0x16f00], R3 ;  /* 0x016f00031a007988 */ /* 0x0003e80008000407 */
[----:B------:R2:W-:Y:S01]  /*5450*/  STS.U16 [R26+UR7+0x16d00], R2 ;  /* 0x016d00021a007988 */ /* 0x0005e20008000407 */
[----:B-1----:R-:W-:Y:S02]  /*5460*/  IMAD.MOV.U32 R3, RZ, RZ, -0x800000 ;  /* 0xff800000ff037424 */ /* 0x002fe400078e00ff */
[----:B--2---:R-:W-:-:S05]  /*5470*/  IMAD.MOV.U32 R2, RZ, RZ, -0x800000 ;  /* 0xff800000ff027424 */ /* 0x004fca00078e00ff */
[----:B------:R-:W-:Y:S04]  /*5480*/  STL [R1+0x5f8], R2 ;  /* 0x0005f80201007387 */ /* 0x000fe80000100800 */
[----:B------:R1:W-:Y:S04]  /*5490*/  STL [R1+0xa6c], R0 ;  /* 0x000a6c0001007387 */ /* 0x0003e80000100800 */
[----:B------:R2:W-:Y:S01]  /*54a0*/  STL [R1+0x5f4], R3 ;  /* 0x0005f40301007387 */ /* 0x0005e20000100800 */
[----:B-1----:R-:W-:-:S03]  /*54b0*/  IMAD.MOV.U32 R0, RZ, RZ, -0x800000 ;  /* 0xff800000ff007424 */ /* 0x002fc600078e00ff */
[----:B------:R1:W-:Y:S01]  /*54c0*/  STL [R1+0x5f0], R2 ;  /* 0x0005f00201007387 */ /* 0x0003e20000100800 */
[----:B--2---:R-:W-:-:S03]  /*54d0*/  IMAD.MOV.U32 R3, RZ, RZ, 0x3f800000 ;  /* 0x3f800000ff037424 */ /* 0x004fc600078e00ff */
[----:B------:R2:W-:Y:S01]  /*54e0*/  STL [R1+0x5ec], R0 ;  /* 0x0005ec0001007387 */ /* 0x0005e20000100800 */
[----:B-1----:R-:W-:-:S03]  /*54f0*/  IMAD.MOV.U32 R2, RZ, RZ, 0x3f800000 ;  /* 0x3f800000ff027424 */ /* 0x002fc600078e00ff */
[----:B------:R-:W-:Y:S01]  /*5500*/  STL [R1+0xa70], R3 ;  /* 0x000a700301007387 */ /* 0x000fe20000100800 */
[----:B--2---:R-:W-:-:S03]  /*5510*/  IMAD.MOV.U32 R0, RZ, RZ, 0x3f800000 ;  /* 0x3f800000ff007424 */ /* 0x004fc600078e00ff */
[----:B------:R-:W-:Y:S04]  /*5520*/  STL [R1+0xa74], R2 ;  /* 0x000a740201007387 */ /* 0x000fe80000100800 */
[----:B------:R-:W-:Y:S04]  /*5530*/  STL [R1+0x7e0], RZ ;  /* 0x0007e0ff01007387 */ /* 0x000fe80000100800 */
[----:B------:R-:W-:Y:S04]  /*5540*/  STL [R1+0xa78], R0 ;  /* 0x000a780001007387 */ /* 0x000fe80000100800 */
[----:B------:R-:W-:Y:S04]  /*5550*/  STL [R1+0x7e4], RZ ;  /* 0x0007e4ff01007387 */ /* 0x000fe80000100800 */
        /* <DEDUP_REMOVED lines=123> */
[----:B------:R-:W-:Y:S01]  /*5d10*/  STL [R1+0x8b4], RZ ;  /* 0x0008b4ff01007387 */ /* 0x000fe20000100800 */
[----:B------:R-:W-:-:S03]  /*5d20*/  PRMT R13, R12, 0x7632, R13 ;  /* 0x000076320c0d7816 */ /* 0x000fc6000000000d */
[----:B------:R-:W-:Y:S04]  /*5d30*/  STL [R1+0x8b8], RZ ;  /* 0x0008b8ff01007387 */ /* 0x000fe80000100800 */
[----:B------:R-:W-:Y:S01]  /*5d40*/  STL [R1+0x8bc], RZ ;  /* 0x0008bcff01007387 */ /* 0x000fe20000100800 */
[----:B---3--:R-:W-:-:S03]  /*5d50*/  PRMT R4, R11, 0x7632, R4 ;  /* 0x000076320b047816 */ /* 0x008fc60000000004 */
[----:B------:R5:W-:Y:S01]  /*5d60*/  STS.U16 [R26+UR7+0x14b00], R7 ;  /* 0x014b00071a007988 */ /* 0x000be20008000407 */
[----:B------:R-:W-:Y:S02]  /*5d70*/  PRMT R5, R13, 0x7632, R5 ;  /* 0x000076320d057816 */ /* 0x000fe40000000005 */
[----:B------:R-:W-:Y:S01]  /*5d80*/  PRMT R6, R14, 0x7632, R6 ;  /* 0x000076320e067816 */ /* 0x000fe20000000006 */
[----:B------:R1:W-:Y:S01]  /*5d90*/  STS.U16 [R26+UR7+0x14d00], R8 ;  /* 0x014d00081a007988 */ /* 0x0003e20008000407 */
[----:B-----5:R-:W-:Y:S02]  /*5da0*/  PRMT R7, R9, 0x7632, R7 ;  /* 0x0000763209077816 */ /* 0x020fe40000000007 */
[----:B------:R-:W-:Y:S02]  /*5db0*/  PRMT R9, R15, 0x7632, R9 ;  /* 0x000076320f097816 */ /* 0x000fe40000000009 */
[----:B-1----:R-:W-:Y:S01]  /*5dc0*/  PRMT R8, R10, 0x7632, R8 ;  /* 0x000076320a087816 */ /* 0x002fe20000000008 */
[----:B------:R1:W-:Y:S01]  /*5dd0*/  STS.U16 [R26+UR7+0x15f00], R7 ;  /* 0x015f00071a007988 */ /* 0x0003e20008000407 */
[----:B------:R-:W-:-:S03]  /*5de0*/  PRMT R10, R23, 0x7632, R10 ;  /* 0x00007632170a7816 */ /* 0x000fc6000000000a */
[----:B------:R2:W-:Y:S04]  /*5df0*/  STS.U16 [R26+UR7+0x16100], R8 ;  /* 0x016100081a007988 */ /* 0x0005e80008000407 */
[----:B------:R3:W-:Y:S01]  /*5e00*/  STS.U16 [R26+UR7+0x16300], R4 ;  /* 0x016300041a007988 */ /* 0x0007e20008000407 */
[----:B-1----:R-:W-:-:S03]  /*5e10*/  PRMT R7, R19, 0x7632, R7 ;  /* 0x0000763213077816 */ /* 0x002fc60000000007 */
[----:B------:R1:W-:Y:S01]  /*5e20*/  STS.U16 [R26+UR7+0x16500], R13 ;  /* 0x0165000d1a007988 */ /* 0x0003e20008000407 */
[----:B--2---:R-:W-:-:S03]  /*5e30*/  PRMT R8, R20, 0x7632, R8 ;  /* 0x0000763214087816 */ /* 0x004fc60000000008 */
[----:B------:R2:W-:Y:S01]  /*5e40*/  STS.U16 [R26+UR7+0x16700], R5 ;  /* 0x016700051a007988 */ /* 0x0005e20008000407 */
[----:B---3--:R-:W-:-:S03]  /*5e50*/  PRMT R4, R18, 0x7632, R4 ;  /* 0x0000763212047816 */ /* 0x008fc60000000004 */
[----:B------:R3:W-:Y:S01]  /*5e60*/  STS.U16 [R26+UR7+0x16900], R6 ;  /* 0x016900061a007988 */ /* 0x0007e20008000407 */
[----:B-1----:R-:W-:-:S03]  /*5e70*/  PRMT R13, R21, 0x7632, R13 ;  /* 0x00007632150d7816 */ /* 0x002fc6000000000d */
[----:B------:R1:W-:Y:S01]  /*5e80*/  STS.U16 [R26+UR7+0x16b00], R9 ;  /* 0x016b00091a007988 */ /* 0x0003e20008000407 */
[----:B--2---:R-:W-:Y:S02]  /*5e90*/  PRMT R5, R22, 0x7632, R5 ;  /* 0x0000763216057816 */ /* 0x004fe40000000005 */
[----:B---3--:R-:W-:Y:S02]  /*5ea0*/  PRMT R6, R24, 0x7632, R6 ;  /* 0x0000763218067816 */ /* 0x008fe40000000006 */
[----:B-1----:R-:W-:Y:S01]  /*5eb0*/  PRMT R9, R25, 0x7632, R9 ;  /* 0x0000763219097816 */ /* 0x002fe20000000009 */
[----:B------:R-:W-:Y:S04]  /*5ec0*/  STS.U16 [R26+UR7+0x17100], R4 ;  /* 0x017100041a007988 */ /* 0x000fe80008000407 */
[----:B------:R0:W-:Y:S04]  /*5ed0*/  STS.U16 [R26+UR7+0x17300], R7 ;  /* 0x017300071a007988 */ /* 0x0001e80008000407 */
[----:B------:R1:W-:Y:S04]  /*5ee0*/  STS.U16 [R26+UR7+0x17500], R8 ;  /* 0x017500081a007988 */ /* 0x0003e80008000407 */
[----:B------:R1:W-:Y:S04]  /*5ef0*/  STS.U16 [R26+UR7+0x17700], R13 ;  /* 0x0177000d1a007988 */ /* 0x0003e80008000407 */
[----:B------:R1:W-:Y:S01]  /*5f00*/  STS.U16 [R26+UR7+0x17900], R5 ;  /* 0x017900051a007988 */ /* 0x0003e20008000407 */
[----:B0-----:R-:W-:-:S03]  /*5f10*/  LOP3.LUT R7, R27, 0x7f, RZ, 0xc0, !PT ;  /* 0x0000007f1b077812 */ /* 0x001fc600078ec0ff */
[----:B------:R1:W-:Y:S04]  /*5f20*/  STS.U16 [R26+UR7+0x17b00], R6 ;  /* 0x017b00061a007988 */ /* 0x0003e80008000407 */
[----:B------:R1:W-:Y:S04]  /*5f30*/  STS.U16 [R26+UR7+0x17d00], R9 ;  /* 0x017d00091a007988 */ /* 0x0003e80008000407 */
[----:B------:R1:W-:Y:S01]  /*5f40*/  STS.U16 [R26+UR7+0x17f00], R10 ;  /* 0x017f000a1a007988 */ /* 0x0003e20008000407 */
[----:B------:R-:W-:Y:S05]  /*5f50*/  @!P0 BRA `(.L_x_0) ;  /* 0x000005f400748947 */ /* 0x000fea0003800000 */
[----:B------:R-:W0:Y:S01]  /*5f60*/  LDC.64 R2, c[0x0][0x250] ;  /* 0x00009400ff027b82 */ /* 0x000e220000000a00 */
[----:B------:R-:W-:Y:S01]  /*5f70*/  ULDC.64 UR4, c[0x0][0x260] ;  /* 0x0000980000047ab9 */ /* 0x000fe20000000a00 */
[----:B------:R-:W-:Y:S01]  /*5f80*/  LOP3.LUT P0, RZ, R27, 0x3, RZ, 0xc0, !PT ;  /* 0x000000031bff7812 */ /* 0x000fe2000780c0ff */
[----:B------:R-:W-:-:S05]  /*5f90*/  UIMAD UR4, UR8, UR4, URZ ;  /* 0x00000004080472a4 */ /* 0x000fca000f8e023f */
[----:B-1----:R-:W1:Y:S08]  /*5fa0*/  LDC R13, c[0x0][0x258] ;  /* 0x00009600ff0d7b82 */ /* 0x002e700000000800 */
[----:B------:R-:W2:Y:S08]  /*5fb0*/  LDC.64 R10, c[0x0][0x218] ;  /* 0x00008600ff0a7b82 */ /* 0x000eb00000000a00 */
[----:B------:R-:W3:Y:S01]  /*5fc0*/  LDC.64 R4, c[0x0][0x220] ;  /* 0x00008800ff047b82 */ /* 0x000ee20000000a00 */
[----:B0-----:R-:W-:Y:S01]  /*5fd0*/  IMAD R2, R2, UR8, RZ ;  /* 0x0000000802027c24 */ /* 0x001fe2000f8e02ff */
[----:B------:R-:W-:Y:S01]  /*5fe0*/  SHF.R.S32.HI R16, RZ, 0x1f, R3 ;  /* 0x0000001fff107819 */ /* 0x000fe20000011403 */
[C---:B------:R-:W-:Y:S01]  /*5ff0*/  IMAD.SHL.U32 R20, R3.reuse, 0x2, RZ ;  /* 0x0000000203147824 */ /* 0x040fe200078e00ff */
[----:B------:R-:W-:Y:S01]  /*6000*/  UMOV UR6, URZ ;  /* 0x0000003f00067c82 */ /* 0x000fe20008000000 */
[C---:B------:R-:W-:Y:S01]  /*6010*/  IMAD R18, R3.reuse, 0x5, RZ ;  /* 0x0000000503127824 */ /* 0x040fe200078e02ff */
[----:B------:R-:W-:Y:S01]  /*6020*/  ULDC UR18, c[0x0][0x268] ;  /* 0x00009a0000127ab9 */ /* 0x000fe20000000800 */
[----:B------:R-:W-:Y:S01]  /*6030*/  IMAD R12, R3, 0x9, RZ ;  /* 0x00000009030c7824 */ /* 0x000fe200078e02ff */
[----:B------:R-:W-:Y:S01]  /*6040*/  ULDC UR12, c[0x0][0x238] ;  /* 0x00008e00000c7ab9 */ /* 0x000fe20000000800 */
[C---:B-1----:R-:W-:Y:S01]  /*6050*/  IMAD R0, R7.reuse, R13, RZ ;  /* 0x0000000d07007224 */ /* 0x042fe200078e02ff */
[----:B------:R-:W-:Y:S01]  /*6060*/  ULDC UR13, c[0x0][0x264] ;  /* 0x00009900000d7ab9 */ /* 0x000fe20000000800 */
[----:B------:R-:W-:Y:S01]  /*6070*/  IMAD R7, R7, UR5, RZ ;  /* 0x0000000507077c24 */ /* 0x000fe2000f8e02ff */
[----:B------:R-:W-:Y:S01]  /*6080*/  USHF.R.S32.HI UR5, URZ, 0x1f, UR4 ;  /* 0x0000001f3f057899 */ /* 0x000fe20008011404 */
[----:B------:R-:W-:Y:S01]  /*6090*/  IMAD R6, R13, 0x80, R0 ;  /* 0x000000800d067824 */ /* 0x000fe200078e0200 */
[----:B------:R-:W-:Y:S01]  /*60a0*/  ULDC UR14, c[0x0][0x254] ;  /* 0x00009500000e7ab9 */ /* 0x000fe20000000800 */
[C---:B------:R-:W-:Y:S01]  /*60b0*/  IMAD R15, R3.reuse, 0xa, RZ ;  /* 0x0000000a030f7824 */ /* 0x040fe200078e02ff */
[C---:B--2---:R-:W-:Y:S01]  /*60c0*/  IADD3 R9, P1, R2.reuse, R10, RZ ;  /* 0x0000000a02097210 */ /* 0x044fe20007f3e0ff */
[C---:B------:R-:W-:Y:S01]  /*60d0*/  IMAD R17, R3.reuse, 0xd, RZ ;  /* 0x0000000d03117824 */ /* 0x040fe200078e02ff */
[----:B------:R-:W-:Y:S01]  /*60e0*/  SHF.R.S32.HI R8, RZ, 0x1f, R7 ;  /* 0x0000001fff087819 */ /* 0x000fe20000011407 */
[----:B------:R-:W-:Y:S01]  /*60f0*/  IMAD R14, R3, 0xe, RZ ;  /* 0x0000000e030e7824 */ /* 0x000fe200078e02ff */
[----:B------:R-:W-:Y:S01]  /*6100*/  LEA.HI.X.SX32 R11, R2, R11, 0x1, P1 ;  /* 0x0000000b020b7211 */ /* 0x000fe200008f0eff */
[----:B------:R-:W-:Y:S01]  /*6110*/  IMAD R2, R13, 0x80, R6 ;  /* 0x000000800d027824 */ /* 0x000fe200078e0206 */
[-C--:B------:R-:W-:Y:S01]  /*6120*/  IADD3 R27, P1, R0, R9.reuse, RZ ;  /* 0x00000009001b7210 */ /* 0x080fe20007f3e0ff */
[----:B------:R-:W-:Y:S01]  /*6130*/  IMAD.SHL.U32 R19, R3, 0x10, RZ ;  /* 0x0000001003137824 */ /* 0x000fe200078e00ff */
[----:B---3--:R-:W-:Y:S01]  /*6140*/  IADD3 R10, P5, P6, R7, UR4, R4 ;  /* 0x00000004070a7c10 */ /* 0x008fe2000febe004 */
[----:B------:R-:W-:Y:S01]  /*6150*/  IMAD R4, R13, 0x80, R2 ;  /* 0x000000800d047824 */ /* 0x000fe200078e0202 */
[-C--:B------:R-:W-:Y:S01]  /*6160*/  IADD3 R23, P3, R2, R9.reuse, RZ ;  /* 0x0000000902177210 */ /* 0x080fe20007f7e0ff */
[C---:B------:R-:W-:Y:S01]  /*6170*/  IMAD R13, R3.reuse, 0x3, RZ ;  /* 0x00000003030d7824 */ /* 0x040fe200078e02ff */
[-C--:B------:R-:W-:Y:S01]  /*6180*/  IADD3 R25, P2, R6, R9.reuse, RZ ;  /* 0x0000000906197210 */ /* 0x080fe20007f5e0ff */
[----:B------:R0:W-:Y:S01]  /*6190*/  STL [R1+0x5d0], R10 ;  /* 0x0005d00a01007387 */ /* 0x0001e20000100800 */
[----:B------:R-:W-:Y:S01]  /*61a0*/  IADD3 R21, P4, R4, R9, RZ ;  /* 0x0000000904157210 */ /* 0x000fe20007f9e0ff */
[C---:B------:R-:W-:Y:S01]  /*61b0*/  IMAD.SHL.U32 R7, R3.reuse, 0x8, RZ ;  /* 0x0000000803077824 */ /* 0x040fe200078e00ff */
[-C--:B------:R-:W-:Y:S01]  /*61c0*/  LEA.HI.X.SX32 R24, R2, R11.reuse, 0x1, P3 ;  /* 0x0000000b02187211 */ /* 0x080fe200018f0eff */
[----:B------:R-:W-:Y:S01]  /*61d0*/  STL [R1+0x5d8], R27 ;  /* 0x0005d81b01007387 */ /* 0x000fe20000100800 */
[-C--:B------:R-:W-:Y:S01]  /*61e0*/  LEA.HI.X.SX32 R22, R0, R11.reuse, 0x1, P1 ;  /* 0x0000000b00167211 */ /* 0x080fe200008f0eff */
[----:B------:R-:W-:Y:S01]  /*61f0*/  IMAD R9, R3, 0xc, RZ ;  /* 0x0000000c03097824 */ /* 0x000fe200078e02ff */
[----:B------:R-:W-:Y:S01]  /*6200*/  LEA.HI.X.SX32 R26, R6, R11, 0x1, P2 ;  /* 0x0000000b061a7211 */ /* 0x000fe200010f0eff */
[----:B------:R-:W-:Y:S01]  /*6210*/  STL [R1+0x5dc], R25 ;  /* 0x0005dc1901007387 */ /* 0x000fe20000100800 */
[----:B------:R-:W-:Y:S01]  /*6220*/  IADD3 RZ, P3, R27, R3, RZ ;  /* 0x000000031bff7210 */ /* 0x000fe20007f7e0ff */
[----:B0-----:R-:W-:Y:S01]  /*6230*/  IMAD R10, R3, 0x6, RZ ;  /* 0x00000006030a7824 */ /* 0x001fe200078e02ff */
[----:B------:R-:W-:Y:S01]  /*6240*/  LEA.HI.X.SX32 R28, R4, R11, 0x1, P4 ;  /* 0x0000000b041c7211 */ /* 0x000fe200020f0eff */
[----:B------:R-:W-:Y:S01]  /*6250*/  STL [R1+0x5e0], R23 ;  /* 0x0005e01701007387 */ /* 0x000fe20000100800 */
[----:B------:R-:W-:Y:S01]  /*6260*/  IADD3.X R0, R8, UR5, R5, P5, P6 ;  /* 0x0000000508007c10 */ /* 0x000fe2000afec405 */
[----:B------:R-:W-:Y:S01]  /*6270*/  IMAD.X R29, R16, 0x1, R22, P3 ;  /* 0x00000001101d7824 */ /* 0x000fe200018e0616 */
[-C--:B------:R-:W-:Y:S01]  /*6280*/  IADD3 RZ, P4, R25, R3.reuse, RZ ;  /* 0x0000000319ff7210 */ /* 0x080fe20007f9e0ff */
[----:B------:R-:W-:Y:S01]  /*6290*/  STL [R1+0x5e4], R21 ;  /* 0x0005e41501007387 */ /* 0x000fe20000100800 */
[----:B------:R-:W-:Y:S01]  /*62a0*/  IADD3 RZ, P1, R23, R3, RZ ;  /* 0x0000000317ff7210 */ /* 0x000fe20007f3e0ff */
[C---:B------:R-:W-:Y:S01]  /*62b0*/  IMAD.SHL.U32 R11, R3.reuse, 0x4, RZ ;  /* 0x00000004030b7824 */ /* 0x040fe200078e00ff */
[C---:B------:R-:W-:Y:S01]  /*62c0*/  IADD3 RZ, P6, R20.reuse, R27, RZ ;  /* 0x0000001b14ff7210 */ /* 0x040fe20007fde0ff */
[----:B------:R-:W-:Y:S01]  /*62d0*/  STL [R1+0x9d4], R26 ;  /* 0x0009d41a01007387 */ /* 0x000fe20000100800 */
[C---:B------:R-:W-:Y:S01]  /*62e0*/  IADD3 RZ, P5, R20.reuse, R25, RZ ;  /* 0x0000001914ff7210 */ /* 0x040fe20007fbe0ff */
[C---:B------:R-:W-:Y:S01]  /*62f0*/  IMAD R5, R3.reuse, 0x7, RZ ;  /* 0x0000000703057824 */ /* 0x040fe200078e02ff */
[C---:B------:R-:W-:Y:S01]  /*6300*/  IADD3 RZ, P2, R20.reuse, R23, RZ ;  /* 0x0000001714ff7210 */ /* 0x040fe20007f5e0ff */
[----:B------:R-:W-:Y:S01]  /*6310*/  STL [R1+0x9d0], R22 ;  /* 0x0009d01601007387 */ /* 0x000fe20000100800 */
[----:B------:R-:W-:Y:S01]  /*6320*/  IADD3 RZ, P3, R20, R21, RZ ;  /* 0x0000001514ff7210 */ /* 0x000fe20007f7e0ff */
[C---:B------:R-:W-:Y:S01]  /*6330*/  IMAD R6, R3.reuse, 0xb, RZ ;  /* 0x0000000b03067824 */ /* 0x040fe200078e02ff */
[----:B------:R-:W-:Y:S01]  /*6340*/  SHF.R.S32.HI R20, RZ, 0x1f, R20 ;  /* 0x0000001fff147819 */ /* 0x000fe20000011414 */
[----:B------:R-:W-:Y:S01]  /*6350*/  STL [R1+0x9d8], R24 ;  /* 0x0009d81801007387 */ /* 0x000fe20000100800 */
[C---:B------:R-:W-:Y:S01]  /*6360*/  IMAD R8, R3.reuse, 0xf, RZ ;  /* 0x0000000f03087824 */ /* 0x040fe200078e02ff */
[----:B------:R-:W-:Y:S01]  /*6370*/  ULDC UR4, c[0x0][0x268] ;  /* 0x00009a0000047ab9 */ /* 0x000fe20000000800 */
[C---:B------:R-:W-:Y:S01]  /*6380*/  IMAD R4, R3.reuse, 0x11, RZ ;  /* 0x0000001103047824 */ /* 0x040fe200078e02ff */
[----:B------:R-:W-:Y:S01]  /*6390*/  STL [R1+0x9dc], R28 ;  /* 0x0009dc1c01007387 */ /* 0x000fe20000100800 */
[----:B------:R-:W-:Y:S01]  /*63a0*/  IMAD R2, R3, 0x12, RZ ;  /* 0x0000001203027824 */ /* 0x000fe200078e02ff */
[----:B------:R-:W-:-:S02]  /*63b0*/  ULDC UR15, c[0x0][0x254] ;  /* 0x00009500000f7ab9 */ /* 0x000fc40000000800 */
[----:B------:R0:W-:Y:S04]  /*63c0*/  STL [R1+0x5d4], R0 ;  /* 0x0005d40001007387 */ /* 0x0001e80000100800 */
[----:B------:R1:W-:Y:S01]  /*63d0*/  STL [R1+0x2900], R29 ;  /* 0x0029001d01007387 */ /* 0x0003e20000100800 */
[----:B0-----:R-:W-:Y:S02]  /*63e0*/  IMAD R0, R3, 0x13, RZ ;  /* 0x0000001303007824 */ /* 0x001fe400078e02ff */
[----:B-1----:R-:W-:Y:S01]  /*63f0*/  IMAD.X R29, R16, 0x1, R26, P4 ;  /* 0x00000001101d7824 */ /* 0x002fe200020e061a */
[----:B------:R-:W-:-:S04]  /*6400*/  IADD3 RZ, P4, R21, R3, RZ ;  /* 0x0000000315ff7210 */ /* 0x000fc80007f9e0ff */
[----:B------:R0:W-:Y:S02]  /*6410*/  STL [R1+0x2904], R29 ;  /* 0x0029041d01007387 */ /* 0x0001e40000100800 */
[C---:B0-----:R-:W-:Y:S01]  /*6420*/  IMAD.X R29, R16.reuse, 0x1, R24, P1 ;  /* 0x00000001101d7824 */ /* 0x041fe200008e0618 */
[C---:B------:R-:W-:Y:S01]  /*6430*/  IADD3 RZ, P1, R13.reuse, R27, RZ ;  /* 0x0000001b0dff7210 */ /* 0x040fe20007f3e0ff */
[----:B------:R-:W-:Y:S01]  /*6440*/  IMAD.X R16, R16, 0x1, R28, P4 ;  /* 0x0000000110107824 */ /* 0x000fe200020e061c */
[C---:B------:R-:W-:Y:S02]  /*6450*/  IADD3 RZ, P4, R13.reuse, R25, RZ ;  /* 0x000000190dff7210 */ /* 0x040fe40007f9e0ff */
[----:B------:R0:W-:Y:S04]  /*6460*/  STL [R1+0x28fc], R29 ;  /* 0x0028fc1d01007387 */ /* 0x0001e80000100800 */
[----:B------:R1:W-:Y:S01]  /*6470*/  STL [R1+0x28f0], R16 ;  /* 0x0028f01001007387 */ /* 0x0003e20000100800 */
[C---:B0-----:R-:W-:Y:S01]  /*6480*/  IMAD.X R29, R20.reuse, 0x1, R22, P6 ;  /* 0x00000001141d7824 */ /* 0x041fe200030e0616 */
[----:B------:R-:W-:Y:S01]  /*6490*/  IADD3 RZ, P6, R13, R23, RZ ;  /* 0x000000170dff7210 */ /* 0x000fe20007fde0ff */
[----:B-1----:R-:W-:-:S03]  /*64a0*/  IMAD.X R16, R20, 0x1, R26, P5 ;  /* 0x0000000114107824 */ /* 0x002fc600028e061a */
[----:B------:R0:W-:Y:S01]  /*64b0*/  STL [R1+0x28f4], R29 ;  /* 0x0028f41d01007387 */ /* 0x0001e20000100800 */
[----:B------:R-:W-:Y:S02]  /*64c0*/  IADD3 RZ, P5, R13, R21, RZ ;  /* 0x000000150dff7210 */ /* 0x000fe40007fbe0ff */
[----:B------:R-:W-:Y:S01]  /*64d0*/  SHF.R.S32.HI R13, RZ, 0x1f, R13 ;  /* 0x0000001fff0d7819 */ /* 0x000fe2000001140d */
[----:B------:R1:W-:Y:S01]  /*64e0*/  STL [R1+0x28f8], R16 ;  /* 0x0028f81001007387 */ /* 0x0003e20000100800 */
[C---:B0-----:R-:W-:Y:S01]  /*64f0*/  IMAD.X R29, R20.reuse, 0x1, R24, P2 ;  /* 0x00000001141d7824 */ /* 0x041fe200010e0618 */
[----:B------:R-:W-:Y:S01]  /*6500*/  IADD3 RZ, P2, R11, R27, RZ ;  /* 0x0000001b0bff7210 */ /* 0x000fe20007f5e0ff */
[----:B-1----:R-:W-:-:S03]  /*6510*/  IMAD.X R16, R20, 0x1, R28, P3 ;  /* 0x0000000114107824 */ /* 0x002fc600018e061c */
[----:B------:R0:W-:Y:S01]  /*6520*/  STL [R1+0x28ec], R29 ;  /* 0x0028ec1d01007387 */ /* 0x0001e20000100800 */
[----:B------:R-:W-:Y:S01]  /*6530*/  IMAD.X R20, R13, 0x1, R22, P1 ;  /* 0x000000010d147824 */ /* 0x000fe200008e0616 */
[C---:B------:R-:W-:Y:S02]  /*6540*/  IADD3 RZ, P3, R11.reuse, R25, RZ ;  /* 0x000000190bff7210 */ /* 0x040fe40007f7e0ff */
[----:B------:R1:W-:Y:S01]  /*6550*/  STL [R1+0x28e0], R16 ;  /* 0x0028e01001007387 */ /* 0x0003e20000100800 */
[----:B------:R-:W-:-:S03]  /*6560*/  IADD3 RZ, P1, R11, R23, RZ ;  /* 0x000000170bff7210 */ /* 0x000fc60007f3e0ff */
[----:B------:R2:W-:Y:S01]  /*6570*/  STL [R1+0x28e4], R20 ;  /* 0x0028e41401007387 */ /* 0x0005e20000100800 */
[----:B0-----:R-:W-:Y:S02]  /*6580*/  IMAD R29, R3, 0x7e, RZ ;  /* 0x0000007e031d7824 */ /* 0x001fe400078e02ff */
[----:B-1----:R-:W-:Y:S01]  /*6590*/  IMAD.X R16, R13, 0x1, R26, P4 ;  /* 0x000000010d107824 */ /* 0x002fe200020e061a */
[----:B------:R-:W-:Y:S02]  /*65a0*/  IADD3 RZ, P4, R11, R21, RZ ;  /* 0x000000150bff7210 */ /* 0x000fe40007f9e0ff */
[----:B------:R-:W-:Y:S01]  /*65b0*/  SHF.R.S32.HI R11, RZ, 0x1f, R11 ;  /* 0x0000001fff0b7819 */ /* 0x000fe2000001140b */
[----:B--2---:R-:W-:Y:S01]  /*65c0*/  IMAD R20, R3, 0x76, RZ ;  /* 0x0000007603147824 */ /* 0x004fe200078e02ff */
[----:B------:R0:W-:Y:S02]  /*65d0*/  STL [R1+0x28e8], R16 ;  /* 0x0028e81001007387 */ /* 0x0001e40000100800 */
[C---:B0-----:R-:W-:Y:S01]  /*65e0*/  IMAD.X R16, R13.reuse, 0x1, R24, P6 ;  /* 0x000000010d107824 */ /* 0x041fe200030e0618 */
[C---:B------:R-:W-:Y:S01]  /*65f0*/  IADD3 RZ, P6, R18.reuse, R27, RZ ;  /* 0x0000001b12ff7210 */ /* 0x040fe20007fde0ff */
[----:B------:R-:W-:Y:S01]  /*6600*/  IMAD.X R13, R13, 0x1, R28, P5 ;  /* 0x000000010d0d7824 */ /* 0x000fe200028e061c */
[----:B------:R-:W-:-:S02]  /*6610*/  IADD3 RZ, P5, R18, R25, RZ ;  /* 0x0000001912ff7210 */ /* 0x000fc40007fbe0ff */
        /* <DEDUP_REMOVED lines=9> */
[----:B0-----:R-:W-:Y:S02]  /*66b0*/  IMAD R16, R3, 0x72, RZ ;  /* 0x0000007203107824 */ /* 0x001fe400078e02ff */
[C---:B-1----:R-:W-:Y:S01]  /*66c0*/  IMAD.X R13, R11.reuse, 0x1, R24, P1 ;  /* 0x000000010b0d7824 */ /* 0x042fe200008e0618 */
[C---:B------:R-:W-:Y:S01]  /*66d0*/  IADD3 RZ, P1, R10.reuse, R27, RZ ;  /* 0x0000001b0aff7210 */ /* 0x040fe20007f3e0ff */
[----:B------:R-:W-:Y:S01]  /*66e0*/  IMAD.X R11, R11, 0x1, R28, P4 ;  /* 0x000000010b0b7824 */ /* 0x000fe200020e061c */
[----:B------:R-:W-:-:S02]  /*66f0*/  IADD3 RZ, P4, R10, R25, RZ ;  /* 0x000000190aff7210 */ /* 0x000fc40007f9e0ff */
[----:B------:R0:W-:Y:S04]  /*6700*/  STL [R1+0x28cc], R13 ;  /* 0x0028cc0d01007387 */ /* 0x0001e80000100800 */
[----:B------:R1:W-:Y:S01]  /*6710*/  STL [R1+0x28c0], R11 ;  /* 0x0028c00b01007387 */ /* 0x0003e20000100800 */
[----:B0-----:R-:W-:Y:S01]  /*6720*/  IMAD.X R13, R18, 0x1, R22, P6 ;  /* 0x00000001120d7824 */ /* 0x001fe200030e0616 */
        /* <DEDUP_REMOVED lines=10> */
[----:B------:R-:W-:Y:S01]  /*67d0*/  IADD3 RZ, P3, R5, R25, RZ ;  /* 0x0000001905ff7210 */ /* 0x000fe20007f7e0ff */
[----:B------:R-:W-:Y:S02]  /*67e0*/  IMAD R18, R3, 0x74, RZ ;  /* 0x0000007403127824 */ /* 0x000fe400078e02ff */
        /* <DEDUP_REMOVED lines=36> */
[----:B0-----:R-:W-:Y:S01]  /*6a30*/  IMAD.X R10, R7, 0x1, R24, P2 ;  /* 0x00000001070a7824 */ /* 0x001fe200010e0618 */
        /* <DEDUP_REMOVED lines=9> */
[C---:B-1----:R-:W-:Y:S01]  /*6ad0*/  IMAD.X R5, R12.reuse, 0x1, R26, P4 ;  /* 0x000000010c057824 */ /* 0x042fe200020e061a */
[----:B------:R-:W-:Y:S02]  /*6ae0*/  IADD3 RZ, P4, R15, R21, RZ ;  /* 0x000000150fff7210 */ /* 0x000fe40007f9e0ff */
[----:B------:R-:W-:Y:S01]  /*6af0*/  SHF.R.S32.HI R15, RZ, 0x1f, R15 ;  /* 0x0000001fff0f7819 */ /* 0x000fe2000001140f */
[----:B--2---:R-:W-:Y:S01]  /*6b00*/  IMAD.X R7, R12, 0x1, R24, P6 ;  /* 0x000000010c077824 */ /* 0x004fe200030e0618 */
[----:B------:R0:W-:Y:S01]  /*6b10*/  STL [R1+0x288c], R5 ;  /* 0x00288c0501007387 */ /* 0x0001e20000100800 */
[----:B------:R-:W-:-:S03]  /*6b20*/  IADD3 RZ, P6, R6, R27, RZ ;  /* 0x0000001b06ff7210 */ /* 0x000fc60007fde0ff */
[----:B------:R1:W-:Y:S01]  /*6b30*/  STL [R1+0x2870], R7 ;  /* 0x0028700701007387 */ /* 0x0003e20000100800 */
[----:B0-----:R-:W-:Y:S01]  /*6b40*/  IMAD.X R5, R12, 0x1, R28, P5 ;  /* 0x000000010c057824 */ /* 0x001fe200028e061c */
[C---:B------:R-:W-:Y:S01]  /*6b50*/  IADD3 RZ, P5, R6.reuse, R25, RZ ;  /* 0x0000001906ff7210 */ /* 0x040fe20007fbe0ff */
[----:B------:R-:W-:Y:S02]  /*6b60*/  IMAD R12, R3, 0x6e, RZ ;  /* 0x0000006e030c7824 */ /* 0x000fe400078e02ff */
[----:B-1----:R-:W-:Y:S01]  /*6b70*/  IMAD.X R7, R15, 0x1, R22, P2 ;  /* 0x000000010f077824 */ /* 0x002fe200010e0616 */
[----:B------:R0:W-:Y:S01]  /*6b80*/  STL [R1+0x2874], R5 ;  /* 0x0028740501007387 */ /* 0x0001e20000100800 */
[----:B------:R-:W-:-:S03]  /*6b90*/  IADD3 RZ, P2, R6, R23, RZ ;  /* 0x0000001706ff7210 */ /* 0x000fc60007f5e0ff */
[----:B------:R1:W-:Y:S01]  /*6ba0*/  STL [R1+0x2878], R7 ;  /* 0x0028780701007387 */ /* 0x0003e20000100800 */
[C---:B0-----:R-:W-:Y:S01]  /*6bb0*/  IMAD.X R5, R15.reuse, 0x1, R26, P3 ;  /* 0x000000010f057824 */ /* 0x041fe200018e061a */
[----:B------:R-:W-:Y:S02]  /*6bc0*/  IADD3 RZ, P3, R6, R21, RZ ;  /* 0x0000001506ff7210 */ /* 0x000fe40007f7e0ff */
[----:B------:R-:W-:Y:S01]  /*6bd0*/  SHF.R.S32.HI R6, RZ, 0x1f, R6 ;  /* 0x0000001fff067819 */ /* 0x000fe20000011406 */
[----:B-1----:R-:W-:Y:S01]  /*6be0*/  IMAD.X R7, R15, 0x1, R24, P1 ;  /* 0x000000010f077824 */ /* 0x002fe200008e0618 */
[----:B------:R0:W-:Y:S01]  /*6bf0*/  STL [R1+0x287c], R5 ;  /* 0x00287c0501007387 */ /* 0x0001e20000100800 */
[----:B------:R-:W-:-:S03]  /*6c00*/  IADD3 RZ, P1, R9, R27, RZ ;  /* 0x0000001b09ff7210 */ /* 0x000fc60007f3e0ff */
[----:B------:R1:W-:Y:S01]  /*6c10*/  STL [R1+0x2860], R7 ;  /* 0x0028600701007387 */ /* 0x0003e20000100800 */
[----:B0-----:R-:W-:Y:S01]  /*6c20*/  IMAD.X R5, R15, 0x1, R28, P4 ;  /* 0x000000010f057824 */ /* 0x001fe200020e061c */
[----:B------:R-:W-:Y:S01]  /*6c30*/  IADD3 RZ, P4, R9, R25, RZ ;  /* 0x0000001909ff7210 */ /* 0x000fe20007f9e0ff */
        /* <DEDUP_REMOVED lines=14> */
[----:B------:R-:W-:Y:S01]  /*6d20*/  IMAD.X R6, R9, 0x1, R22, P1 ;  /* 0x0000000109067824 */ /* 0x000fe200008e0616 */
[----:B------:R-:W-:Y:S02]  /*6d30*/  IADD3 RZ, P1, R17, R23, RZ ;  /* 0x0000001711ff7210 */ /* 0x000fe40007f3e0ff */
[----:B------:R0:W-:Y:S01]  /*6d40*/  STL [R1+0x2854], R5 ;  /* 0x0028540501007387 */ /* 0x0001e20000100800 */
[----:B-1----:R-:W-:-:S03]  /*6d50*/  SHF.R.S32.HI R7, RZ, 0x1f, R19 ;  /* 0x0000001fff077819 */ /* 0x002fc60000011413 */
[----:B------:R1:W-:Y:S01]  /*6d60*/  STL [R1+0x2858], R6 ;  /* 0x0028580601007387 */ /* 0x0003e20000100800 */
[----:B0-----:R-:W-:Y:S01]  /*6d70*/  IMAD.X R5, R9, 0x1, R26, P4 ;  /* 0x0000000109057824 */ /* 0x001fe200020e061a */
[----:B------:R-:W-:Y:S02]  /*6d80*/  IADD3 RZ, P4, R17, R21, RZ ;  /* 0x0000001511ff7210 */ /* 0x000fe40007f9e0ff */
[----:B------:R-:W-:Y:S01]  /*6d90*/  SHF.R.S32.HI R17, RZ, 0x1f, R17 ;  /* 0x0000001fff117819 */ /* 0x000fe20000011411 */
[----:B-1----:R-:W-:Y:S01]  /*6da0*/  IMAD.X R6, R9, 0x1, R24, P6 ;  /* 0x0000000109067824 */ /* 0x002fe200030e0618 */
        /* <DEDUP_REMOVED lines=39> */
[----:B------:R-:W-:Y:S01]  /*7020*/  IADD3 RZ, P4, R19, R21, RZ ;  /* 0x0000001513ff7210 */ /* 0x000fe20007f9e0ff */
[----:B------:R-:W-:Y:S02]  /*7030*/  IMAD R19, R3, 0x75, RZ ;  /* 0x0000007503137824 */ /* 0x000fe400078e02ff */
[----:B-1----:R-:W-:Y:S01]  /*7040*/  IMAD.X R6, R8, 0x1, R24, P6 ;  /* 0x0000000108067824 */ /* 0x002fe200030e0618 */
[----:B------:R0:W-:Y:S01]  /*7050*/  STL [R1+0x282c], R5 ;  /* 0x00282c0501007387 */ /* 0x0001e20000100800 */
[----:B------:R-:W-:-:S03]  /*7060*/  IADD3 RZ, P6, R4, R27, RZ ;  /* 0x0000001b04ff7210 */ /* 0x000fc60007fde0ff */
[----:B------:R1:W-:Y:S04]  /*7070*/  STL [R1+0x2810], R6 ;  /* 0x0028100601007387 */ /* 0x0003e80000100800 */
[----:B------:R-:W-:Y:S01]  /*7080*/  STL [R1+0x144], R7 ;  /* 0x0001440701007387 */ /* 0x000fe20000100800 */
[----:B0-----:R-:W-:Y:S01]  /*7090*/  IMAD.X R5, R8, 0x1, R28, P5 ;  /* 0x0000000108057824 */ /* 0x001fe200028e061c */
[C---:B------:R-:W-:Y:S01]  /*70a0*/  IADD3 RZ, P5, R4.reuse, R25, RZ ;  /* 0x0000001904ff7210 */ /* 0x040fe20007fbe0ff */
[----:B------:R-:W-:Y:S02]  /*70b0*/  IMAD R8, R3, 0x6a, RZ ;  /* 0x0000006a03087824 */ /* 0x000fe400078e02ff */
[----:B-1----:R-:W-:Y:S01]  /*70c0*/  IMAD.X R6, R7, 0x1, R22, P2 ;  /* 0x0000000107067824 */ /* 0x002fe200010e0616 */
[----:B------:R0:W-:Y:S01]  /*70d0*/  STL [R1+0x2814], R5 ;  /* 0x0028140501007387 */ /* 0x0001e20000100800 */
[----:B------:R-:W-:Y:S01]  /*70e0*/  IADD3 RZ, P2, R4, R23, RZ ;  /* 0x0000001704ff7210 */ /* 0x000fe20007f5e0ff */
[----:B------:R-:W-:-:S02]  /*70f0*/  IMAD R28, R3, 0x7d, RZ ;  /* 0x0000007d031c7824 */ /* 0x000fc400078e02ff */
[----:B------:R1:W-:Y:S01]  /*7100*/  STL [R1+0x2818], R6 ;  /* 0x0028180601007387 */ /* 0x0003e20000100800 */
[C---:B0-----:R-:W-:Y:S01]  /*7110*/  IMAD.X R5, R7.reuse, 0x1, R26, P3 ;  /* 0x0000000107057824 */ /* 0x041fe200018e061a */
[----:B------:R-:W-:Y:S02]  /*7120*/  IADD3 RZ, P3, R4, R21, RZ ;  /* 0x0000001504ff7210 */ /* 0x000fe40007f7e0ff */
[----:B-1----:R-:W-:Y:S01]  /*7130*/  SHF.R.S32.HI R6, RZ, 0x1f, R4 ;  /* 0x0000001fff067819 */ /* 0x002fe20000011404 */
[----:B------:R-:W-:Y:S01]  /*7140*/  IMAD.X R4, R7, 0x1, R24, P1 ;  /* 0x0000000107047824 */ /* 0x000fe200008e0618 */
[----:B------:R0:W-:Y:S01]  /*7150*/  STL [R1+0x281c], R5 ;  /* 0x00281c0501007387 */ /* 0x0001e20000100800 */
[----:B------:R-:W-:Y:S01]  /*7160*/  IADD3 RZ, P1, R2, R27, RZ ;  /* 0x0000001b02ff7210 */ /* 0x000fe20007f3e0ff */
[----:B------:R-:W-:Y:S02]  /*7170*/  IMAD R7, R3, 0x69, RZ ;  /* 0x0000006903077824 */ /* 0x000fe400078e02ff */
[----:B------:R-:W-:Y:S04]  /*7180*/  STL [R1+0x140], R6 ;  /* 0x0001400601007387 */ /* 0x000fe80000100800 */
[----:B------:R1:W-:Y:S01]  /*7190*/  STL [R1+0x2800], R4 ;  /* 0x0028000401007387 */ /* 0x0003e20000100800 */
[----:B0-----:R-:W-:-:S05]  /*71a0*/  SHF.R.S32.HI R5, RZ, 0x1f, R2 ;  /* 0x0000001fff057819 */ /* 0x001fca0000011402 */
[----:B------:R-:W-:Y:S01]  /*71b0*/  STL [R1+0x13c], R5 ;  /* 0x00013c0501007387 */ /* 0x000fe20000100800 */
[----:B-1----:R-:W-:Y:S01]  /*71c0*/  IMAD.X R4, R6, 0x1, R22, P6 ;  /* 0x0000000106047824 */ /* 0x002fe200030e0616 */
[----:B------:R-:W-:-:S04]  /*71d0*/  IADD3 RZ, P6, R2, R25, RZ ;  /* 0x0000001902ff7210 */ /* 0x000fc80007fde0ff */
[----:B------:R0:W-:Y:S02]  /*71e0*/  STL [R1+0x2804], R4 ;  /* 0x0028040401007387 */ /* 0x0001e40000100800 */
[----:B0-----:R-:W-:Y:S01]  /*71f0*/  IMAD.X R4, R6, 0x1, R26, P5 ;  /* 0x0000000106047824 */ /* 0x001fe200028e061a */
[----:B------:R-:W-:Y:S01]  /*7200*/  IADD3 RZ, P5, R2, R23, RZ ;  /* 0x0000001702ff7210 */ /* 0x000fe20007fbe0ff */
[----:B------:R-:W-:Y:S01]  /*7210*/  IMAD.X R6, R6, 0x1, R24, P2 ;  /* 0x0000000106067824 */ /* 0x000fe200010e0618 */
[----:B------:R-:W-:Y:S01]  /*7220*/  IADD3 RZ, P2, R2, R21, RZ ;  /* 0x0000001502ff7210 */ /* 0x000fe20007f5e0ff */
[----:B------:R-:W-:Y:S01]  /*7230*/  IMAD.X R2, R5, 0x1, R26, P6 ;  /* 0x0000000105027824 */ /* 0x000fe200030e061a */
[----:B------:R0:W-:Y:S01]  /*7240*/  STL [R1+0x2808], R4 ;  /* 0x0028080401007387 */ /* 0x0001e20000100800 */
[C---:B------:R-:W-:Y:S01]  /*7250*/  IADD3 RZ, P6, R0.reuse, R25, RZ ;  /* 0x0000001900ff7210 */ /* 0x040fe20007fde0ff */
[C---:B------:R-:W-:Y:S02]  /*7260*/  IMAD R25, R3.reuse, 0x7a, RZ ;  /* 0x0000007a03197824 */ /* 0x040fe400078e02ff */
[----:B------:R1:W-:Y:S01]  /*7270*/  STL [R1+0x280c], R6 ;  /* 0x00280c0601007387 */ /* 0x0003e20000100800 */
[----:B------:R-:W-:Y:S01]  /*7280*/  IMAD R26, R3, 0x7b, RZ ;  /* 0x0000007b031a7824 */ /* 0x000fe200078e02ff */
[----:B0-----:R-:W-:Y:S01]  /*7290*/  SHF.R.S32.HI R4, RZ, 0x1f, R0 ;  /* 0x0000001fff047819 */ /* 0x001fe20000011400 */
[C---:B-1----:R-:W-:Y:S01]  /*72a0*/  IMAD.X R6, R5.reuse, 0x1, R22, P1 ;  /* 0x0000000105067824 */ /* 0x042fe200008e0616 */
[C---:B------:R-:W-:Y:S01]  /*72b0*/  IADD3 RZ, P1, R0.reuse, R27, RZ ;  /* 0x0000001b00ff7210 */ /* 0x040fe20007f3e0ff */
[----:B------:R-:W-:Y:S01]  /*72c0*/  IMAD.X R5, R5, 0x1, R24, P5 ;  /* 0x0000000105057824 */ /* 0x000fe200028e0618 */
[----:B------:R-:W-:Y:S01]  /*72d0*/  IADD3 RZ, P5, R0, R23, RZ ;  /* 0x0000001700ff7210 */ /* 0x000fe20007fbe0ff */
[C---:B------:R-:W-:Y:S01]  /*72e0*/  IMAD R23, R3.reuse, 0x14, RZ ;  /* 0x0000001403177824 */ /* 0x040fe200078e02ff */
[----:B------:R0:W-:Y:S01]  /*72f0*/  STL [R1+0x27f0], R6 ;  /* 0x0027f00601007387 */ /* 0x0001e20000100800 */
[----:B------:R-:W-:-:S02]  /*7300*/  IMAD R24, R3, 0x79, RZ ;  /* 0x0000007903187824 */ /* 0x000fc400078e02ff */
[C---:B------:R-:W-:Y:S01]  /*7310*/  IMAD R27, R3.reuse, 0x7c, RZ ;  /* 0x0000007c031b7824 */ /* 0x040fe200078e02ff */
[----:B------:R-:W-:Y:S04]  /*7320*/  STL [R1+0x148], R4 ;  /* 0x0001480401007387 */ /* 0x000fe80000100800 */
[----:B------:R1:W-:Y:S01]  /*7330*/  STL [R1+0x27f4], R2 ;  /* 0x0027f40201007387 */ /* 0x0003e20000100800 */
[----:B0-----:R-:W-:-:S03]  /*7340*/  IMAD R6, R3, 0x68, RZ ;  /* 0x0000006803067824 */ /* 0x001fc600078e02ff */
[----:B------:R0:W-:Y:S01]  /*7350*/  STL [R1+0x27f8], R5 ;  /* 0x0027f80501007387 */ /* 0x0001e20000100800 */
[----:B-1----:R-:W-:Y:S01]  /*7360*/  IMAD.X R2, R4, 0x1, R22, P1 ;  /* 0x0000000104027824 */ /* 0x002fe200008e0616 */
[----:B------:R-:W-:Y:S01]  /*7370*/  IADD3 RZ, P1, R0, R21, RZ ;  /* 0x0000001500ff7210 */ /* 0x000fe20007f3e0ff */
[C---:B------:R-:W-:Y:S02]  /*7380*/  IMAD R4, R3.reuse, 0x16, RZ ;  /* 0x0000001603047824 */ /* 0x040fe400078e02ff */
[C---:B0-----:R-:W-:Y:S01]  /*7390*/  IMAD R5, R3.reuse, 0x18, RZ ;  /* 0x0000001803057824 */ /* 0x041fe200078e02ff */
[----:B------:R0:W-:Y:S01]  /*73a0*/  STL [R1+0x27fc], R2 ;  /* 0x0027fc0201007387 */ /* 0x0001e20000100800 */
[C---:B------:R-:W-:Y:S02]  /*73b0*/  IMAD R0, R3.reuse, 0x15, RZ ;  /* 0x0000001503007824 */ /* 0x040fe400078e02ff */
[C---:B------:R-:W-:Y:S01]  /*73c0*/  IMAD R21, R3.reuse, 0x77, RZ ;  /* 0x0000007703157824 */ /* 0x040fe200078e02ff */
[----:B------:R1:W-:Y:S01]  /*73d0*/  STL [R1+0x138], R4 ;  /* 0x0001380401007387 */ /* 0x0003e20000100800 */
[----:B------:R-:W-:-:S02]  /*73e0*/  IMAD R22, R3, 0x78, RZ ;  /* 0x0000007803167824 */ /* 0x000fc400078e02ff */
[C---:B0-----:R-:W-:Y:S02]  /*73f0*/  IMAD R2, R3.reuse, 0x17, RZ ;  /* 0x0000001703027824 */ /* 0x041fe400078e02ff */
[----:B-1----:R-:W-:-:S03]  /*7400*/  IMAD R4, R3, 0x19, RZ ;  /* 0x0000001903047824 */ /* 0x002fc600078e02ff */
[----:B------:R0:W-:Y:S04]  /*7410*/  STL [R1+0x134], R2 ;  /* 0x0001340201007387 */ /* 0x0001e80000100800 */
[----:B------:R1:W-:Y:S04]  /*7420*/  STL [R1+0x130], R5 ;  /* 0x0001300501007387 */ /* 0x0003e80000100800 */
[----:B------:R2:W-:Y:S01]  /*7430*/  STL [R1+0x12c], R4 ;  /* 0x00012c0401007387 */ /* 0x0005e20000100800 */
[C---:B0-----:R-:W-:Y:S02]  /*7440*/  IMAD R2, R3.reuse, 0x1a, RZ ;  /* 0x0000001a03027824 */ /* 0x041fe400078e02ff */
[----:B-1----:R-:W-:-:S03]  /*7450*/  IMAD R5, R3, 0x1b, RZ ;  /* 0x0000001b03057824 */ /* 0x002fc600078e02ff */
[----:B------:R0:W-:Y:S01]  /*7460*/  STL [R1+0x128], R2 ;  /* 0x0001280201007387 */ /* 0x0001e20000100800 */
[----:B--2---:R-:W-:-:S03]  /*7470*/  IMAD R4, R3, 0x1c, RZ ;  /* 0x0000001c03047824 */ /* 0x004fc600078e02ff */
        /* <DEDUP_REMOVED lines=8> */
[C---:B0-----:R-:W-:Y:S02]  /*7500*/  IMAD.SHL.U32 R2, R3.reuse, 0x20, RZ ;  /* 0x0000002003027824 */ /* 0x041fe400078e00ff */
        /* <DEDUP_REMOVED lines=62> */
[----:B--2---:R-:W-:-:S03]  /*78f0*/  IMAD.SHL.U32 R4, R3, 0x40, RZ ;  /* 0x0000004003047824 */ /* 0x004fc600078e00ff */
        /* <DEDUP_REMOVED lines=72> */
[----:B------:R1:W-:Y:S01]  /*7d80*/  STL [R1+0x4], R5 ;  /* 0x0000040501007387 */ /* 0x0003e20000100800 */
[C---:B0-----:R-:W-:Y:S02]  /*7d90*/  IMAD R2, R3.reuse, 0x65, RZ ;  /* 0x0000006503027824 */ /* 0x041fe400078e02ff */
[----:B-1----:R-:W-:-:S03]  /*7da0*/  IMAD R5, R3, 0x67, RZ ;  /* 0x0000006703057824 */ /* 0x002fc600078e02ff */
[----:B------:R-:W-:Y:S04]  /*7db0*/  STL [R1+0x29d4], R2 ;  /* 0x0029d40201007387 */ /* 0x000fe80000100800 */
[----:B------:R0:W-:Y:S02]  /*7dc0*/  STL [R1], R4 ;  /* 0x0000000401007387 */ /* 0x0001e40000100800 */
[C---:B0-----:R-:W-:Y:S02]  /*7dd0*/  IMAD R4, R3.reuse, 0x66, RZ ;  /* 0x0000006603047824 */ /* 0x041fe400078e02ff */
[----:B------:R-:W-:-:S03]  /*7de0*/  IMAD R3, R3, 0x7f, RZ ;  /* 0x0000007f03037824 */ /* 0x000fc600078e02ff */
[----:B------:R-:W-:Y:S04]  /*7df0*/  STL [R1+0x29c8], R4 ;  /* 0x0029c80401007387 */ /* 0x000fe80000100800 */
[----:B------:R-:W-:Y:S04]  /*7e00*/  STL [R1+0x29cc], R5 ;  /* 0x0029cc0501007387 */ /* 0x000fe80000100800 */
[----:B------:R0:W-:Y:S04]  /*7e10*/  STL [R1+0x29c4], R6 ;  /* 0x0029c40601007387 */ /* 0x0001e80000100800 */
[----:B------:R-:W-:Y:S04]  /*7e20*/  STL [R1+0x29d0], R7 ;  /* 0x0029d00701007387 */ /* 0x000fe80000100800 */
[----:B------:R-:W-:Y:S04]  /*7e30*/  STL [R1+0x29c0], R8 ;  /* 0x0029c00801007387 */ /* 0x000fe80000100800 */
[----:B------:R-:W-:Y:S04]  /*7e40*/  STL [R1+0x29bc], R9 ;  /* 0x0029bc0901007387 */ /* 0x000fe80000100800 */
[----:B------:R-:W-:Y:S04]  /*7e50*/  STL [R1+0x29b4], R10 ;  /* 0x0029b40a01007387 */ /* 0x000fe80000100800 */
[----:B------:R-:W-:Y:S04]  /*7e60*/  STL [R1+0x29b8], R11 ;  /* 0x0029b80b01007387 */ /* 0x000fe80000100800 */
[----:B------:R1:W-:Y:S04]  /*7e70*/  STL [R1+0x29d8], R12 ;  /* 0x0029d80c01007387 */ /* 0x0003e80000100800 */
[----:B------:R-:W-:Y:S04]  /*7e80*/  STL [R1+0x29dc], R13 ;  /* 0x0029dc0d01007387 */ /* 0x000fe80000100800 */
[----:B------:R2:W-:Y:S04]  /*7e90*/  STL [R1+0x29e0], R14 ;  /* 0x0029e00e01007387 */ /* 0x0005e80000100800 */
[----:B------:R-:W-:Y:S04]  /*7ea0*/  STL [R1+0x29e4], R15 ;  /* 0x0029e40f01007387 */ /* 0x000fe80000100800 */
[----:B0-----:R-:W2:Y:S04]  /*7eb0*/  LDL R6, [R1+0x9d4] ;  /* 0x0009d40001067983 */ /* 0x001ea80000100800 */
[----:B-1----:R-:W2:Y:S04]  /*7ec0*/  LDL R12, [R1+0x148] ;  /* 0x00014800010c7983 */ /* 0x002ea80000100800 */
[----:B------:R-:W3:Y:S04]  /*7ed0*/  LDL R10, [R1+0x5d8] ;  /* 0x0005d800010a7983 */ /* 0x000ee80000100800 */
[----:B------:R-:W4:Y:S04]  /*7ee0*/  LDL R4, [R1+0x9d8] ;  /* 0x0009d80001047983 */ /* 0x000f280000100800 */
[----:B------:R-:W5:Y:S04]  /*7ef0*/  LDL R5, [R1+0x9d0] ;  /* 0x0009d00001057983 */ /* 0x000f680000100800 */
[----:B------:R-:W5:Y:S04]  /*7f00*/  LDL R11, [R1+0x5dc] ;  /* 0x0005dc00010b7983 */ /* 0x000f680000100800 */
[----:B------:R-:W5:Y:S01]  /*7f10*/  LDL R8, [R1+0x5e0] ;  /* 0x0005e00001087983 */ /* 0x000f620000100800 */
[----:B------:R-:W-:-:S03]  /*7f20*/  SHF.R.S32.HI R7, RZ, 0x1f, R23 ;  /* 0x0000001fff077819 */ /* 0x000fc60000011417 */
[----:B------:R-:W5:Y:S04]  /*7f30*/  LDL R9, [R1+0x138] ;  /* 0x0001380001097983 */ /* 0x000f680000100800 */
[----:B------:R-:W5:Y:S01]  /*7f40*/  LDL R2, [R1+0x134] ;  /* 0x0001340001027983 */ /* 0x000f620000100800 */
[----:B--2---:R-:W-:Y:S01]  /*7f50*/  IMAD.X R14, R12, 0x1, R6, P6 ;  /* 0x000000010c0e7824 */ /* 0x004fe200030e0606 */
[----:B---3--:R-:W-:-:S04]  /*7f60*/  IADD3 RZ, P6, R23, R10, RZ ;  /* 0x0000000a17ff7210 */ /* 0x008fc80007fde0ff */
[----:B------:R0:W-:Y:S01]  /*7f70*/  STL [R1+0xe2c], R14 ;  /* 0x000e2c0e01007387 */ /* 0x0001e20000100800 */
[----:B----4-:R-:W-:-:S03]  /*7f80*/  IMAD.X R13, R12, 0x1, R4, P5 ;  /* 0x000000010c0d7824 */ /* 0x010fc600028e0604 */
[----:B------:R-:W-:Y:S01]  /*7f90*/  STL [R1+0x14c], R7 ;  /* 0x00014c0701007387 */ /* 0x000fe20000100800 */
[----:B-----5:R-:W-:-:S03]  /*7fa0*/  IMAD.X R5, R7, 0x1, R5, P6 ;  /* 0x0000000107057824 */ /* 0x020fc600030e0605 */
[----:B------:R-:W2:Y:S01]  /*7fb0*/  LDL R12, [R1+0x130] ;  /* 0x00013000010c7983 */ /* 0x000ea20000100800 */
[----:B0-----:R-:W-:-:S03]  /*7fc0*/  SHF.R.S32.HI R14, RZ, 0x1f, R0 ;  /* 0x0000001fff0e7819 */ /* 0x001fc60000011400 */
[----:B------:R-:W-:Y:S01]  /*7fd0*/  STL [R1+0xe30], R13 ;  /* 0x000e300d01007387 */ /* 0x000fe20000100800 */
[----:B------:R-:W-:-:S03]  /*7fe0*/  IADD3 RZ, P5, R23, R11, RZ ;  /* 0x0000000b17ff7210 */ /* 0x000fc60007fbe0ff */
[----:B------:R0:W-:Y:S01]  /*7ff0*/  STL [R1+0x296c], R23 ;  /* 0x00296c1701007387 */ /* 0x0001e20000100800 */
[----:B------:R-:W-:-:S03]  /*8000*/  IADD3 RZ, P6, R23, R8, RZ ;  /* 0x0000000817ff7210 */ /* 0x000fc60007fde0ff */
[----:B------:R1:W-:Y:S04]  /*8010*/  STL [R1+0xe34], R5 ;  /* 0x000e340501007387 */ /* 0x0003e80000100800 */
[----:B------:R-:W-:Y:S04]  /*8020*/  STL [R1+0x150], R14 ;  /* 0x0001500e01007387 */ /* 0x000fe80000100800 */
[----:B0-----:R-:W3:Y:S04]  /*8030*/  LDL R23, [R1+0x9d0] ;  /* 0x0009d00001177983 */ /* 0x001ee80000100800 */
[----:B-1----:R-:W4:Y:S01]  /*8040*/  LDL R5, [R1+0x12c] ;  /* 0x00012c0001057983 */ /* 0x002f220000100800 */
[C---:B------:R-:W-:Y:S01]  /*8050*/  IMAD.X R13, R7.reuse, 0x1, R6, P5 ;  /* 0x00000001070d7824 */ /* 0x040fe200028e0606 */
[----:B------:R-:W-:Y:S01]  /*8060*/  IADD3 RZ, P5, R0, R10, RZ ;  /* 0x0000000a00ff7210 */ /* 0x000fe20007fbe0ff */
[----:B------:R-:W-:-:S03]  /*8070*/  IMAD.X R7, R7, 0x1, R4, P6 ;  /* 0x0000000107077824 */ /* 0x000fc600030e0604 */
[----:B------:R3:W-:Y:S04]  /*8080*/  STL [R1+0xe38], R13 ;  /* 0x000e380d01007387 */ /* 0x0007e80000100800 */
[----:B------:R0:W-:Y:S04]  /*8090*/  STL [R1+0xe3c], R7 ;  /* 0x000e3c0701007387 */ /* 0x0001e80000100800 */
[----:B------:R-:W-:Y:S01]  /*80a0*/  STL [R1+0x2970], R0 ;  /* 0x0029700001007387 */ /* 0x000fe20000100800 */
[----:B------:R-:W-:-:S05]  /*80b0*/  IADD3 RZ, P6, R0, R11, RZ ;  /* 0x0000000b00ff7210 */ /* 0x000fca0007fde0ff */
[C---:B------:R-:W-:Y:S02]  /*80c0*/  IMAD.X R15, R14.reuse, 0x1, R6, P6 ;  /* 0x000000010e0f7824 */ /* 0x040fe400030e0606 */
[----:B---3--:R-:W-:Y:S01]  /*80d0*/  IMAD.X R13, R14, 0x1, R23, P5 ;  /* 0x000000010e0d7824 */ /* 0x008fe200028e0617 */
[----:B0-----:R-:W-:-:S04]  /*80e0*/  IADD3 R7, P5, R0, R8, RZ ;  /* 0x0000000800077210 */ /* 0x001fc80007fbe0ff */
[----:B------:R-:W-:Y:S04]  /*80f0*/  STL [R1+0xe40], R13 ;  /* 0x000e400d01007387 */ /* 0x000fe80000100800 */
[----:B------:R0:W-:Y:S04]  /*8100*/  STL [R1+0xe4c], R7 ;  /* 0x000e4c0701007387 */ /* 0x0001e80000100800 */
[----:B0-----:R-:W3:Y:S01]  /*8110*/  LDL R7, [R1+0x128] ;  /* 0x0001280001077983 */ /* 0x001ee20000100800 */
[----:B------:R-:W-:Y:S02]  /*8120*/  SHF.R.S32.HI R13, RZ, 0x1f, R9 ;  /* 0x0000001fff0d7819 */ /* 0x000fe40000011409 */
[C---:B------:R-:W-:Y:S01]  /*8130*/  IADD3 R0, P6, R9.reuse, R10, RZ ;  /* 0x0000000a09007210 */ /* 0x040fe20007fde0ff */
[----:B------:R0:W-:Y:S04]  /*8140*/  STL [R1+0xe44], R15 ;  /* 0x000e440f01007387 */ /* 0x0001e80000100800 */
[----:B------:R-:W-:Y:S01]  /*8150*/  STL [R1+0x154], R13 ;  /* 0x0001540d01007387 */ /* 0x000fe20000100800 */
[----:B0-----:R-:W-:Y:S01]  /*8160*/  IMAD.X R15, R14, 0x1, R4, P5 ;  /* 0x000000010e0f7824 */ /* 0x001fe200028e0604 */
[----:B------:R-:W-:-:S02]  /*8170*/  IADD3 R14, P5, R9, R11, RZ ;  /* 0x0000000b090e7210 */ /* 0x000fc40007fbe0ff */
[----:B------:R-:W-:Y:S04]  /*8180*/  STL [R1+0xe54], R0 ;  /* 0x000e540001007387 */ /* 0x000fe80000100800 */
[----:B------:R0:W-:Y:S04]  /*8190*/  STL [R1+0xe48], R15 ;  /* 0x000e480f01007387 */ /* 0x0001e80000100800 */
[----:B------:R1:W-:Y:S01]  /*81a0*/  STL [R1+0xe5c], R14 ;  /* 0x000e5c0e01007387 */ /* 0x0003e20000100800 */
[----:B0-----:R-:W-:Y:S01]  /*81b0*/  IMAD.X R15, R13, 0x1, R23, P6 ;  /* 0x000000010d0f7824 */ /* 0x001fe200030e0617 */
[----:B-1----:R-:W-:-:S02]  /*81c0*/  IADD3 R14, P6, R9, R8, RZ ;  /* 0x00000008090e7210 */ /* 0x002fc40007fde0ff */
[----:B------:R-:W5:Y:S01]  /*81d0*/  LDL R9, [R1+0x124] ;  /* 0x0001240001097983 */ /* 0x000f620000100800 */
[----:B------:R-:W-:-:S03]  /*81e0*/  SHF.R.S32.HI R0, RZ, 0x1f, R2 ;  /* 0x0000001fff007819 */ /* 0x000fc60000011402 */
[----:B------:R0:W-:Y:S04]  /*81f0*/  STL [R1+0xe50], R15 ;  /* 0x000e500f01007387 */ /* 0x0001e80000100800 */
[----:B------:R-:W-:Y:S04]  /*8200*/  STL [R1+0x158], R0 ;  /* 0x0001580001007387 */ /* 0x000fe80000100800 */
[----:B------:R1:W-:Y:S01]  /*8210*/  STL [R1+0xe64], R14 ;  /* 0x000e640e01007387 */ /* 0x0003e20000100800 */
[----:B0-----:R-:W-:-:S05]  /*8220*/  IMAD.X R15, R13, 0x1, R6, P5 ;  /* 0x000000010d0f7824 */ /* 0x001fca00028e0606 */
[----:B------:R0:W-:Y:S01]  /*8230*/  STL [R1+0xe58], R15 ;  /* 0x000e580f01007387 */ /* 0x0001e20000100800 */
[----:B-1----:R-:W-:-:S05]  /*8240*/  IADD3 R14, P5, R2, R10, RZ ;  /* 0x0000000a020e7210 */ /* 0x002fca0007fbe0ff */
[----:B------:R1:W-:Y:S01]  /*8250*/  STL [R1+0xe6c], R14 ;  /* 0x000e6c0e01007387 */ /* 0x0003e20000100800 */
[----:B0-----:R-:W-:Y:S01]  /*8260*/  IMAD.X R15, R13, 0x1, R4, P6 ;  /* 0x000000010d0f7824 */ /* 0x001fe200030e0604 */
[----:B------:R-:W-:-:S04]  /*8270*/  IADD3 R13, P6, R2, R11, RZ ;  /* 0x0000000b020d7210 */ /* 0x000fc80007fde0ff */
[----:B------:R-:W-:Y:S01]  /*8280*/  STL [R1+0xe60], R15 ;  /* 0x000e600f01007387 */ /* 0x000fe20000100800 */
[----:B-1----:R-:W-:Y:S01]  /*8290*/  IMAD.X R14, R0, 0x1, R23, P5 ;  /* 0x00000001000e7824 */ /* 0x002fe200028e0617 */
[----:B------:R-:W-:Y:S02]  /*82a0*/  IADD3 R2, P5, R2, R8, RZ ;  /* 0x0000000802027210 */ /* 0x000fe40007fbe0ff */
[----:B------:R-:W-:Y:S04]  /*82b0*/  STL [R1+0xe74], R13 ;  /* 0x000e740d01007387 */ /* 0x000fe80000100800 */
[----:B------:R-:W-:Y:S04]  /*82c0*/  STL [R1+0xe68], R14 ;  /* 0x000e680e01007387 */ /* 0x000fe80000100800 */
[----:B------:R0:W-:Y:S04]  /*82d0*/  STL [R1+0xe7c], R2 ;  /* 0x000e7c0201007387 */ /* 0x0001e80000100800 */
[----:B0-----:R-:W5:Y:S01]  /*82e0*/  LDL R2, [R1+0x120] ;  /* 0x0001200001027983 */ /* 0x001f620000100800 */
[----:B------:R-:W-:Y:S01]  /*82f0*/  IMAD.X R15, R0, 0x1, R6, P6 ;  /* 0x00000001000f7824 */ /* 0x000fe200030e0606 */
[----:B--2---:R-:W-:-:S02]  /*8300*/  SHF.R.S32.HI R13, RZ, 0x1f, R12 ;  /* 0x0000001fff0d7819 */ /* 0x004fc4000001140c */
[----:B------:R-:W-:Y:S02]  /*8310*/  IADD3 R14, P6, R12, R10, RZ ;  /* 0x0000000a0c0e7210 */ /* 0x000fe40007fde0ff */
[----:B------:R0:W-:Y:S04]  /*8320*/  STL [R1+0xe70], R15 ;  /* 0x000e700f01007387 */ /* 0x0001e80000100800 */
[----:B------:R-:W-:Y:S04]  /*8330*/  STL [R1+0x15c], R13 ;  /* 0x00015c0d01007387 */ /* 0x000fe80000100800 */
[----:B------:R1:W-:Y:S01]  /*8340*/  STL [R1+0xe84], R14 ;  /* 0x000e840e01007387 */ /* 0x0003e20000100800 */
[----:B0-----:R-:W-:Y:S01]  /*8350*/  IMAD.X R15, R0, 0x1, R4, P5 ;  /* 0x00000001000f7824 */ /* 0x001fe200028e0604 */
[----:B-1----:R-:W-:-:S04]  /*8360*/  IADD3 R14, P5, R12, R11, RZ ;  /* 0x0000000b0c0e7210 */ /* 0x002fc80007fbe0ff */
[----:B------:R0:W-:Y:S04]  /*8370*/  STL [R1+0xe78], R15 ;  /* 0x000e780f01007387 */ /* 0x0001e80000100800 */
[----:B------:R1:W-:Y:S01]  /*8380*/  STL [R1+0xe8c], R14 ;  /* 0x000e8c0e01007387 */ /* 0x0003e20000100800 */
[----:B0-----:R-:W-:Y:S01]  /*8390*/  IMAD.X R15, R13, 0x1, R23, P6 ;  /* 0x000000010d0f7824 */ /* 0x001fe200030e0617 */
[----:B-1----:R-:W-:Y:S02]  /*83a0*/  IADD3 R14, P6, R12, R8, RZ ;  /* 0x000000080c0e7210 */ /* 0x002fe40007fde0ff */
[----:B------:R-:W2:Y:S01]  /*83b0*/  LDL R12, [R1+0x11c] ;  /* 0x00011c00010c7983 */ /* 0x000ea20000100800 */
[----:B----4-:R-:W-:-:S03]  /*83c0*/  SHF.R.S32.HI R0, RZ, 0x1f, R5 ;  /* 0x0000001fff007819 */ /* 0x010fc60000011405 */
        /* <DEDUP_REMOVED lines=9> */
[----:B------:R0:W-:Y:S01]  /*8460*/  STL [R1+0xe90], R15 ;  /* 0x000e900f01007387 */ /* 0x0001e20000100800 */
[C---:B-1----:R-:W-:Y:S01]  /*8470*/  IMAD.X R14, R0.reuse, 0x1, R23, P5 ;  /* 0x00000001000e7824 */ /* 0x042fe200028e0617 */
[----:B------:R-:W-:Y:S02]  /*8480*/  IADD3 R5, P5, R5, R8, RZ ;  /* 0x0000000805057210 */ /* 0x000fe40007fbe0ff */
[----:B------:R-:W-:Y:S04]  /*8490*/  STL [R1+0xea4], R13 ;  /* 0x000ea40d01007387 */ /* 0x000fe80000100800 */
[----:B------:R-:W-:Y:S01]  /*84a0*/  STL [R1+0xe98], R14 ;  /* 0x000e980e01007387 */ /* 0x000fe20000100800 */
[----:B0-----:R-:W-:-:S03]  /*84b0*/  IMAD.X R15, R0, 0x1, R6, P6 ;  /* 0x00000001000f7824 */ /* 0x001fc600030e0606 */
[----:B------:R0:W-:Y:S04]  /*84c0*/  STL [R1+0xeac], R5 ;  /* 0x000eac0501007387 */ /* 0x0001e80000100800 */
[----:B0-----:R-:W4:Y:S04]  /*84d0*/  LDL R5, [R1+0x118] ;  /* 0x0001180001057983 */ /* 0x001f280000100800 */
[----:B------:R0:W-:Y:S02]  /*84e0*/  STL [R1+0xea0], R15 ;  /* 0x000ea00f01007387 */ /* 0x0001e40000100800 */
[----:B0-----:R-:W-:Y:S01]  /*84f0*/  IMAD.X R15, R0, 0x1, R4, P5 ;  /* 0x00000001000f7824 */ /* 0x001fe200028e0604 */
[----:B---3--:R-:W-:-:S02]  /*8500*/  SHF.R.S32.HI R13, RZ, 0x1f, R7 ;  /* 0x0000001fff0d7819 */ /* 0x008fc40000011407 */
[----:B------:R-:W-:-:S03]  /*8510*/  IADD3 R14, P6, R7, R10, RZ ;  /* 0x0000000a070e7210 */ /* 0x000fc60007fde0ff */
[----:B------:R-:W-:Y:S04]  /*8520*/  STL [R1+0x164], R13 ;  /* 0x0001640d01007387 */ /* 0x000fe80000100800 */
[----:B------:R0:W-:Y:S04]  /*8530*/  STL [R1+0xeb4], R14 ;  /* 0x000eb40e01007387 */ /* 0x0001e80000100800 */
[----:B------:R1:W-:Y:S01]  /*8540*/  STL [R1+0xea8], R15 ;  /* 0x000ea80f01007387 */ /* 0x0003e20000100800 */
[----:B0-----:R-:W-:Y:S01]  /*8550*/  IADD3 R14, P5, R7, R11, RZ ;  /* 0x0000000b070e7210 */ /* 0x001fe20007fbe0ff */
[----:B-1----:R-:W-:-:S04]  /*8560*/  IMAD.X R15, R13, 0x1, R23, P6 ;  /* 0x000000010d0f7824 */ /* 0x002fc800030e0617 */
[----:B------:R0:W-:Y:S02]  /*8570*/  STL [R1+0xebc], R14 ;  /* 0x000ebc0e01007387 */ /* 0x0001e40000100800 */
[----:B0-----:R-:W-:Y:S02]  /*8580*/  IADD3 R14, P6, R7, R8, RZ ;  /* 0x00000008070e7210 */ /* 0x001fe40007fde0ff */
[----:B------:R-:W3:Y:S01]  /*8590*/  LDL R7, [R1+0x114] ;  /* 0x0001140001077983 */ /* 0x000ee20000100800 */
[----:B-----5:R-:W-:-:S03]  /*85a0*/  SHF.R.S32.HI R0, RZ, 0x1f, R9 ;  /* 0x0000001fff007819 */ /* 0x020fc60000011409 */
        /* <DEDUP_REMOVED lines=10> */
[C---:B-1----:R-:W-:Y:S01]  /*8650*/  IMAD.X R14, R0.reuse, 0x1, R23, P5 ;  /* 0x00000001000e7824 */ /* 0x042fe200028e0617 */
[----:B------:R-:W-:Y:S02]  /*8660*/  IADD3 R9, P5, R9, R8, RZ ;  /* 0x0000000809097210 */ /* 0x000fe40007fbe0ff */
[----:B------:R-:W-:Y:S04]  /*8670*/  STL [R1+0xed4], R13 ;  /* 0x000ed40d01007387 */ /* 0x000fe80000100800 */
[----:B------:R-:W-:Y:S04]  /*8680*/  STL [R1+0xec8], R14 ;  /* 0x000ec80e01007387 */ /* 0x000fe80000100800 */
[----:B------:R0:W-:Y:S04]  /*8690*/  STL [R1+0xedc], R9 ;  /* 0x000edc0901007387 */ /* 0x0001e80000100800 */
[----:B0-----:R-:W5:Y:S01]  /*86a0*/  LDL R9, [R1+0x110] ;  /* 0x0001100001097983 */ /* 0x001f620000100800 */
[----:B------:R-:W-:Y:S01]  /*86b0*/  IMAD.X R15, R0, 0x1, R6, P6 ;  /* 0x00000001000f7824 */ /* 0x000fe200030e0606 */
[----:B------:R-:W-:-:S02]  /*86c0*/  SHF.R.S32.HI R13, RZ, 0x1f, R2 ;  /* 0x0000001fff0d7819 */ /* 0x000fc40000011402 */
        /* <DEDUP_REMOVED lines=10> */
[----:B------:R-:W5:Y:S01]  /*8770*/  LDL R2, [R1+0x10c] ;  /* 0x00010c0001027983 */ /* 0x000f620000100800 */
[----:B--2---:R-:W-:-:S03]  /*8780*/  SHF.R.S32.HI R0, RZ, 0x1f, R12 ;  /* 0x0000001fff007819 */ /* 0x004fc6000001140c */
        /* <DEDUP_REMOVED lines=15> */
[----:B0-----:R-:W2:Y:S01]  /*8880*/  LDL R12, [R1+0x108] ;  /* 0x00010800010c7983 */ /* 0x001ea20000100800 */
[----:B------:R-:W-:Y:S01]  /*8890*/  IMAD.X R15, R0, 0x1, R6, P6 ;  /* 0x00000001000f7824 */ /* 0x000fe200030e0606 */
[----:B----4-:R-:W-:-:S02]  /*88a0*/  SHF.R.S32.HI R13, RZ, 0x1f, R5 ;  /* 0x0000001fff0d7819 */ /* 0x010fc40000011405 */
[----:B------:R-:W-:Y:S02]  /*88b0*/  IADD3 R14, P6, R5, R10, RZ ;  /* 0x0000000a050e7210 */ /* 0x000fe40007fde0ff */
        /* <DEDUP_REMOVED lines=8> */
[----:B-1----:R-:W-:Y:S02]  /*8940*/  IADD3 R14, P6, R5, R8, RZ ;  /* 0x00000008050e7210 */ /* 0x002fe40007fde0ff */
[----:B------:R-:W4:Y:S04]  /*8950*/  LDL R5, [R1+0x104] ;  /* 0x0001040001057983 */ /* 0x000f280000100800 */
[----:B------:R0:W-:Y:S02]  /*8960*/  STL [R1+0xf10], R15 ;  /* 0x000f100f01007387 */ /* 0x0001e40000100800 */
[----:B0-----:R-:W-:Y:S01]  /*8970*/  IMAD.X R15, R13, 0x1, R6, P5 ;  /* 0x000000010d0f7824 */ /* 0x001fe200028e0606 */
[----:B---3--:R-:W-:-:S05]  /*8980*/  SHF.R.S32.HI R0, RZ, 0x1f, R7 ;  /* 0x0000001fff007819 */ /* 0x008fca0000011407 */
[----:B------:R-:W-:Y:S04]  /*8990*/  STL [R1+0x178], R0 ;  /* 0x0001780001007387 */ /* 0x000fe80000100800 */
[----:B------:R0:W-:Y:S04]  /*89a0*/  STL [R1+0xf24], R14 ;  /* 0x000f240e01007387 */ /* 0x0001e80000100800 */
[----:B------:R1:W-:Y:S01]  /*89b0*/  STL [R1+0xf18], R15 ;  /* 0x000f180f01007387 */ /* 0x0003e20000100800 */
[----:B0-----:R-:W-:Y:S01]  /*89c0*/  IADD3 R14, P5, R7, R10, RZ ;  /* 0x0000000a070e7210 */ /* 0x001fe20007fbe0ff */
[----:B-1----:R-:W-:Y:S01]  /*89d0*/  IMAD.X R15, R13, 0x1, R4, P6 ;  /* 0x000000010d0f7824 */ /* 0x002fe200030e0604 */
[----:B------:R-:W-:-:S03]  /*89e0*/  IADD3 R13, P6, R7, R11, RZ ;  /* 0x0000000b070d7210 */ /* 0x000fc60007fde0ff */
[----:B------:R0:W-:Y:S04]  /*89f0*/  STL [R1+0xf2c], R14 ;  /* 0x000f2c0e01007387 */ /* 0x0001e80000100800 */
[----:B------:R1:W-:Y:S01]  /*8a00*/  STL [R1+0xf20], R15 ;  /* 0x000f200f01007387 */ /* 0x0003e20000100800 */
[C---:B0-----:R-:W-:Y:S01]  /*8a10*/  IMAD.X R14, R0.reuse, 0x1, R23, P5 ;  /* 0x00000001000e7824 */ /* 0x041fe200028e0617 */
[----:B------:R-:W-:Y:S02]  /*8a20*/  IADD3 R7, P5, R7, R8, RZ ;  /* 0x0000000807077210 */ /* 0x000fe40007fbe0ff */
[----:B------:R-:W-:Y:S04]  /*8a30*/  STL [R1+0xf34], R13 ;  /* 0x000f340d01007387 */ /* 0x000fe80000100800 */
[----:B------:R-:W-:Y:S04]  /*8a40*/  STL [R1+0xf28], R14 ;  /* 0x000f280e01007387 */ /* 0x000fe80000100800 */
[----:B------:R0:W-:Y:S01]  /*8a50*/  STL [R1+0xf3c], R7 ;  /* 0x000f3c0701007387 */ /* 0x0001e20000100800 */
[----:B-1----:R-:W-:-:S03]  /*8a60*/  IMAD.X R15, R0, 0x1, R6, P6 ;  /* 0x00000001000f7824 */ /* 0x002fc600030e0606 */
[----:B0-----:R-:W3:Y:S01]  /*8a70*/  LDL R7, [R1+0x100] ;  /* 0x0001000001077983 */ /* 0x001ee20000100800 */
[----:B-----5:R-:W-:Y:S02]  /*8a80*/  SHF.R.S32.HI R13, RZ, 0x1f, R9 ;  /* 0x0000001fff0d7819 */ /* 0x020fe40000011409 */
[C---:B------:R-:W-:Y:S01]  /*8a90*/  IADD3 R14, P6, R9.reuse, R10, RZ ;  /* 0x0000000a090e7210 */ /* 0x040fe20007fde0ff */
        /* <DEDUP_REMOVED lines=669> */
[----:B------:R-:W3:Y:S04]  /*b470*/  LDL R7, [R1+0x4c] ;  /* 0x00004c0001077983 */ /* 0x000ee80000100800 */
[----:B------:R0:W-:Y:S01]  /*b480*/  STL [R1+0x1360], R15 ;  /* 0x0013600f01007387 */ /* 0x0001e20000100800 */
[----:B-----5:R-:W-:-:S05]  /*b490*/  SHF.R.S32.HI R0, RZ, 0x1f, R9 ;  /* 0x0000001fff007819 */ /* 0x020fca0000011409 */
[----:B------:R-:W-:Y:S01]  /*b4a0*/  STL [R1+0x230], R0 ;  /* 0x0002300001007387 */ /* 0x000fe20000100800 */
[----:B0-----:R-:W-:-:S03]  /*b4b0*/  IMAD.X R15, R13, 0x1, R6, P5 ;  /* 0x000000010d0f7824 */ /* 0x001fc600028e0606 */
[----:B------:R0:W-:Y:S04]  /*b4c0*/  STL [R1+0x1374], R14 ;  /* 0x0013740e01007387 */ /* 0x0001e80000100800 */
[----:B------:R1:W-:Y:S01]  /*b4d0*/  STL [R1+0x1368], R15 ;  /* 0x0013680f01007387 */ /* 0x0003e20000100800 */
[----:B0-----:R-:W-:Y:S01]  /*b4e0*/  IADD3 R14, P5, R9, R10, RZ ;  /* 0x0000000a090e7210 */ /* 0x001fe20007fbe0ff */
[----:B-1----:R-:W-:Y:S01]  /*b4f0*/  IMAD.X R15, R13, 0x1, R4, P6 ;  /* 0x000000010d0f7824 */ /* 0x002fe200030e0604 */
[----:B------:R-:W-:-:S03]  /*b500*/  IADD3 R13, P6, R9, R11, RZ ;  /* 0x0000000b090d7210 */ /* 0x000fc60007fde0ff */
[----:B------:R0:W-:Y:S04]  /*b510*/  STL [R1+0x137c], R14 ;  /* 0x00137c0e01007387 */ /* 0x0001e80000100800 */
[----:B------:R-:W-:Y:S01]  /*b520*/  STL [R1+0x1370], R15 ;  /* 0x0013700f01007387 */ /* 0x000fe20000100800 */
[C---:B0-----:R-:W-:Y:S01]  /*b530*/  IMAD.X R14, R0.reuse, 0x1, R23, P5 ;  /* 0x00000001000e7824 */ /* 0x041fe200028e0617 */
        /* <DEDUP_REMOVED lines=65> */
[----:B0-----:R-:W3:Y:S04]  /*b950*/  LDL R7, [R1+0x38] ;  /* 0x0000380001077983 */ /* 0x001ee80000100800 */
[----:B------:R0:W-:Y:S01]  /*b960*/  STL [R1+0x13e0], R15 ;  /* 0x0013e00f01007387 */ /* 0x0001e20000100800 */
[----:B-----5:R-:W-:Y:S02]  /*b970*/  SHF.R.S32.HI R13, RZ, 0x1f, R9 ;  /* 0x0000001fff0d7819 */ /* 0x020fe40000011409 */
[----:B------:R-:W-:-:S03]  /*b980*/  IADD3 R14, P6, R9, R10, RZ ;  /* 0x0000000a090e7210 */ /* 0x000fc60007fde0ff */
[----:B------:R-:W-:Y:S01]  /*b990*/  STL [R1+0x244], R13 ;  /* 0x0002440d01007387 */ /* 0x000fe20000100800 */
[----:B0-----:R-:W-:-:S03]  /*b9a0*/  IMAD.X R15, R0, 0x1, R4, P5 ;  /* 0x00000001000f7824 */ /* 0x001fc600028e0604 */
[----:B------:R0:W-:Y:S04]  /*b9b0*/  STL [R1+0x13f4], R14 ;  /* 0x0013f40e01007387 */ /* 0x0001e80000100800 */
[----:B------:R1:W-:Y:S01]  /*b9c0*/  STL [R1+0x13e8], R15 ;  /* 0x0013e80f01007387 */ /* 0x0003e20000100800 */
[----:B0-----:R-:W-:Y:S01]  /*b9d0*/  IADD3 R14, P5, R9, R11, RZ ;  /* 0x0000000b090e7210 */ /* 0x001fe20007fbe0ff */
[----:B-1----:R-:W-:-:S04]  /*b9e0*/  IMAD.X R15, R13, 0x1, R23, P6 ;  /* 0x000000010d0f7824 */ /* 0x002fc800030e0617 */
[----:B------:R0:W-:Y:S02]  /*b9f0*/  STL [R1+0x13fc], R14 ;  /* 0x0013fc0e01007387 */ /* 0x0001e40000100800 */
[----:B0-----:R-:W-:Y:S02]  /*ba00*/  IADD3 R14, P6, R9, R8, RZ ;  /* 0x00000008090e7210 */ /* 0x001fe40007fde0ff */
        /* <DEDUP_REMOVED lines=95> */
[C---:B0-----:R-:W-:Y:S02]  /*c000*/  IMAD.X R15, R13.reuse, 0x1, R6, P5 ;  /* 0x000000010d0f7824 */ /* 0x041fe400028e0606 */
[----:B------:R-:W-:Y:S01]  /*c010*/  IMAD.X R13, R13, 0x1, R4, P6 ;  /* 0x000000010d0d7824 */ /* 0x000fe200030e0604 */
[----:B-1----:R-:W-:-:S02]  /*c020*/  IADD3 R14, P5, R12, R10, RZ ;  /* 0x0000000a0c0e7210 */ /* 0x002fc40007fbe0ff */
[----:B------:R0:W-:Y:S04]  /*c030*/  STL [R1+0x1488], R15 ;  /* 0x0014880f01007387 */ /* 0x0001e80000100800 */
[----:B------:R1:W-:Y:S04]  /*c040*/  STL [R1+0x149c], R14 ;  /* 0x00149c0e01007387 */ /* 0x0003e80000100800 */
[----:B------:R2:W-:Y:S01]  /*c050*/  STL [R1+0x1490], R13 ;  /* 0x0014900d01007387 */ /* 0x0005e20000100800 */
[----:B0-----:R-:W-:Y:S01]  /*c060*/  IADD3 R15, P6, R12, R11, RZ ;  /* 0x0000000b0c0f7210 */ /* 0x001fe20007fde0ff */
[----:B-1----:R-:W-:-:S04]  /*c070*/  IMAD.X R14, R0, 0x1, R23, P5 ;  /* 0x00000001000e7824 */ /* 0x002fc800028e0617 */
[----:B------:R-:W-:Y:S01]  /*c080*/  STL [R1+0x14a4], R15 ;  /* 0x0014a40f01007387 */ /* 0x000fe20000100800 */
[----:B--2---:R-:W-:-:S03]  /*c090*/  IADD3 R13, P5, R12, R8, RZ ;  /* 0x000000080c0d7210 */ /* 0x004fc60007fbe0ff */
[----:B------:R0:W-:Y:S04]  /*c0a0*/  STL [R1+0x1498], R14 ;  /* 0x0014980e01007387 */ /* 0x0001e80000100800 */
[----:B------:R1:W-:Y:S04]  /*c0b0*/  STL [R1+0x14ac], R13 ;  /* 0x0014ac0d01007387 */ /* 0x0003e80000100800 */
[----:B0-----:R-:W2:Y:S01]  /*c0c0*/  LDL R14, [R1+0x18] ;  /* 0x00001800010e7983 */ /* 0x001ea20000100800 */
[----:B------:R-:W-:-:S05]  /*c0d0*/  IMAD.X R15, R0, 0x1, R6, P6 ;  /* 0x00000001000f7824 */ /* 0x000fca00030e0606 */
[----:B------:R0:W-:Y:S01]  /*c0e0*/  STL [R1+0x14a0], R15 ;  /* 0x0014a00f01007387 */ /* 0x0001e20000100800 */
[----:B----4-:R-:W-:Y:S02]  /*c0f0*/  SHF.R.S32.HI R12, RZ, 0x1f, R5 ;  /* 0x0000001fff0c7819 */ /* 0x010fe40000011405 */
[----:B-1----:R-:W-:-:S03]  /*c100*/  IADD3 R13, P6, R5, R10, RZ ;  /* 0x0000000a050d7210 */ /* 0x002fc60007fde0ff */
[----:B------:R-:W-:Y:S01]  /*c110*/  STL [R1+0x264], R12 ;  /* 0x0002640c01007387 */ /* 0x000fe20000100800 */
[----:B0-----:R-:W-:-:S03]  /*c120*/  IMAD.X R15, R0, 0x1, R4, P5 ;  /* 0x00000001000f7824 */ /* 0x001fc600028e0604 */
[----:B------:R0:W-:Y:S04]  /*c130*/  STL [R1+0x14b4], R13 ;  /* 0x0014b40d01007387 */ /* 0x0001e80000100800 */
[----:B------:R1:W-:Y:S01]  /*c140*/  STL [R1+0x14a8], R15 ;  /* 0x0014a80f01007387 */ /* 0x0003e20000100800 */
[C---:B0-----:R-:W-:Y:S01]  /*c150*/  IADD3 R13, P5, R5.reuse, R11, RZ ;  /* 0x0000000b050d7210 */ /* 0x041fe20007fbe0ff */
[----:B-1----:R-:W-:Y:S01]  /*c160*/  IMAD.X R15, R12, 0x1, R23, P6 ;  /* 0x000000010c0f7824 */ /* 0x002fe200030e0617 */
[----:B------:R-:W-:-:S03]  /*c170*/  IADD3 R5, P6, R5, R8, RZ ;  /* 0x0000000805057210 */ /* 0x000fc60007fde0ff */
[----:B------:R0:W-:Y:S04]  /*c180*/  STL [R1+0x14bc], R13 ;  /* 0x0014bc0d01007387 */ /* 0x0001e80000100800 */
[----:B------:R-:W-:Y:S01]  /*c190*/  STL [R1+0x14b0], R15 ;  /* 0x0014b00f01007387 */ /* 0x000fe20000100800 */
[C---:B0-----:R-:W-:Y:S02]  /*c1a0*/  IMAD.X R13, R12.reuse, 0x1, R6, P5 ;  /* 0x000000010c0d7824 */ /* 0x041fe400028e0606 */
[----:B------:R-:W-:Y:S01]  /*c1b0*/  IMAD.X R12, R12, 0x1, R4, P6 ;  /* 0x000000010c0c7824 */ /* 0x000fe200030e0604 */
[----:B---3--:R-:W-:-:S05]  /*c1c0*/  SHF.R.S32.HI R0, RZ, 0x1f, R7 ;  /* 0x0000001fff007819 */ /* 0x008fca0000011407 */
[----:B------:R-:W-:Y:S04]  /*c1d0*/  STL [R1+0x268], R0 ;  /* 0x0002680001007387 */ /* 0x000fe80000100800 */
[----:B------:R0:W-:Y:S04]  /*c1e0*/  STL [R1+0x14c4], R5 ;  /* 0x0014c40501007387 */ /* 0x0001e80000100800 */
[----:B0-----:R-:W3:Y:S04]  /*c1f0*/  LDL R5, [R1+0x14] ;  /* 0x0000140001057983 */ /* 0x001ee80000100800 */
[----:B------:R0:W-:Y:S01]  /*c200*/  STL [R1+0x14b8], R13 ;  /* 0x0014b80d01007387 */ /* 0x0001e20000100800 */
[----:B------:R-:W-:-:S02]  /*c210*/  IADD3 R15, P6, R7, R11, RZ ;  /* 0x0000000b070f7210 */ /* 0x000fc40007fde0ff */
[----:B0-----:R-:W-:-:S05]  /*c220*/  IADD3 R13, P5, R7, R10, RZ ;  /* 0x0000000a070d7210 */ /* 0x001fca0007fbe0ff */
[----:B------:R0:W-:Y:S04]  /*c230*/  STL [R1+0x14cc], R13 ;  /* 0x0014cc0d01007387 */ /* 0x0001e80000100800 */
[----:B------:R1:W-:Y:S01]  /*c240*/  STL [R1+0x14c0], R12 ;  /* 0x0014c00c01007387 */ /* 0x0003e20000100800 */
[----:B0-----:R-:W-:-:S03]  /*c250*/  IMAD.X R13, R0, 0x1, R23, P5 ;  /* 0x00000001000d7824 */ /* 0x001fc600028e0617 */
[----:B------:R-:W-:Y:S01]  /*c260*/  STL [R1+0x14d4], R15 ;  /* 0x0014d40f01007387 */ /* 0x000fe20000100800 */
[----:B-1----:R-:W-:-:S03]  /*c270*/  IADD3 R12, P5, R7, R8, RZ ;  /* 0x00000008070c7210 */ /* 0x002fc60007fbe0ff */
[----:B------:R0:W-:Y:S04]  /*c280*/  STL [R1+0x14c8], R13 ;  /* 0x0014c80d01007387 */ /* 0x0001e80000100800 */
[----:B------:R1:W-:Y:S01]  /*c290*/  STL [R1+0x14dc], R12 ;  /* 0x0014dc0c01007387 */ /* 0x0003e20000100800 */
[C---:B0-----:R-:W-:Y:S01]  /*c2a0*/  IMAD.X R13, R0.reuse, 0x1, R6, P6 ;  /* 0x00000001000d7824 */ /* 0x041fe200030e0606 */
[----:B-----5:R-:W-:Y:S02]  /*c2b0*/  SHF.R.S32.HI R7, RZ, 0x1f, R9 ;  /* 0x0000001fff077819 */ /* 0x020fe40000011409 */
[C---:B-1----:R-:W-:Y:S02]  /*c2c0*/  IADD3 R12, P6, R9.reuse, R10, RZ ;  /* 0x0000000a090c7210 */ /* 0x042fe40007fde0ff */
[----:B------:R0:W-:Y:S04]  /*c2d0*/  STL [R1+0x14d0], R13 ;  /* 0x0014d00d01007387 */ /* 0x0001e80000100800 */
[----:B------:R-:W-:Y:S04]  /*c2e0*/  STL [R1+0x26c], R7 ;  /* 0x00026c0701007387 */ /* 0x000fe80000100800 */
[----:B------:R1:W-:Y:S04]  /*c2f0*/  STL [R1+0x14e4], R12 ;  /* 0x0014e40c01007387 */ /* 0x0003e80000100800 */
[----:B0-----:R-:W4:Y:S01]  /*c300*/  LDL R13, [R1+0x10] ;  /* 0x00001000010d7983 */ /* 0x001f220000100800 */
[----:B------:R-:W-:Y:S01]  /*c310*/  IMAD.X R0, R0, 0x1, R4, P5 ;  /* 0x0000000100007824 */ /* 0x000fe200028e0604 */
[----:B-1----:R-:W-:-:S04]  /*c320*/  IADD3 R12, P5, R9, R11, RZ ;  /* 0x0000000b090c7210 */ /* 0x002fc80007fbe0ff */
[----:B------:R-:W-:Y:S01]  /*c330*/  STL [R1+0x14d8], R0 ;  /* 0x0014d80001007387 */ /* 0x000fe20000100800 */
[----:B------:R-:W-:-:S03]  /*c340*/  IMAD.X R15, R7, 0x1, R23, P6 ;  /* 0x00000001070f7824 */ /* 0x000fc600030e0617 */
[----:B------:R0:W-:Y:S02]  /*c350*/  STL [R1+0x14ec], R12 ;  /* 0x0014ec0c01007387 */ /* 0x0001e40000100800 */
[----:B0-----:R-:W-:Y:S02]  /*c360*/  IADD3 R12, P6, R9, R8, RZ ;  /* 0x00000008090c7210 */ /* 0x001fe40007fde0ff */
[----:B------:R-:W5:Y:S01]  /*c370*/  LDL R9, [R1+0xc] ;  /* 0x00000c0001097983 */ /* 0x000f620000100800 */
[----:B------:R-:W-:-:S03]  /*c380*/  SHF.R.S32.HI R0, RZ, 0x1f, R2 ;  /* 0x0000001fff007819 */ /* 0x000fc60000011402 */
[----:B------:R0:W-:Y:S04]  /*c390*/  STL [R1+0x14e0], R15 ;  /* 0x0014e00f01007387 */ /* 0x0001e80000100800 */
[----:B------:R-:W-:Y:S04]  /*c3a0*/  STL [R1+0x270], R0 ;  /* 0x0002700001007387 */ /* 0x000fe80000100800 */
[----:B------:R1:W-:Y:S01]  /*c3b0*/  STL [R1+0x14f4], R12 ;  /* 0x0014f40c01007387 */ /* 0x0003e20000100800 */
[----:B0-----:R-:W-:Y:S01]  /*c3c0*/  IMAD.X R15, R7, 0x1, R6, P5 ;  /* 0x00000001070f7824 */ /* 0x001fe200028e0606 */
[----:B-1----:R-:W-:-:S04]  /*c3d0*/  IADD3 R12, P5, R2, R10, RZ ;  /* 0x0000000a020c7210 */ /* 0x002fc80007fbe0ff */
[----:B------:R0:W-:Y:S04]  /*c3e0*/  STL [R1+0x14e8], R15 ;  /* 0x0014e80f01007387 */ /* 0x0001e80000100800 */
[----:B------:R1:W-:Y:S01]  /*c3f0*/  STL [R1+0x14fc], R12 ;  /* 0x0014fc0c01007387 */ /* 0x0003e20000100800 */
[----:B0-----:R-:W-:Y:S02]  /*c400*/  IMAD.X R15, R7, 0x1, R4, P6 ;  /* 0x00000001070f7824 */ /* 0x001fe400030e0604 */
[----:B------:R-:W-:Y:S01]  /*c410*/  IMAD.X R7, R0, 0x1, R23, P5 ;  /* 0x0000000100077824 */ /* 0x000fe200028e0617 */
[C---:B-1----:R-:W-:Y:S02]  /*c420*/  IADD3 R12, P6, R2.reuse, R11, RZ ;  /* 0x0000000b020c7210 */ /* 0x042fe40007fde0ff */
[----:B------:R-:W-:Y:S01]  /*c430*/  IADD3 R2, P5, R2, R8, RZ ;  /* 0x0000000802027210 */ /* 0x000fe20007fbe0ff */
[----:B------:R-:W-:Y:S04]  /*c440*/  STL [R1+0x14f0], R15 ;  /* 0x0014f00f01007387 */ /* 0x000fe80000100800 */
[----:B------:R-:W-:Y:S04]  /*c450*/  STL [R1+0x1504], R12 ;  /* 0x0015040c01007387 */ /* 0x000fe80000100800 */
[----:B------:R-:W-:Y:S04]  /*c460*/  STL [R1+0x14f8], R7 ;  /* 0x0014f80701007387 */ /* 0x000fe80000100800 */
[----:B------:R0:W-:Y:S04]  /*c470*/  STL [R1+0x150c], R2 ;  /* 0x00150c0201007387 */ /* 0x0001e80000100800 */
[----:B0-----:R-:W5:Y:S01]  /*c480*/  LDL R2, [R1+0x8] ;  /* 0x0000080001027983 */ /* 0x001f620000100800 */
[----:B------:R-:W-:Y:S01]  /*c490*/  IMAD.X R15, R0, 0x1, R6, P6 ;  /* 0x00000001000f7824 */ /* 0x000fe200030e0606 */
[----:B--2---:R-:W-:-:S02]  /*c4a0*/  SHF.R.S32.HI R12, RZ, 0x1f, R14 ;  /* 0x0000001fff0c7819 */ /* 0x004fc4000001140e */
[----:B------:R-:W-:Y:S02]  /*c4b0*/  IADD3 R7, P6, R14, R10, RZ ;  /* 0x0000000a0e077210 */ /* 0x000fe40007fde0ff */
[----:B------:R-:W-:Y:S04]  /*c4c0*/  STL [R1+0x1500], R15 ;  /* 0x0015000f01007387 */ /* 0x000fe80000100800 */
[----:B------:R-:W-:Y:S04]  /*c4d0*/  STL [R1+0x274], R12 ;  /* 0x0002740c01007387 */ /* 0x000fe80000100800 */
[----:B------:R0:W-:Y:S04]  /*c4e0*/  STL [R1+0x1514], R7 ;  /* 0x0015140701007387 */ /* 0x0001e80000100800 */
[----:B0-----:R-:W2:Y:S01]  /*c4f0*/  LDL R7, [R1+0x4] ;  /* 0x0000040001077983 */ /* 0x001ea20000100800 */
[----:B------:R-:W-:Y:S01]  /*c500*/  IMAD.X R0, R0, 0x1, R4, P5 ;  /* 0x0000000100007824 */ /* 0x000fe200028e0604 */
[----:B------:R-:W-:-:S04]  /*c510*/  IADD3 R15, P5, R14, R11, RZ ;  /* 0x0000000b0e0f7210 */ /* 0x000fc80007fbe0ff */
[----:B------:R-:W-:Y:S04]  /*c520*/  STL [R1+0x1508], R0 ;  /* 0x0015080001007387 */ /* 0x000fe80000100800 */
[----:B------:R0:W-:Y:S02]  /*c530*/  STL [R1+0x151c], R15 ;  /* 0x00151c0f01007387 */ /* 0x0001e40000100800 */
[----:B0-----:R-:W-:Y:S01]  /*c540*/  IMAD.X R15, R12, 0x1, R23, P6 ;  /* 0x000000010c0f7824 */ /* 0x001fe200030e0617 */
[----:B------:R-:W-:-:S04]  /*c550*/  IADD3 R14, P6, R14, R8, RZ ;  /* 0x000000080e0e7210 */ /* 0x000fc80007fde0ff */
[----:B------:R0:W-:Y:S04]  /*c560*/  STL [R1+0x1510], R15 ;  /* 0x0015100f01007387 */ /* 0x0001e80000100800 */
[----:B0-----:R-:W2:Y:S04]  /*c570*/  LDL.LU R15, [R1+0x29e4] ;  /* 0x0029e400010f7983 */ /* 0x001ea80000300800 */
[----:B------:R0:W-:Y:S02]  /*c580*/  STL [R1+0x1524], R14 ;  /* 0x0015240e01007387 */ /* 0x0001e40000100800 */
[----:B0-----:R-:W-:-:S02]  /*c590*/  IMAD.X R14, R12, 0x1, R6, P5 ;  /* 0x000000010c0e7824 */ /* 0x001fc400028e0606 */
[----:B------:R-:W-:Y:S01]  /*c5a0*/  IMAD.X R12, R12, 0x1, R4, P6 ;  /* 0x000000010c0c7824 */ /* 0x000fe200030e0604 */
[----:B---3--:R-:W-:-:S05]  /*c5b0*/  SHF.R.S32.HI R0, RZ, 0x1f, R5 ;  /* 0x0000001fff007819 */ /* 0x008fca0000011405 */
[----:B------:R-:W-:Y:S04]  /*c5c0*/  STL [R1+0x278], R0 ;  /* 0x0002780001007387 */ /* 0x000fe80000100800 */
[----:B------:R0:W-:Y:S02]  /*c5d0*/  STL [R1+0x1518], R14 ;  /* 0x0015180e01007387 */ /* 0x0001e40000100800 */
[----:B0-----:R-:W-:-:S05]  /*c5e0*/  IADD3 R14, P5, R5, R10, RZ ;  /* 0x0000000a050e7210 */ /* 0x001fca0007fbe0ff */
[----:B------:R0:W-:Y:S04]  /*c5f0*/  STL [R1+0x152c], R14 ;  /* 0x00152c0e01007387 */ /* 0x0001e80000100800 */
[----:B------:R1:W-:Y:S01]  /*c600*/  STL [R1+0x1520], R12 ;  /* 0x0015200c01007387 */ /* 0x0003e20000100800 */
[----:B0-----:R-:W-:Y:S01]  /*c610*/  IADD3 R14, P6, R5, R11, RZ ;  /* 0x0000000b050e7210 */ /* 0x001fe20007fde0ff */
[----:B-1----:R-:W-:-:S04]  /*c620*/  IMAD.X R12, R0, 0x1, R23, P5 ;  /* 0x00000001000c7824 */ /* 0x002fc800028e0617 */
[----:B------:R0:W-:Y:S02]  /*c630*/  STL [R1+0x1534], R14 ;  /* 0x0015340e01007387 */ /* 0x0001e40000100800 */
[----:B0-----:R-:W-:Y:S02]  /*c640*/  IADD3 R14, P5, R5, R8, RZ ;  /* 0x00000008050e7210 */ /* 0x001fe40007fbe0ff */
[----:B------:R-:W3:Y:S04]  /*c650*/  LDL R5, [R1] ;  /* 0x0000000001057983 */ /* 0x000ee80000100800 */
[----:B------:R-:W-:Y:S04]  /*c660*/  STL [R1+0x1528], R12 ;  /* 0x0015280c01007387 */ /* 0x000fe80000100800 */
[----:B------:R0:W-:Y:S02]  /*c670*/  STL [R1+0x153c], R14 ;  /* 0x00153c0e01007387 */ /* 0x0001e40000100800 */
[----:B0-----:R-:W-:Y:S01]  /*c680*/  IMAD.X R14, R0, 0x1, R6, P6 ;  /* 0x00000001000e7824 */ /* 0x001fe200030e0606 */
[----:B----4-:R-:W-:-:S04]  /*c690*/  SHF.R.S32.HI R12, RZ, 0x1f, R13 ;  /* 0x0000001fff0c7819 */ /* 0x010fc8000001140d */
[----:B------:R0:W-:Y:S01]  /*c6a0*/  STL [R1+0x1530], R14 ;  /* 0x0015300e01007387 */ /* 0x0001e20000100800 */
[----:B------:R-:W-:-:S03]  /*c6b0*/  IMAD.X R0, R0, 0x1, R4, P5 ;  /* 0x0000000100007824 */ /* 0x000fc600028e0604 */
[----:B------:R-:W-:Y:S01]  /*c6c0*/  STL [R1+0x27c], R12 ;  /* 0x00027c0c01007387 */ /* 0x000fe20000100800 */
[----:B0-----:R-:W-:-:S05]  /*c6d0*/  IADD3 R14, P6, R13, R10, RZ ;  /* 0x0000000a0d0e7210 */ /* 0x001fca0007fde0ff */
[----:B------:R0:W-:Y:S04]  /*c6e0*/  STL [R1+0x1544], R14 ;  /* 0x0015440e01007387 */ /* 0x0001e80000100800 */
[----:B------:R5:W-:Y:S01]  /*c6f0*/  STL [R1+0x1538], R0 ;  /* 0x0015380001007387 */ /* 0x000be20000100800 */
[----:B0-----:R-:W-:-:S05]  /*c700*/  IADD3 R14, P5, R13, R11, RZ ;  /* 0x0000000b0d0e7210 */ /* 0x001fca0007fbe0ff */
[----:B------:R0:W-:Y:S01]  /*c710*/  STL [R1+0x154c], R14 ;  /* 0x00154c0e01007387 */ /* 0x0001e20000100800 */
[----:B-----5:R-:W-:Y:S01]  /*c720*/  SHF.R.S32.HI R0, RZ, 0x1f, R9 ;  /* 0x0000001fff007819 */ /* 0x020fe20000011409 */
[----:B0-----:R-:W-:Y:S01]  /*c730*/  IMAD.X R14, R12, 0x1, R23, P6 ;  /* 0x000000010c0e7824 */ /* 0x001fe200030e0617 */
[----:B------:R-:W-:-:S04]  /*c740*/  IADD3 R13, P6, R13, R8, RZ ;  /* 0x000000080d0d7210 */ /* 0x000fc80007fde0ff */
[----:B------:R0:W-:Y:S04]  /*c750*/  STL [R1+0x1540], R14 ;  /* 0x0015400e01007387 */ /* 0x0001e80000100800 */
[----:B0-----:R-:W4:Y:S04]  /*c760*/  LDL.LU R14, [R1+0x29e0] ;  /* 0x0029e000010e7983 */ /* 0x001f280000300800 */
[----:B------:R0:W-:Y:S04]  /*c770*/  STL [R1+0x1554], R13 ;  /* 0x0015540d01007387 */ /* 0x0001e80000100800 */
[----:B------:R-:W-:Y:S01]  /*c780*/  STL [R1+0x280], R0 ;  /* 0x0002800001007387 */ /* 0x000fe20000100800 */
[----:B0-----:R-:W-:-:S02]  /*c790*/  IMAD.X R13, R12, 0x1, R6, P5 ;  /* 0x000000010c0d7824 */ /* 0x001fc400028e0606 */
[----:B------:R-:W-:-:S03]  /*c7a0*/  IMAD.X R12, R12, 0x1, R4, P6 ;  /* 0x000000010c0c7824 */ /* 0x000fc600030e0604 */
[----:B------:R0:W-:Y:S02]  /*c7b0*/  STL [R1+0x1548], R13 ;  /* 0x0015480d01007387 */ /* 0x0001e40000100800 */
[----:B0-----:R-:W-:-:S05]  /*c7c0*/  IADD3 R13, P5, R9, R10, RZ ;  /* 0x0000000a090d7210 */ /* 0x001fca0007fbe0ff */
[----:B------:R0:W-:Y:S04]  /*c7d0*/  STL [R1+0x155c], R13 ;  /* 0x00155c0d01007387 */ /* 0x0001e80000100800 */
[----:B0-----:R-:W5:Y:S04]  /*c7e0*/  LDL.LU R13, [R1+0x29dc] ;  /* 0x0029dc00010d7983 */ /* 0x001f680000300800 */
[----:B------:R0:W-:Y:S02]  /*c7f0*/  STL [R1+0x1550], R12 ;  /* 0x0015500c01007387 */ /* 0x0001e40000100800 */
[----:B0-----:R-:W-:-:S05]  /*c800*/  IADD3 R12, P6, R9, R11, RZ ;  /* 0x0000000b090c7210 */ /* 0x001fca0007fde0ff */
[----:B------:R0:W-:Y:S02]  /*c810*/  STL [R1+0x1564], R12 ;  /* 0x0015640c01007387 */ /* 0x0001e40000100800 */
[----:B0-----:R-:W-:-:S05]  /*c820*/  IMAD.X R12, R0, 0x1, R23, P5 ;  /* 0x00000001000c7824 */ /* 0x001fca00028e0617 */
[----:B------:R0:W-:Y:S02]  /*c830*/  STL [R1+0x1558], R12 ;  /* 0x0015580c01007387 */ /* 0x0001e40000100800 */
[----:B0-----:R-:W-:-:S05]  /*c840*/  IADD3 R12, P5, R9, R8, RZ ;  /* 0x00000008090c7210 */ /* 0x001fca0007fbe0ff */
[----:B------:R0:W-:Y:S01]  /*c850*/  STL [R1+0x156c], R12 ;  /* 0x00156c0c01007387 */ /* 0x0001e20000100800 */
[----:B------:R-:W-:Y:S01]  /*c860*/  SHF.R.S32.HI R9, RZ, 0x1f, R2 ;  /* 0x0000001fff097819 */ /* 0x000fe20000011402 */
[----:B0-----:R-:W-:-:S05]  /*c870*/  IMAD.X R12, R0, 0x1, R6, P6 ;  /* 0x00000001000c7824 */ /* 0x001fca00030e0606 */
        /* <DEDUP_REMOVED lines=8> */
[----:B--2---:R-:W-:Y:S01]  /*c900*/  SHF.R.S32.HI R0, RZ, 0x1f, R7 ;  /* 0x0000001fff007819 */ /* 0x004fe20000011407 */
[----:B0-----:R-:W-:Y:S01]  /*c910*/  IMAD.X R12, R9, 0x1, R23, P6 ;  /* 0x00000001090c7824 */ /* 0x001fe200030e0617 */
[----:B------:R-:W-:-:S04]  /*c920*/  IADD3 R2, P6, R2, R8, RZ ;  /* 0x0000000802027210 */ /* 0x000fc80007fde0ff */
[----:B------:R0:W-:Y:S04]  /*c930*/  STL [R1+0x1570], R12 ;  /* 0x0015700c01007387 */ /* 0x0001e80000100800 */
[----:B0-----:R-:W2:Y:S04]  /*c940*/  LDL.LU R12, [R1+0x29d8] ;  /* 0x0029d800010c7983 */ /* 0x001ea80000300800 */
[----:B------:R0:W-:Y:S04]  /*c950*/  STL [R1+0x1584], R2 ;  /* 0x0015840201007387 */ /* 0x0001e80000100800 */
[----:B------:R-:W-:Y:S01]  /*c960*/  STL [R1+0x288], R0 ;  /* 0x0002880001007387 */ /* 0x000fe20000100800 */
[----:B0-----:R-:W-:-:S05]  /*c970*/  IMAD.X R2, R9, 0x1, R6, P5 ;  /* 0x0000000109027824 */ /* 0x001fca00028e0606 */
[----:B------:R0:W-:Y:S02]  /*c980*/  STL [R1+0x1578], R2 ;  /* 0x0015780201007387 */ /* 0x0001e40000100800 */
[----:B0-----:R-:W-:-:S05]  /*c990*/  IADD3 R2, P5, R7, R10, RZ ;  /* 0x0000000a07027210 */ /* 0x001fca0007fbe0ff */
[----:B------:R0:W-:Y:S04]  /*c9a0*/  STL [R1+0x158c], R2 ;  /* 0x00158c0201007387 */ /* 0x0001e80000100800 */
[----:B0-----:R-:W4:Y:S01]  /*c9b0*/  LDL.LU R2, [R1+0x29d4] ;  /* 0x0029d40001027983 */ /* 0x001f220000300800 */
[----:B------:R-:W-:-:S05]  /*c9c0*/  IMAD.X R9, R9, 0x1, R4, P6 ;  /* 0x0000000109097824 */ /* 0x000fca00030e0604 */
[----:B------:R0:W-:Y:S02]  /*c9d0*/  STL [R1+0x1580], R9 ;  /* 0x0015800901007387 */ /* 0x0001e40000100800 */
[----:B0-----:R-:W-:-:S05]  /*c9e0*/  IADD3 R9, P6, R7, R11, RZ ;  /* 0x0000000b07097210 */ /* 0x001fca0007fde0ff */
[----:B------:R0:W-:Y:S02]  /*c9f0*/  STL [R1+0x1594], R9 ;  /* 0x0015940901007387 */ /* 0x0001e40000100800 */
[----:B0-----:R-:W-:Y:S01]  /*ca00*/  IMAD.X R9, R0, 0x1, R23, P5 ;  /* 0x0000000100097824 */ /* 0x001fe200028e0617 */
[----:B------:R-:W-:-:S04]  /*ca10*/  IADD3 R7, P5, R7, R8, RZ ;  /* 0x0000000807077210 */ /* 0x000fc80007fbe0ff */
[----:B------:R-:W-:Y:S04]  /*ca20*/  STL [R1+0x1588], R9 ;  /* 0x0015880901007387 */ /* 0x000fe80000100800 */
[----:B------:R0:W-:Y:S02]  /*ca30*/  STL [R1+0x159c], R7 ;  /* 0x00159c0701007387 */ /* 0x0001e40000100800 */
[----:B0-----:R-:W-:Y:S01]  /*ca40*/  IMAD.X R7, R0, 0x1, R6, P6 ;  /* 0x0000000100077824 */ /* 0x001fe200030e0606 */
[----:B---3--:R-:W-:-:S04]  /*ca50*/  SHF.R.S32.HI R9, RZ, 0x1f, R5 ;  /* 0x0000001fff097819 */ /* 0x008fc80000011405 */
[----:B------:R0:W-:Y:S01]  /*ca60*/  STL [R1+0x1590], R7 ;  /* 0x0015900701007387 */ /* 0x0001e20000100800 */
[----:B------:R-:W-:-:S03]  /*ca70*/  IMAD.X R0, R0, 0x1, R4, P5 ;  /* 0x0000000100007824 */ /* 0x000fc600028e0604 */
[----:B------:R-:W-:Y:S01]  /*ca80*/  STL [R1+0x28c], R9 ;  /* 0x00028c0901007387 */ /* 0x000fe20000100800 */
[----:B0-----:R-:W-:-:S05]  /*ca90*/  IADD3 R7, P6, R5, R10, RZ ;  /* 0x0000000a05077210 */ /* 0x001fca0007fde0ff */
[----:B------:R0:W-:Y:S04]  /*caa0*/  STL [R1+0x15a4], R7 ;  /* 0x0015a40701007387 */ /* 0x0001e80000100800 */
[----:B------:R-:W-:Y:S01]  /*cab0*/  STL [R1+0x1598], R0 ;  /* 0x0015980001007387 */ /* 0x000fe20000100800 */
[----:B0-----:R-:W-:-:S05]  /*cac0*/  IADD3 R7, P5, R5, R11, RZ ;  /* 0x0000000b05077210 */ /* 0x001fca0007fbe0ff */
[----:B------:R0:W-:Y:S02]  /*cad0*/  STL [R1+0x15ac], R7 ;  /* 0x0015ac0701007387 */ /* 0x0001e40000100800 */
[----:B0-----:R-:W-:Y:S01]  /*cae0*/  IMAD.X R7, R9, 0x1, R23, P6 ;  /* 0x0000000109077824 */ /* 0x001fe200030e0617 */
[----:B------:R-:W-:-:S04]  /*caf0*/  IADD3 R5, P6, R5, R8, RZ ;  /* 0x0000000805057210 */ /* 0x000fc80007fde0ff */
[----:B------:R0:W-:Y:S04]  /*cb00*/  STL [R1+0x15a0], R7 ;  /* 0x0015a00701007387 */ /* 0x0001e80000100800 */
[----:B0-----:R-:W3:Y:S04]  /*cb10*/  LDL.LU R7, [R1+0x29d0] ;  /* 0x0029d00001077983 */ /* 0x001ee80000300800 */
[----:B------:R0:W-:Y:S02]  /*cb20*/  STL [R1+0x15b4], R5 ;  /* 0x0015b40501007387 */ /* 0x0001e40000100800 */
[----:B0-----:R-:W-:-:S02]  /*cb30*/  IMAD.X R5, R9, 0x1, R6, P5 ;  /* 0x0000000109057824 */ /* 0x001fc400028e0606 */
[----:B------:R-:W-:Y:S01]  /*cb40*/  IMAD.X R9, R9, 0x1, R4, P6 ;  /* 0x0000000109097824 */ /* 0x000fe200030e0604 */
[----:B----4-:R-:W-:-:S05]  /*cb50*/  SHF.R.S32.HI R0, RZ, 0x1f, R2 ;  /* 0x0000001fff007819 */ /* 0x010fca0000011402 */
[----:B------:R-:W-:Y:S04]  /*cb60*/  STL [R1+0x290], R0 ;  /* 0x0002900001007387 */ /* 0x000fe80000100800 */
[----:B------:R0:W-:Y:S02]  /*cb70*/  STL [R1+0x15a8], R5 ;  /* 0x0015a80501007387 */ /* 0x0001e40000100800 */
[----:B0-----:R-:W-:-:S05]  /*cb80*/  IADD3 R5, P5, R2, R10, RZ ;  /* 0x0000000a02057210 */ /* 0x001fca0007fbe0ff */
[----:B------:R0:W-:Y:S04]  /*cb90*/  STL [R1+0x15bc], R5 ;  /* 0x0015bc0501007387 */ /* 0x0001e80000100800 */
[----:B0-----:R-:W4:Y:S04]  /*cba0*/  LDL.LU R5, [R1+0x29cc] ;  /* 0x0029cc0001057983 */ /* 0x001f280000300800 */
[----:B------:R-:W5:Y:S04]  /*cbb0*/  LDL.LU R4, [R1+0x29c8] ;  /* 0x0029c80001047983 */ /* 0x000f680000300800 */
[----:B------:R0:W-:Y:S02]  /*cbc0*/  STL [R1+0x15b0], R9 ;  /* 0x0015b00901007387 */ /* 0x0001e40000100800 */
[----:B0-----:R-:W-:-:S05]  /*cbd0*/  IADD3 R9, P6, R2, R11, RZ ;  /* 0x0000000b02097210 */ /* 0x001fca0007fde0ff */
[----:B------:R0:W-:Y:S02]  /*cbe0*/  STL [R1+0x15c4], R9 ;  /* 0x0015c40901007387 */ /* 0x0001e40000100800 */
[----:B0-----:R-:W-:-:S05]  /*cbf0*/  IMAD.X R9, R0, 0x1, R23, P5 ;  /* 0x0000000100097824 */ /* 0x001fca00028e0617 */
[----:B------:R0:W-:Y:S04]  /*cc00*/  STL [R1+0x15b8], R9 ;  /* 0x0015b80901007387 */ /* 0x0001e80000100800 */
[----:B------:R1:W-:Y:S01]  /*cc10*/  STL [R1+0x2928], R2 ;  /* 0x0029280201007387 */ /* 0x0003e20000100800 */
[----:B0-----:R-:W-:-:S03]  /*cc20*/  IADD3 R9, P5, R2, R8, RZ ;  /* 0x0000000802097210 */ /* 0x001fc60007fbe0ff */
[----:B-1----:R-:W2:Y:S01]  /*cc30*/  LDL R2, [R1+0x9d8] ;  /* 0x0009d80001027983 */ /* 0x002ea20000100800 */
[----:B------:R-:W-:-:S03]  /*cc40*/  IMAD.X R6, R0, 0x1, R6, P6 ;  /* 0x0000000100067824 */ /* 0x000fc600030e0606 */
[----:B------:R5:W-:Y:S04]  /*cc50*/  STL [R1+0x15cc], R9 ;  /* 0x0015cc0901007387 */ /* 0x000be80000100800 */
[----:B------:R0:W-:Y:S01]  /*cc60*/  STL [R1+0x15c0], R6 ;  /* 0x0015c00601007387 */ /* 0x0001e20000100800 */
[----:B-----5:R-:W-:Y:S02]  /*cc70*/  SHF.R.S32.HI R9, RZ, 0x1f, R4 ;  /* 0x0000001fff097819 */ /* 0x020fe40000011404 */
[----:B0-----:R-:W-:-:S03]  /*cc80*/  IADD3 R6, P6, R4, R10, RZ ;  /* 0x0000000a04067210 */ /* 0x001fc60007fde0ff */
[----:B------:R-:W-:Y:S04]  /*cc90*/  STL [R1+0x294], R9 ;  /* 0x0002940901007387 */ /* 0x000fe80000100800 */
[----:B------:R0:W-:Y:S01]  /*cca0*/  STL [R1+0x15d4], R6 ;  /* 0x0015d40601007387 */ /* 0x0001e20000100800 */
[----:B--2---:R-:W-:Y:S01]  /*ccb0*/  IMAD.X R0, R0, 0x1, R2, P5 ;  /* 0x0000000100007824 */ /* 0x004fe200028e0602 */
[----:B0-----:R-:W-:-:S04]  /*ccc0*/  IADD3 R6, P5, R4, R11, RZ ;  /* 0x0000000b04067210 */ /* 0x001fc80007fbe0ff */
[----:B------:R-:W-:Y:S04]  /*ccd0*/  STL [R1+0x15c8], R0 ;  /* 0x0015c80001007387 */ /* 0x000fe80000100800 */
[----:B------:R0:W-:Y:S02]  /*cce0*/  STL [R1+0x15dc], R6 ;  /* 0x0015dc0601007387 */ /* 0x0001e40000100800 */
[----:B0-----:R-:W-:Y:S01]  /*ccf0*/  IMAD.X R6, R9, 0x1, R23, P6 ;  /* 0x0000000109067824 */ /* 0x001fe200030e0617 */
[----:B----4-:R-:W-:-:S04]  /*cd00*/  SHF.R.S32.HI R0, RZ, 0x1f, R5 ;  /* 0x0000001fff007819 */ /* 0x010fc80000011405 */
[----:B------:R0:W-:Y:S04]  /*cd10*/  STL [R1+0x15d0], R6 ;  /* 0x0015d00601007387 */ /* 0x0001e80000100800 */
[----:B------:R1:W-:Y:S01]  /*cd20*/  STL [R1+0x2924], R4 ;  /* 0x0029240401007387 */ /* 0x0003e20000100800 */
[----:B0-----:R-:W-:-:S03]  /*cd30*/  IADD3 R6, P6, R4, R8, RZ ;  /* 0x0000000804067210 */ /* 0x001fc60007fde0ff */
[----:B------:R-:W-:Y:S04]  /*cd40*/  STL [R1+0x298], R0 ;  /* 0x0002980001007387 */ /* 0x000fe80000100800 */
[----:B------:R0:W-:Y:S04]  /*cd50*/  STL [R1+0x15e4], R6 ;  /* 0x0015e40601007387 */ /* 0x0001e80000100800 */
[----:B-1----:R-:W0:Y:S02]  /*cd60*/  LDL R4, [R1+0x9d4] ;  /* 0x0009d40001047983 */ /* 0x002e240000100800 */
[----:B0-----:R-:W-:-:S05]  /*cd70*/  IMAD.X R6, R9, 0x1, R4, P5 ;  /* 0x0000000109067824 */ /* 0x001fca00028e0604 */
[----:B------:R0:W-:Y:S01]  /*cd80*/  STL [R1+0x15d8], R6 ;  /* 0x0015d80601007387 */ /* 0x0001e20000100800 */
[----:B------:R-:W-:Y:S01]  /*cd90*/  IMAD.X R9, R9, 0x1, R2, P6 ;  /* 0x0000000109097824 */ /* 0x000fe200030e0602 */
[----:B0-----:R-:W-:-:S05]  /*cda0*/  IADD3 R6, P5, R5, R10, RZ ;  /* 0x0000000a05067210 */ /* 0x001fca0007fbe0ff */
[----:B------:R0:W-:Y:S04]  /*cdb0*/  STL [R1+0x15ec], R6 ;  /* 0x0015ec0601007387 */ /* 0x0001e80000100800 */
[----:B0-----:R-:W2:Y:S04]  /*cdc0*/  LDL.LU R6, [R1+0x29c4] ;  /* 0x0029c40001067983 */ /* 0x001ea80000300800 */
[----:B------:R0:W-:Y:S02]  /*cdd0*/  STL [R1+0x15e0], R9 ;  /* 0x0015e00901007387 */ /* 0x0001e40000100800 */
[----:B0-----:R-:W-:-:S05]  /*cde0*/  IADD3 R9, P6, R5, R11, RZ ;  /* 0x0000000b05097210 */ /* 0x001fca0007fde0ff */
[----:B------:R0:W-:Y:S04]  /*cdf0*/  STL [R1+0x15f4], R9 ;  /* 0x0015f40901007387 */ /* 0x0001e80000100800 */
[----:B------:R1:W-:Y:S01]  /*ce00*/  STL [R1+0x292c], R5 ;  /* 0x00292c0501007387 */ /* 0x0003e20000100800 */
[----:B0-----:R-:W-:Y:S01]  /*ce10*/  IMAD.X R9, R0, 0x1, R23, P5 ;  /* 0x0000000100097824 */ /* 0x001fe200028e0617 */
[----:B------:R-:W-:-:S04]  /*ce20*/  IADD3 R8, P5, R5, R8, RZ ;  /* 0x0000000805087210 */ /* 0x000fc80007fbe0ff */
[----:B------:R-:W-:Y:S04]  /*ce30*/  STL [R1+0x15e8], R9 ;  /* 0x0015e80901007387 */ /* 0x000fe80000100800 */
[----:B-1----:R-:W4:Y:S04]  /*ce40*/  LDL R5, [R1+0x5e0] ;  /* 0x0005e00001057983 */ /* 0x002f280000100800 */
[----:B------:R0:W-:Y:S02]  /*ce50*/  STL [R1+0x15fc], R8 ;  /* 0x0015fc0801007387 */ /* 0x0001e40000100800 */
[----:B0-----:R-:W-:-:S05]  /*ce60*/  IMAD.X R8, R0, 0x1, R4, P6 ;  /* 0x0000000100087824 */ /* 0x001fca00030e0604 */
[----:B------:R0:W-:Y:S01]  /*ce70*/  STL [R1+0x15f0], R8 ;  /* 0x0015f00801007387 */ /* 0x0001e20000100800 */
[----:B------:R-:W-:Y:S01]  /*ce80*/  IMAD.X R0, R0, 0x1, R2, P5 ;  /* 0x0000000100007824 */ /* 0x000fe200028e0602 */
[----:B--2---:R-:W-:Y:S02]  /*ce90*/  SHF.R.S32.HI R9, RZ, 0x1f, R6 ;  /* 0x0000001fff097819 */ /* 0x004fe40000011406 */
[----:B0-----:R-:W-:-:S03]  /*cea0*/  IADD3 R8, P6, R6, R10, RZ ;  /* 0x0000000a06087210 */ /* 0x001fc60007fde0ff */
[----:B------:R-:W-:Y:S04]  /*ceb0*/  STL [R1+0x29c], R9 ;  /* 0x00029c0901007387 */ /* 0x000fe80000100800 */
[----:B------:R0:W-:Y:S04]  /*cec0*/  STL [R1+0x1604], R8 ;  /* 0x0016040801007387 */ /* 0x0001e80000100800 */
[----:B------:R-:W-:Y:S01]  /*ced0*/  STL [R1+0x15f8], R0 ;  /* 0x0015f80001007387 */ /* 0x000fe20000100800 */
[----:B0-----:R-:W-:-:S05]  /*cee0*/  IADD3 R8, P5, R6, R11, RZ ;  /* 0x0000000b06087210 */ /* 0x001fca0007fbe0ff */
[----:B------:R0:W-:Y:S02]  /*cef0*/  STL [R1+0x160c], R8 ;  /* 0x00160c0801007387 */ /* 0x0001e40000100800 */
[----:B0-----:R-:W-:-:S05]  /*cf00*/  IMAD.X R8, R9, 0x1, R23, P6 ;  /* 0x0000000109087824 */ /* 0x001fca00030e0617 */
[----:B------:R4:W-:Y:S01]  /*cf10*/  STL [R1+0x1600], R8 ;  /* 0x0016000801007387 */ /* 0x0009e20000100800 */
[----:B---3--:R-:W-:Y:S02]  /*cf20*/  SHF.R.S32.HI R0, RZ, 0x1f, R7 ;  /* 0x0000001fff007819 */ /* 0x008fe40000011407 */
[----:B----4-:R-:W-:-:S05]  /*cf30*/  IADD3 R8, P6, R6, R5, RZ ;  /* 0x0000000506087210 */ /* 0x010fca0007fde0ff */
[----:B------:R0:W-:Y:S04]  /*cf40*/  STL [R1+0x1614], R8 ;  /* 0x0016140801007387 */ /* 0x0001e80000100800 */
[----:B0-----:R-:W2:Y:S04]  /*cf50*/  LDL.LU R8, [R1+0x29c0] ;  /* 0x0029c00001087983 */ /* 0x001ea80000300800 */
[----:B------:R0:W-:Y:S04]  /*cf60*/  STL [R1+0x2920], R6 ;  /* 0x0029200601007387 */ /* 0x0001e80000100800 */
[----:B------:R-:W-:Y:S01]  /*cf70*/  STL [R1+0x2a0], R0 ;  /* 0x0002a00001007387 */ /* 0x000fe20000100800 */
[----:B0-----:R-:W-:-:S05]  /*cf80*/  IMAD.X R6, R9, 0x1, R4, P5 ;  /* 0x0000000109067824 */ /* 0x001fca00028e0604 */
[----:B------:R0:W-:Y:S02]  /*cf90*/  STL [R1+0x1608], R6 ;  /* 0x0016080601007387 */ /* 0x0001e40000100800 */
[----:B0-----:R-:W-:-:S05]  /*cfa0*/  IADD3 R6, P5, R7, R10, RZ ;  /* 0x0000000a07067210 */ /* 0x001fca0007fbe0ff */
[----:B------:R0:W-:Y:S02]  /*cfb0*/  STL [R1+0x161c], R6 ;  /* 0x00161c0601007387 */ /* 0x0001e40000100800 */
[----:B0-----:R-:W-:Y:S02]  /*cfc0*/  IMAD.X R6, R9, 0x1, R2, P6 ;  /* 0x0000000109067824 */ /* 0x001fe400030e0602 */
[----:B------:R-:W3:Y:S04]  /*cfd0*/  LDL.LU R9, [R1+0x29bc] ;  /* 0x0029bc0001097983 */ /* 0x000ee80000300800 */
[----:B------:R0:W-:Y:S02]  /*cfe0*/  STL [R1+0x1610], R6 ;  /* 0x0016100601007387 */ /* 0x0001e40000100800 */
[----:B0-----:R-:W-:Y:S01]  /*cff0*/  IADD3 R6, P6, R7, R11, RZ ;  /* 0x0000000b07067210 */ /* 0x001fe20007fde0ff */
[----:B------:R-:W-:-:S04]  /*d000*/  IMAD.X R11, R0, 0x1, R23, P5 ;  /* 0x00000001000b7824 */ /* 0x000fc800028e0617 */
[----:B------:R0:W-:Y:S04]  /*d010*/  STL [R1+0x1624], R6 ;  /* 0x0016240601007387 */ /* 0x0001e80000100800 */
[----:B------:R1:W-:Y:S04]  /*d020*/  STL [R1+0x291c], R7 ;  /* 0x00291c0701007387 */ /* 0x0003e80000100800 */
[----:B------:R4:W-:Y:S01]  /*d030*/  STL [R1+0x1618], R11 ;  /* 0x0016180b01007387 */ /* 0x0009e20000100800 */
[----:B0-----:R-:W-:-:S03]  /*d040*/  IADD3 R6, P5, R7, R5, RZ ;  /* 0x0000000507067210 */ /* 0x001fc60007fbe0ff */
[----:B-1----:R-:W5:Y:S01]  /*d050*/  LDL R7, [R1+0x5dc] ;  /* 0x0005dc0001077983 */ /* 0x002f620000100800 */
[----:B----4-:R-:W-:-:S03]  /*d060*/  IMAD.X R11, R0, 0x1, R4, P6 ;  /* 0x00000001000b7824 */ /* 0x010fc600030e0604 */
[----:B------:R2:W-:Y:S04]  /*d070*/  STL [R1+0x162c], R6 ;  /* 0x00162c0601007387 */ /* 0x0005e80000100800 */
[----:B------:R0:W-:Y:S01]  /*d080*/  STL [R1+0x1620], R11 ;  /* 0x0016200b01007387 */ /* 0x0001e20000100800 */
[----:B------:R-:W-:Y:S01]  /*d090*/  IMAD.X R0, R0, 0x1, R2, P5 ;  /* 0x0000000100007824 */ /* 0x000fe200028e0602 */
[----:B--2---:R-:W-:Y:S02]  /*d0a0*/  SHF.R.S32.HI R6, RZ, 0x1f, R8 ;  /* 0x0000001fff067819 */ /* 0x004fe40000011408 */
[----:B0-----:R-:W-:-:S03]  /*d0b0*/  IADD3 R11, P6, R8, R10, RZ ;  /* 0x0000000a080b7210 */ /* 0x001fc60007fde0ff */
[----:B------:R-:W-:Y:S04]  /*d0c0*/  STL [R1+0x2a4], R6 ;  /* 0x0002a40601007387 */ /* 0x000fe80000100800 */
[----:B------:R-:W-:Y:S04]  /*d0d0*/  STL [R1+0x1634], R11 ;  /* 0x0016340b01007387 */ /* 0x000fe80000100800 */
[----:B------:R3:W-:Y:S02]  /*d0e0*/  STL [R1+0x1628], R0 ;  /* 0x0016280001007387 */ /* 0x0007e40000100800 */
[----:B---3--:R-:W-:-:S02]  /*d0f0*/  SHF.R.S32.HI R0, RZ, 0x1f, R9 ;  /* 0x0000001fff007819 */ /* 0x008fc40000011409 */
[----:B-----5:R-:W-:-:S05]  /*d100*/  IADD3 R11, P5, R8, R7, RZ ;  /* 0x00000007080b7210 */ /* 0x020fca0007fbe0ff */
[----:B------:R0:W-:Y:S02]  /*d110*/  STL [R1+0x163c], R11 ;  /* 0x00163c0b01007387 */ /* 0x0001e40000100800 */
[----:B0-----:R-:W-:-:S05]  /*d120*/  IMAD.X R11, R6, 0x1, R23, P6 ;  /* 0x00000001060b7824 */ /* 0x001fca00030e0617 */
[----:B------:R0:W-:Y:S02]  /*d130*/  STL [R1+0x1630], R11 ;  /* 0x0016300b01007387 */ /* 0x0001e40000100800 */
[----:B0-----:R-:W-:-:S05]  /*d140*/  IADD3 R11, P6, R8, R5, RZ ;  /* 0x00000005080b7210 */ /* 0x001fca0007fde0ff */
[----:B------:R0:W-:Y:S04]  /*d150*/  STL [R1+0x1644], R11 ;  /* 0x0016440b01007387 */ /* 0x0001e80000100800 */
[----:B0-----:R-:W2:Y:S04]  /*d160*/  LDL.LU R11, [R1+0x29b8] ;  /* 0x0029b800010b7983 */ /* 0x001ea80000300800 */
[----:B------:R0:W-:Y:S04]  /*d170*/  STL [R1+0x2914], R8 ;  /* 0x0029140801007387 */ /* 0x0001e80000100800 */
[----:B------:R-:W-:Y:S01]  /*d180*/  STL [R1+0x2a8], R0 ;  /* 0x0002a80001007387 */ /* 0x000fe20000100800 */
[----:B0-----:R-:W-:-:S05]  /*d190*/  IMAD.X R8, R6, 0x1, R4, P5 ;  /* 0x0000000106087824 */ /* 0x001fca00028e0604 */
[----:B------:R0:W-:Y:S02]  /*d1a0*/  STL [R1+0x1638], R8 ;  /* 0x0016380801007387 */ /* 0x0001e40000100800 */
[C---:B0-----:R-:W-:Y:S02]  /*d1b0*/  IADD3 R8, P5, R9.reuse, R10, RZ ;  /* 0x0000000a09087210 */ /* 0x041fe40007fbe0ff */
[----:B------:R-:W3:Y:S04]  /*d1c0*/  LDL.LU R10, [R1+0x29b4] ;  /* 0x0029b400010a7983 */ /* 0x000ee80000300800 */
[----:B------:R0:W-:Y:S02]  /*d1d0*/  STL [R1+0x164c], R8 ;  /* 0x00164c0801007387 */ /* 0x0001e40000100800 */
[----:B0-----:R-:W-:Y:S01]  /*d1e0*/  IMAD.X R8, R6, 0x1, R2, P6 ;  /* 0x0000000106087824 */ /* 0x001fe200030e0602 */
[----:B------:R-:W-:-:S04]  /*d1f0*/  IADD3 R6, P6, R9, R7, RZ ;  /* 0x0000000709067210 */ /* 0x000fc80007fde0ff */
[----:B------:R0:W-:Y:S04]  /*d200*/  STL [R1+0x1640], R8 ;  /* 0x0016400801007387 */ /* 0x0001e80000100800 */
[----:B------:R1:W-:Y:S01]  /*d210*/  STL [R1+0x1654], R6 ;  /* 0x0016540601007387 */ /* 0x0003e20000100800 */
[----:B0-----:R-:W-:-:S03]  /*d220*/  IMAD.X R8, R0, 0x1, R23, P5 ;  /* 0x0000000100087824 */ /* 0x001fc600028e0617 */
[----:B------:R0:W-:Y:S01]  /*d230*/  STL [R1+0x2918], R9 ;  /* 0x0029180901007387 */ /* 0x0001e20000100800 */
[----:B-1----:R-:W-:-:S03]  /*d240*/  IADD3 R6, P5, R9, R5, RZ ;  /* 0x0000000509067210 */ /* 0x002fc60007fbe0ff */
[----:B------:R1:W-:Y:S04]  /*d250*/  STL [R1+0x1648], R8 ;  /* 0x0016480801007387 */ /* 0x0003e80000100800 */
[----:B0-----:R-:W4:Y:S01]  /*d260*/  LDL R9, [R1+0x5d8] ;  /* 0x0005d80001097983 */ /* 0x001f220000100800 */
[----:B-1----:R-:W-:-:S03]  /*d270*/  IMAD.X R8, R0, 0x1, R4, P6 ;  /* 0x0000000100087824 */ /* 0x002fc600030e0604 */
[----:B------:R3:W-:Y:S04]  /*d280*/  STL [R1+0x165c], R6 ;  /* 0x00165c0601007387 */ /* 0x0007e80000100800 */
[----:B------:R4:W-:Y:S01]  /*d290*/  STL [R1+0x1650], R8 ;  /* 0x0016500801007387 */ /* 0x0009e20000100800 */
[----:B------:R-:W-:Y:S01]  /*d2a0*/  IMAD.X R0, R0, 0x1, R2, P5 ;  /* 0x0000000100007824 */ /* 0x000fe200028e0602 */
[----:B---3--:R-:W-:-:S05]  /*d2b0*/  SHF.R.S32.HI R6, RZ, 0x1f, R10 ;  /* 0x0000001fff067819 */ /* 0x008fca000001140a */
[----:B------:R-:W-:Y:S01]  /*d2c0*/  STL [R1+0x2ac], R6 ;  /* 0x0002ac0601007387 */ /* 0x000fe20000100800 */
[----:B----4-:R-:W-:-:S05]  /*d2d0*/  IADD3 R8, P6, R10, R9, RZ ;  /* 0x000000090a087210 */ /* 0x010fca0007fde0ff */
[----:B------:R0:W-:Y:S04]  /*d2e0*/  STL [R1+0x1664], R8 ;  /* 0x0016640801007387 */ /* 0x0001e80000100800 */
[----:B------:R2:W-:Y:S01]  /*d2f0*/  STL [R1+0x1658], R0 ;  /* 0x0016580001007387 */ /* 0x0005e20000100800 */
[----:B0-----:R-:W-:-:S05]  /*d300*/  IADD3 R8, P5, R10, R7, RZ ;  /* 0x000000070a087210 */ /* 0x001fca0007fbe0ff */
[----:B------:R0:W-:Y:S01]  /*d310*/  STL [R1+0x166c], R8 ;  /* 0x00166c0801007387 */ /* 0x0001e20000100800 */
[----:B--2---:R-:W-:Y:S01]  /*d320*/  SHF.R.S32.HI R0, RZ, 0x1f, R11 ;  /* 0x0000001fff007819 */ /* 0x004fe2000001140b */
[----:B0-----:R-:W-:-:S05]  /*d330*/  IMAD.X R8, R6, 0x1, R23, P6 ;  /* 0x0000000106087824 */ /* 0x001fca00030e0617 */
[----:B------:R0:W-:Y:S04]  /*d340*/  STL [R1+0x1660], R8 ;  /* 0x0016600801007387 */ /* 0x0001e80000100800 */
[----:B------:R-:W-:Y:S01]  /*d350*/  STL [R1+0x2930], R10 ;  /* 0x0029300a01007387 */ /* 0x000fe20000100800 */
[----:B0-----:R-:W-:-:S03]  /*d360*/  IADD3 R8, P6, R10, R5, RZ ;  /* 0x000000050a087210 */ /* 0x001fc60007fde0ff */
[----:B------:R-:W-:Y:S04]  /*d370*/  STL [R1+0x2b0], R0 ;  /* 0x0002b00001007387 */ /* 0x000fe80000100800 */
[----:B------:R0:W-:Y:S02]  /*d380*/  STL [R1+0x1674], R8 ;  /* 0x0016740801007387 */ /* 0x0001e40000100800 */
[----:B0-----:R-:W-:Y:S01]  /*d390*/  IMAD.X R8, R6, 0x1, R4, P5 ;  /* 0x0000000106087824 */ /* 0x001fe200028e0604 */
[----:B------:R-:W-:-:S04]  /*d3a0*/  IADD3 R10, P5, R11, R9, RZ ;  /* 0x000000090b0a7210 */ /* 0x000fc80007fbe0ff */
[----:B------:R0:W-:Y:S04]  /*d3b0*/  STL [R1+0x1668], R8 ;  /* 0x0016680801007387 */ /* 0x0001e80000100800 */
[----:B------:R1:W-:Y:S01]  /*d3c0*/  STL [R1+0x167c], R10 ;  /* 0x00167c0a01007387 */ /* 0x0003e20000100800 */
[----:B0-----:R-:W-:Y:S02]  /*d3d0*/  IMAD.X R8, R6, 0x1, R2, P6 ;  /* 0x0000000106087824 */ /* 0x001fe400030e0602 */
[----:B------:R-:W-:Y:S01]  /*d3e0*/  IMAD.X R6, R0, 0x1, R23, P5 ;  /* 0x0000000100067824 */ /* 0x000fe200028e0617 */
[C---:B-1----:R-:W-:Y:S02]  /*d3f0*/  IADD3 R10, P6, R11.reuse, R7, RZ ;  /* 0x000000070b0a7210 */ /* 0x042fe40007fde0ff */
[----:B------:R0:W-:Y:S04]  /*d400*/  STL [R1+0x1670], R8 ;  /* 0x0016700801007387 */ /* 0x0001e80000100800 */
[----:B------:R1:W-:Y:S01]  /*d410*/  STL [R1+0x1684], R10 ;  /* 0x0016840a01007387 */ /* 0x0003e20000100800 */
[----:B0-----:R-:W-:-:S03]  /*d420*/  IADD3 R8, P5, R11, R5, RZ ;  /* 0x000000050b087210 */ /* 0x001fc60007fbe0ff */
[----:B------:R-:W-:Y:S01]  /*d430*/  STL [R1+0x2934], R11 ;  /* 0x0029340b01007387 */ /* 0x000fe20000100800 */
[----:B-1----:R-:W-:-:S03]  /*d440*/  IMAD.X R10, R0, 0x1, R4, P6 ;  /* 0x00000001000a7824 */ /* 0x002fc600030e0604 */
[----:B------:R0:W-:Y:S04]  /*d450*/  STL [R1+0x1678], R6 ;  /* 0x0016780601007387 */ /* 0x0001e80000100800 */
[----:B------:R1:W-:Y:S01]  /*d460*/  STL [R1+0x168c], R8 ;  /* 0x00168c0801007387 */ /* 0x0003e20000100800 */
[----:B0-----:R-:W-:-:S03]  /*d470*/  SHF.R.S32.HI R6, RZ, 0x1f, R12 ;  /* 0x0000001fff067819 */ /* 0x001fc6000001140c */
[----:B------:R0:W-:Y:S01]  /*d480*/  STL [R1+0x1680], R10 ;  /* 0x0016800a01007387 */ /* 0x0001e20000100800 */
[----:B-1----:R-:W-:-:S03]  /*d490*/  IADD3 R8, P6, R12, R9, RZ ;  /* 0x000000090c087210 */ /* 0x002fc60007fde0ff */
[----:B------:R-:W-:Y:S01]  /*d4a0*/  STL [R1+0x2b4], R6 ;  /* 0x0002b40601007387 */ /* 0x000fe20000100800 */
[----:B------:R-:W-:-:S03]  /*d4b0*/  IMAD.X R0, R0, 0x1, R2, P5 ;  /* 0x0000000100007824 */ /* 0x000fc600028e0602 */
[----:B------:R1:W-:Y:S01]  /*d4c0*/  STL [R1+0x1694], R8 ;  /* 0x0016940801007387 */ /* 0x0003e20000100800 */
[----:B0-----:R-:W-:-:S03]  /*d4d0*/  IMAD.X R10, R6, 0x1, R23, P6 ;  /* 0x00000001060a7824 */ /* 0x001fc600030e0617 */
[----:B------:R0:W-:Y:S01]  /*d4e0*/  STL [R1+0x1688], R0 ;  /* 0x0016880001007387 */ /* 0x0001e20000100800 */
[----:B-1----:R-:W-:Y:S02]  /*d4f0*/  IADD3 R8, P5, R12, R7, RZ ;  /* 0x000000070c087210 */ /* 0x002fe40007fbe0ff */
[----:B0-----:R-:W-:-:S03]  /*d500*/  SHF.R.S32.HI R0, RZ, 0x1f, R13 ;  /* 0x0000001fff007819 */ /* 0x001fc6000001140d */
[----:B------:R0:W-:Y:S04]  /*d510*/  STL [R1+0x169c], R8 ;  /* 0x00169c0801007387 */ /* 0x0001e80000100800 */
[----:B------:R-:W-:Y:S04]  /*d520*/  STL [R1+0x2938], R12 ;  /* 0x0029380c01007387 */ /* 0x000fe80000100800 */
[----:B------:R1:W-:Y:S01]  /*d530*/  STL [R1+0x1690], R10 ;  /* 0x0016900a01007387 */ /* 0x0003e20000100800 */
[----:B0-----:R-:W-:-:S03]  /*d540*/  IADD3 R8, P6, R12, R5, RZ ;  /* 0x000000050c087210 */ /* 0x001fc60007fde0ff */
[----:B------:R-:W-:Y:S04]  /*d550*/  STL [R1+0x2b8], R0 ;  /* 0x0002b80001007387 */ /* 0x000fe80000100800 */
[----:B------:R0:W-:Y:S01]  /*d560*/  STL [R1+0x16a4], R8 ;  /* 0x0016a40801007387 */ /* 0x0001e20000100800 */
[----:B-1----:R-:W-:Y:S01]  /*d570*/  IMAD.X R10, R6, 0x1, R4, P5 ;  /* 0x00000001060a7824 */ /* 0x002fe200028e0604 */
[----:B------:R-:W-:-:S04]  /*d580*/  IADD3 R11, P5, R13, R9, RZ ;  /* 0x000000090d0b7210 */ /* 0x000fc80007fbe0ff */
[----:B------:R1:W-:Y:S01]  /*d590*/  STL [R1+0x1698], R10 ;  /* 0x0016980a01007387 */ /* 0x0003e20000100800 */
[----:B0-----:R-:W-:-:S03]  /*d5a0*/  IMAD.X R8, R6, 0x1, R2, P6 ;  /* 0x0000000106087824 */ /* 0x001fc600030e0602 */
[----:B------:R-:W-:Y:S01]  /*d5b0*/  STL [R1+0x16ac], R11 ;  /* 0x0016ac0b01007387 */ /* 0x000fe20000100800 */
[----:B------:R-:W-:-:S03]  /*d5c0*/  IMAD.X R6, R0, 0x1, R23, P5 ;  /* 0x0000000100067824 */ /* 0x000fc600028e0617 */
[----:B------:R0:W-:Y:S01]  /*d5d0*/  STL [R1+0x16a0], R8 ;  /* 0x0016a00801007387 */ /* 0x0001e20000100800 */
[----:B-1----:R-:W-:-:S05]  /*d5e0*/  IADD3 R10, P6, R13, R7, RZ ;  /* 0x000000070d0a7210 */ /* 0x002fca0007fde0ff */
[----:B------:R1:W-:Y:S01]  /*d5f0*/  STL [R1+0x16b4], R10 ;  /* 0x0016b40a01007387 */ /* 0x0003e20000100800 */
[----:B0-----:R-:W-:-:S03]  /*d600*/  IADD3 R8, P5, R13, R5, RZ ;  /* 0x000000050d087210 */ /* 0x001fc60007fbe0ff */
[----:B------:R0:W-:Y:S04]  /*d610*/  STL [R1+0x293c], R13 ;  /* 0x00293c0d01007387 */ /* 0x0001e80000100800 */
[----:B------:R2:W-:Y:S01]  /*d620*/  STL [R1+0x16a8], R6 ;  /* 0x0016a80601007387 */ /* 0x0005e20000100800 */
[----:B-1----:R-:W-:-:S03]  /*d630*/  IMAD.X R10, R0, 0x1, R4, P6 ;  /* 0x00000001000a7824 */ /* 0x002fc600030e0604 */
[----:B------:R1:W-:Y:S01]  /*d640*/  STL [R1+0x16bc], R8 ;  /* 0x0016bc0801007387 */ /* 0x0003e20000100800 */
[----:B0-----:R-:W0:Y:S01]  /*d650*/  LDC R13, c[0x0][0x268] ;  /* 0x00009a00ff0d7b82 */ /* 0x001e220000000800 */
[----:B--2---:R-:W-:Y:S02]  /*d660*/  SHF.R.S32.HI R6, RZ, 0x1f, R14 ;  /* 0x0000001fff067819 */ /* 0x004fe4000001140e */
[----:B------:R2:W-:Y:S01]  /*d670*/  STL [R1+0x16b0], R10 ;  /* 0x0016b00a01007387 */ /* 0x0005e20000100800 */
[----:B-1----:R-:W-:-:S03]  /*d680*/  IADD3 R8, P6, R14, R9, RZ ;  /* 0x000000090e087210 */ /* 0x002fc60007fde0ff */
[----:B------:R-:W-:Y:S01]  /*d690*/  STL [R1+0x2bc], R6 ;  /* 0x0002bc0601007387 */ /* 0x000fe20000100800 */
[----:B------:R-:W-:-:S03]  /*d6a0*/  IMAD.X R0, R0, 0x1, R2, P5 ;  /* 0x0000000100007824 */ /* 0x000fc600028e0602 */
[----:B------:R1:W-:Y:S01]  /*d6b0*/  STL [R1+0x16c4], R8 ;  /* 0x0016c40801007387 */ /* 0x0003e20000100800 */
[----:B--2---:R-:W-:-:S03]  /*d6c0*/  IMAD.X R10, R6, 0x1, R23, P6 ;  /* 0x00000001060a7824 */ /* 0x004fc600030e0617 */
[----:B------:R2:W-:Y:S01]  /*d6d0*/  STL [R1+0x16b8], R0 ;  /* 0x0016b80001007387 */ /* 0x0005e20000100800 */
[----:B-1----:R-:W-:Y:S02]  /*d6e0*/  IADD3 R8, P5, R14, R7, RZ ;  /* 0x000000070e087210 */ /* 0x002fe40007fbe0ff */
[----:B--2---:R-:W-:-:S03]  /*d6f0*/  SHF.R.S32.HI R0, RZ, 0x1f, R15 ;  /* 0x0000001fff007819 */ /* 0x004fc6000001140f */
[----:B------:R1:W-:Y:S04]  /*d700*/  STL [R1+0x16cc], R8 ;  /* 0x0016cc0801007387 */ /* 0x0003e80000100800 */
[----:B------:R2:W-:Y:S04]  /*d710*/  STL [R1+0x2940], R14 ;  /* 0x0029400e01007387 */ /* 0x0005e80000100800 */
[----:B------:R3:W-:Y:S01]  /*d720*/  STL [R1+0x16c0], R10 ;  /* 0x0016c00a01007387 */ /* 0x0007e20000100800 */
[----:B-1----:R-:W-:-:S03]  /*d730*/  IADD3 R8, P6, R14, R5, RZ ;  /* 0x000000050e087210 */ /* 0x002fc60007fde0ff */
[----:B------:R-:W-:Y:S01]  /*d740*/  STL [R1+0x2c0], R0 ;  /* 0x0002c00001007387 */ /* 0x000fe20000100800 */
[----:B--2---:R-:W1:Y:S03]  /*d750*/  LDC R14, c[0x0][0x268] ;  /* 0x00009a00ff0e7b82 */ /* 0x004e660000000800 */
[----:B------:R2:W-:Y:S01]  /*d760*/  STL [R1+0x16d4], R8 ;  /* 0x0016d40801007387 */ /* 0x0005e20000100800 */
[----:B---3--:R-:W-:Y:S01]  /*d770*/  IMAD.X R10, R6, 0x1, R4, P5 ;  /* 0x00000001060a7824 */ /* 0x008fe200028e0604 */
[----:B------:R-:W-:-:S04]  /*d780*/  IADD3 R11, P5, R15, R9, RZ ;  /* 0x000000090f0b7210 */ /* 0x000fc80007fbe0ff */
[----:B------:R3:W-:Y:S01]  /*d790*/  STL [R1+0x16c8], R10 ;  /* 0x0016c80a01007387 */ /* 0x0007e20000100800 */
[----:B--2---:R-:W-:-:S03]  /*d7a0*/  IMAD.X R8, R6, 0x1, R2, P6 ;  /* 0x0000000106087824 */ /* 0x004fc600030e0602 */
[----:B------:R-:W-:Y:S01]  /*d7b0*/  STL [R1+0x16dc], R11 ;  /* 0x0016dc0b01007387 */ /* 0x000fe20000100800 */
[----:B------:R-:W-:-:S03]  /*d7c0*/  IMAD.X R6, R0, 0x1, R23, P5 ;  /* 0x0000000100067824 */ /* 0x000fc600028e0617 */
[----:B------:R2:W-:Y:S01]  /*d7d0*/  STL [R1+0x16d0], R8 ;  /* 0x0016d00801007387 */ /* 0x0005e20000100800 */
[----:B---3--:R-:W-:-:S05]  /*d7e0*/  IADD3 R10, P6, R15, R7, RZ ;  /* 0x000000070f0a7210 */ /* 0x008fca0007fde0ff */
[----:B------:R3:W-:Y:S01]  /*d7f0*/  STL [R1+0x16e4], R10 ;  /* 0x0016e40a01007387 */ /* 0x0007e20000100800 */
[----:B--2---:R-:W-:-:S03]  /*d800*/  IADD3 R8, P5, R15, R5, RZ ;  /* 0x000000050f087210 */ /* 0x004fc60007fbe0ff */
[----:B------:R-:W-:Y:S04]  /*d810*/  STL [R1+0x2944], R15 ;  /* 0x0029440f01007387 */ /* 0x000fe80000100800 */
[----:B------:R2:W-:Y:S01]  /*d820*/  STL [R1+0x16d8], R6 ;  /* 0x0016d80601007387 */ /* 0x0005e20000100800 */
[----:B---3--:R-:W-:-:S03]  /*d830*/  IMAD.X R10, R0, 0x1, R4, P6 ;  /* 0x00000001000a7824 */ /* 0x008fc600030e0604 */
[----:B------:R3:W-:Y:S01]  /*d840*/  STL [R1+0x16ec], R8 ;  /* 0x0016ec0801007387 */ /* 0x0007e20000100800 */
[----:B--2---:R-:W-:-:S03]  /*d850*/  SHF.R.S32.HI R6, RZ, 0x1f, R16 ;  /* 0x0000001fff067819 */ /* 0x004fc60000011410 */
[----:B------:R2:W-:Y:S01]  /*d860*/  STL [R1+0x16e0], R10 ;  /* 0x0016e00a01007387 */ /* 0x0005e20000100800 */
[----:B---3--:R-:W-:-:S03]  /*d870*/  IADD3 R8, P6, R16, R9, RZ ;  /* 0x0000000910087210 */ /* 0x008fc60007fde0ff */
[----:B------:R-:W-:Y:S01]  /*d880*/  STL [R1+0x2c4], R6 ;  /* 0x0002c40601007387 */ /* 0x000fe20000100800 */
[----:B------:R-:W-:-:S03]  /*d890*/  IMAD.X R0, R0, 0x1, R2, P5 ;  /* 0x0000000100007824 */ /* 0x000fc600028e0602 */
[----:B------:R3:W-:Y:S01]  /*d8a0*/  STL [R1+0x16f4], R8 ;  /* 0x0016f40801007387 */ /* 0x0007e20000100800 */
[----:B--2---:R-:W-:-:S03]  /*d8b0*/  IMAD.X R10, R6, 0x1, R23, P6 ;  /* 0x00000001060a7824 */ /* 0x004fc600030e0617 */
[----:B------:R2:W-:Y:S01]  /*d8c0*/  STL [R1+0x16e8], R0 ;  /* 0x0016e80001007387 */ /* 0x0005e20000100800 */
[----:B---3--:R-:W-:Y:S02]  /*d8d0*/  IADD3 R8, P5, R16, R7, RZ ;  /* 0x0000000710087210 */ /* 0x008fe40007fbe0ff */
[----:B--2---:R-:W-:-:S03]  /*d8e0*/  SHF.R.S32.HI R0, RZ, 0x1f, R17 ;  /* 0x0000001fff007819 */ /* 0x004fc60000011411 */
[----:B------:R2:W-:Y:S04]  /*d8f0*/  STL [R1+0x16fc], R8 ;  /* 0x0016fc0801007387 */ /* 0x0005e80000100800 */
[----:B------:R3:W-:Y:S01]  /*d900*/  STL [R1+0x16f0], R10 ;  /* 0x0016f00a01007387 */ /* 0x0007e20000100800 */
[----:B--2---:R-:W-:-:S03]  /*d910*/  IADD3 R8, P6, R16, R5, RZ ;  /* 0x0000000510087210 */ /* 0x004fc60007fde0ff */
[----:B------:R-:W-:Y:S01]  /*d920*/  STL [R1+0x2c8], R0 ;  /* 0x0002c80001007387 */ /* 0x000fe20000100800 */
[----:B---3--:R-:W-:-:S03]  /*d930*/  IMAD.X R10, R6, 0x1, R4, P5 ;  /* 0x00000001060a7824 */ /* 0x008fc600028e0604 */
[----:B------:R2:W-:Y:S01]  /*d940*/  STL [R1+0x1704], R8 ;  /* 0x0017040801007387 */ /* 0x0005e20000100800 */
[----:B------:R-:W-:-:S03]  /*d950*/  IADD3 R11, P5, R17, R9, RZ ;  /* 0x00000009110b7210 */ /* 0x000fc60007fbe0ff */
[----:B------:R-:W-:Y:S04]  /*d960*/  STL [R1+0x2948], R16 ;  /* 0x0029481001007387 */ /* 0x000fe80000100800 */
        /* <DEDUP_REMOVED lines=23> */
[----:B------:R-:W-:Y:S04]  /*dae0*/  STL [R1+0x290c], R18 ;  /* 0x00290c1201007387 */ /* 0x000fe80000100800 */
[----:B------:R3:W-:Y:S01]  /*daf0*/  STL [R1+0x1720], R10 ;  /* 0x0017200a01007387 */ /* 0x0007e20000100800 */
[----:B--2---:R-:W-:-:S03]  /*db00*/  IADD3 R8, P6, R18, R5, RZ ;  /* 0x0000000512087210 */ /* 0x004fc60007fde0ff */
[----:B------:R-:W-:Y:S04]  /*db10*/  STL [R1+0x2d0], R0 ;  /* 0x0002d00001007387 */ /* 0x000fe80000100800 */
        /* <DEDUP_REMOVED lines=41> */
[----:B------:R2:W-:Y:S04]  /*ddb0*/  STL [R1+0x2954], R21 ;  /* 0x0029541501007387 */ /* 0x0005e80000100800 */
[----:B------:R4:W-:Y:S01]  /*ddc0*/  STL [R1+0x1768], R6 ;  /* 0x0017680601007387 */ /* 0x0009e20000100800 */
[----:B---3--:R-:W-:-:S03]  /*ddd0*/  IMAD.X R10, R0, 0x1, R4, P6 ;  /* 0x00000001000a7824 */ /* 0x008fc600030e0604 */
[----:B------:R3:W-:Y:S01]  /*dde0*/  STL [R1+0x177c], R8 ;  /* 0x00177c0801007387 */ /* 0x0007e20000100800 */
[----:B-1----:R-:W-:Y:S01]  /*ddf0*/  IMAD R15, R14, 0x121, RZ ;  /* 0x000001210e0f7824 */ /* 0x002fe200078e02ff */
[----:B--2---:R-:W1:Y:S01]  /*de00*/  LDC R21, c[0x0][0x268] ;  /* 0x00009a00ff157b82 */ /* 0x004e620000000800 */
[----:B----4-:R-:W-:Y:S01]  /*de10*/  SHF.R.S32.HI R6, RZ, 0x1f, R22 ;  /* 0x0000001fff067819 */ /* 0x010fe20000011416 */
        /* <DEDUP_REMOVED lines=10> */
[----:B------:R3:W-:Y:S04]  /*dec0*/  STL [R1+0x2958], R22 ;  /* 0x0029581601007387 */ /* 0x0007e80000100800 */
[----:B------:R4:W-:Y:S01]  /*ded0*/  STL [R1+0x1780], R10 ;  /* 0x0017800a01007387 */ /* 0x0009e20000100800 */
[----:B--2---:R-:W-:-:S03]  /*dee0*/  IADD3 R8, P6, R22, R5, RZ ;  /* 0x0000000516087210 */ /* 0x004fc60007fde0ff */
[----:B------:R-:W-:Y:S01]  /*def0*/  STL [R1+0x2e0], R0 ;  /* 0x0002e00001007387 */ /* 0x000fe20000100800 */
[----:B---3--:R-:W2:Y:S03]  /*df00*/  LDC R22, c[0x0][0x268] ;  /* 0x00009a00ff167b82 */ /* 0x008ea60000000800 */
[----:B------:R3:W-:Y:S01]  /*df10*/  STL [R1+0x1794], R8 ;  /* 0x0017940801007387 */ /* 0x0007e20000100800 */
[----:B----4-:R-:W-:Y:S01]  /*df20*/  IMAD.X R10, R6, 0x1, R4, P5 ;  /* 0x00000001060a7824 */ /* 0x010fe200028e0604 */
[----:B------:R-:W-:-:S04]  /*df30*/  IADD3 R11, P5, R24, R9, RZ ;  /* 0x00000009180b7210 */ /* 0x000fc80007fbe0ff */
[----:B------:R4:W-:Y:S01]  /*df40*/  STL [R1+0x1788], R10 ;  /* 0x0017880a01007387 */ /* 0x0009e20000100800 */
[----:B---3--:R-:W-:-:S03]  /*df50*/  IMAD.X R8, R6, 0x1, R2, P6 ;  /* 0x0000000106087824 */ /* 0x008fc600030e0602 */
[----:B------:R-:W-:Y:S01]  /*df60*/  STL [R1+0x179c], R11 ;  /* 0x00179c0b01007387 */ /* 0x000fe20000100800 */
[----:B------:R-:W-:-:S03]  /*df70*/  IMAD.X R6, R0, 0x1, R23, P5 ;  /* 0x0000000100067824 */ /* 0x000fc600028e0617 */
[----:B------:R3:W-:Y:S01]  /*df80*/  STL [R1+0x1790], R8 ;  /* 0x0017900801007387 */ /* 0x0007e20000100800 */
[----:B----4-:R-:W-:-:S05]  /*df90*/  IADD3 R10, P6, R24, R7, RZ ;  /* 0x00000007180a7210 */ /* 0x010fca0007fde0ff */
[----:B------:R4:W-:Y:S01]  /*dfa0*/  STL [R1+0x17a4], R10 ;  /* 0x0017a40a01007387 */ /* 0x0009e20000100800 */
[----:B---3--:R-:W-:-:S03]  /*dfb0*/  IADD3 R8, P5, R24, R5, RZ ;  /* 0x0000000518087210 */ /* 0x008fc60007fbe0ff */
[----:B------:R3:W-:Y:S04]  /*dfc0*/  STL [R1+0x295c], R24 ;  /* 0x00295c1801007387 */ /* 0x0007e80000100800 */
[----:B------:R5:W-:Y:S01]  /*dfd0*/  STL [R1+0x1798], R6 ;  /* 0x0017980601007387 */ /* 0x000be20000100800 */
[----:B----4-:R-:W-:-:S03]  /*dfe0*/  IMAD.X R10, R0, 0x1, R4, P6 ;  /* 0x00000001000a7824 */ /* 0x010fc600030e0604 */
[----:B------:R4:W-:Y:S01]  /*dff0*/  STL [R1+0x17ac], R8 ;  /* 0x0017ac0801007387 */ /* 0x0009e20000100800 */
[----:B---3--:R-:W3:Y:S01]  /*e000*/  LDC R24, c[0x0][0x268] ;  /* 0x00009a00ff187b82 */ /* 0x008ee20000000800 */
[----:B-----5:R-:W-:Y:S02]  /*e010*/  SHF.R.S32.HI R6, RZ, 0x1f, R25 ;  /* 0x0000001fff067819 */ /* 0x020fe40000011419 */
[----:B------:R5:W-:Y:S01]  /*e020*/  STL [R1+0x17a0], R10 ;  /* 0x0017a00a01007387 */ /* 0x000be20000100800 */
[----:B----4-:R-:W-:-:S03]  /*e030*/  IADD3 R8, P6, R25, R9, RZ ;  /* 0x0000000919087210 */ /* 0x010fc60007fde0ff */
[----:B------:R-:W-:Y:S01]  /*e040*/  STL [R1+0x2e4], R6 ;  /* 0x0002e40601007387 */ /* 0x000fe20000100800 */
[----:B------:R-:W-:-:S03]  /*e050*/  IMAD.X R0, R0, 0x1, R2, P5 ;  /* 0x0000000100007824 */ /* 0x000fc600028e0602 */
[----:B------:R4:W-:Y:S01]  /*e060*/  STL [R1+0x17b4], R8 ;  /* 0x0017b40801007387 */ /* 0x0009e20000100800 */
[----:B-----5:R-:W-:-:S03]  /*e070*/  IMAD.X R10, R6, 0x1, R23, P6 ;  /* 0x00000001060a7824 */ /* 0x020fc600030e0617 */
[----:B------:R5:W-:Y:S01]  /*e080*/  STL [R1+0x17a8], R0 ;  /* 0x0017a80001007387 */ /* 0x000be20000100800 */
[----:B----4-:R-:W-:Y:S02]  /*e090*/  IADD3 R8, P5, R25, R7, RZ ;  /* 0x0000000719087210 */ /* 0x010fe40007fbe0ff */
[----:B-----5:R-:W-:-:S03]  /*e0a0*/  SHF.R.S32.HI R0, RZ, 0x1f, R26 ;  /* 0x0000001fff007819 */ /* 0x020fc6000001141a */
[----:B------:R4:W-:Y:S04]  /*e0b0*/  STL [R1+0x17bc], R8 ;  /* 0x0017bc0801007387 */ /* 0x0009e80000100800 */
[----:B------:R-:W-:Y:S01]  /*e0c0*/  STL [R1+0x2960], R25 ;  /* 0x0029601901007387 */ /* 0x000fe20000100800 */
[----:B----4-:R-:W-:-:S03]  /*e0d0*/  IADD3 R8, P6, R25, R5, RZ ;  /* 0x0000000519087210 */ /* 0x010fc60007fde0ff */
[----:B------:R4:W-:Y:S04]  /*e0e0*/  STL [R1+0x17b0], R10 ;  /* 0x0017b00a01007387 */ /* 0x0009e80000100800 */
[----:B------:R-:W-:Y:S04]  /*e0f0*/  STL [R1+0x2e8], R0 ;  /* 0x0002e80001007387 */ /* 0x000fe80000100800 */
[----:B------:R5:W-:Y:S01]  /*e100*/  STL [R1+0x17c4], R8 ;  /* 0x0017c40801007387 */ /* 0x000be20000100800 */
[C---:B----4-:R-:W-:Y:S02]  /*e110*/  IMAD.X R10, R6.reuse, 0x1, R4, P5 ;  /* 0x00000001060a7824 */ /* 0x050fe400028e0604 */
[----:B------:R-:W-:-:S03]  /*e120*/  IMAD.X R6, R6, 0x1, R2, P6 ;  /* 0x0000000106067824 */ /* 0x000fc600030e0602 */
[----:B------:R4:W-:Y:S01]  /*e130*/  STL [R1+0x17b8], R10 ;  /* 0x0017b80a01007387 */ /* 0x0009e20000100800 */
[----:B-----5:R-:W-:-:S05]  /*e140*/  IADD3 R8, P5, R26, R9, RZ ;  /* 0x000000091a087210 */ /* 0x020fca0007fbe0ff */
[----:B------:R5:W-:Y:S01]  /*e150*/  STL [R1+0x17cc], R8 ;  /* 0x0017cc0801007387 */ /* 0x000be20000100800 */
[----:B----4-:R-:W-:-:S03]  /*e160*/  IADD3 R10, P6, R26, R7, RZ ;  /* 0x000000071a0a7210 */ /* 0x010fc60007fde0ff */
[----:B------:R4:W-:Y:S01]  /*e170*/  STL [R1+0x17c0], R6 ;  /* 0x0017c00601007387 */ /* 0x0009e20000100800 */
[----:B-----5:R-:W-:-:S03]  /*e180*/  IMAD.X R8, R0, 0x1, R23, P5 ;  /* 0x0000000100087824 */ /* 0x020fc600028e0617 */
[----:B------:R5:W-:Y:S01]  /*e190*/  STL [R1+0x17d4], R10 ;  /* 0x0017d40a01007387 */ /* 0x000be20000100800 */
[----:B----4-:R-:W-:-:S03]  /*e1a0*/  IADD3 R6, P5, R26, R5, RZ ;  /* 0x000000051a067210 */ /* 0x010fc60007fbe0ff */
[----:B------:R-:W-:Y:S04]  /*e1b0*/  STL [R1+0x2964], R26 ;  /* 0x0029641a01007387 */ /* 0x000fe80000100800 */
[----:B------:R4:W-:Y:S01]  /*e1c0*/  STL [R1+0x17c8], R8 ;  /* 0x0017c80801007387 */ /* 0x0009e20000100800 */
[----:B-----5:R-:W-:-:S03]  /*e1d0*/  IMAD.X R10, R0, 0x1, R4, P6 ;  /* 0x00000001000a7824 */ /* 0x020fc600030e0604 */
[----:B------:R5:W-:Y:S01]  /*e1e0*/  STL [R1+0x17dc], R6 ;  /* 0x0017dc0601007387 */ /* 0x000be20000100800 */
[----:B------:R-:W-:Y:S01]  /*e1f0*/  IMAD.X R0, R0, 0x1, R2, P5 ;  /* 0x0000000100007824 */ /* 0x000fe200028e0602 */
[----:B----4-:R-:W-:Y:S02]  /*e200*/  SHF.R.S32.HI R8, RZ, 0x1f, R27 ;  /* 0x0000001fff087819 */ /* 0x010fe4000001141b */
[----:B------:R4:W-:Y:S01]  /*e210*/  STL [R1+0x17d0], R10 ;  /* 0x0017d00a01007387 */ /* 0x0009e20000100800 */
[----:B-----5:R-:W-:-:S03]  /*e220*/  IADD3 R6, P6, R27, R9, RZ ;  /* 0x000000091b067210 */ /* 0x020fc60007fde0ff */
[----:B------:R-:W-:Y:S04]  /*e230*/  STL [R1+0x2ec], R8 ;  /* 0x0002ec0801007387 */ /* 0x000fe80000100800 */
[----:B------:R5:W-:Y:S01]  /*e240*/  STL [R1+0x17e4], R6 ;  /* 0x0017e40601007387 */ /* 0x000be20000100800 */
[----:B----4-:R-:W-:-:S03]  /*e250*/  IADD3 R10, P5, R27, R7, RZ ;  /* 0x000000071b0a7210 */ /* 0x010fc60007fbe0ff */
[----:B-----5:R-:W4:Y:S04]  /*e260*/  LDL R6, [R1+0x5d0] ;  /* 0x0005d00001067983 */ /* 0x020f280000100800 */
[----:B------:R5:W-:Y:S04]  /*e270*/  STL [R1+0x17d8], R0 ;  /* 0x0017d80001007387 */ /* 0x000be80000100800 */
[----:B------:R0:W-:Y:S04]  /*e280*/  STL [R1+0x17ec], R10 ;  /* 0x0017ec0a01007387 */ /* 0x0001e80000100800 */
[----:B------:R-:W2:Y:S01]  /*e290*/  LDL R17, [R1+0x5d4] ;  /* 0x0005d40001117983 */ /* 0x000ea20000100800 */
[----:B------:R-:W-:Y:S01]  /*e2a0*/  IMAD.X R11, R8, 0x1, R23, P6 ;  /* 0x00000001080b7824 */ /* 0x000fe200030e0617 */
[----:B-----5:R-:W-:-:S02]  /*e2b0*/  SHF.R.S32.HI R0, RZ, 0x1f, R28 ;  /* 0x0000001fff007819 */ /* 0x020fc4000001141c */
[----:B0-----:R-:W-:Y:S02]  /*e2c0*/  IADD3 R10, P6, R27, R5, RZ ;  /* 0x000000051b0a7210 */ /* 0x001fe40007fde0ff */
[----:B------:R0:W-:Y:S04]  /*e2d0*/  STL [R1+0x17e0], R11 ;  /* 0x0017e00b01007387 */ /* 0x0001e80000100800 */
[----:B------:R-:W-:Y:S04]  /*e2e0*/  STL [R1+0x2f0], R0 ;  /* 0x0002f00001007387 */ /* 0x000fe80000100800 */
[----:B------:R-:W-:Y:S01]  /*e2f0*/  STL [R1+0x2968], R27 ;  /* 0x0029681b01007387 */ /* 0x000fe20000100800 */
[----:B0-----:R-:W-:Y:S01]  /*e300*/  IMAD.X R11, R8, 0x1, R4, P5 ;  /* 0x00000001080b7824 */ /* 0x001fe200028e0604 */
[----:B------:R-:W-:-:S02]  /*e310*/  IADD3 R12, P5, R28, R9, RZ ;  /* 0x000000091c0c7210 */ /* 0x000fc40007fbe0ff */
[----:B------:R0:W-:Y:S04]  /*e320*/  STL [R1+0x17f4], R10 ;  /* 0x0017f40a01007387 */ /* 0x0001e80000100800 */
[----:B------:R5:W-:Y:S01]  /*e330*/  STL [R1+0x17e8], R11 ;  /* 0x0017e80b01007387 */ /* 0x000be20000100800 */
[----:B0-----:R-:W-:-:S03]  /*e340*/  IMAD.X R10, R8, 0x1, R2, P6 ;  /* 0x00000001080a7824 */ /* 0x001fc600030e0602 */
[----:B------:R-:W-:Y:S01]  /*e350*/  STL [R1+0x17fc], R12 ;  /* 0x0017fc0c01007387 */ /* 0x000fe20000100800 */
[----:B------:R-:W-:Y:S01]  /*e360*/  IMAD.X R8, R0, 0x1, R23, P5 ;  /* 0x0000000100087824 */ /* 0x000fe200028e0617 */
[C---:B-----5:R-:W-:Y:S02]  /*e370*/  IADD3 R11, P6, R28.reuse, R7, RZ ;  /* 0x000000071c0b7210 */ /* 0x060fe40007fde0ff */
[----:B------:R0:W-:Y:S04]  /*e380*/  STL [R1+0x17f0], R10 ;  /* 0x0017f00a01007387 */ /* 0x0001e80000100800 */
[----:B------:R5:W-:Y:S01]  /*e390*/  STL [R1+0x1804], R11 ;  /* 0x0018040b01007387 */ /* 0x000be20000100800 */
[----:B0-----:R-:W-:-:S03]  /*e3a0*/  IADD3 R10, P5, R28, R5, RZ ;  /* 0x000000051c0a7210 */ /* 0x001fc60007fbe0ff */
[----:B------:R-:W-:Y:S01]  /*e3b0*/  STL [R1+0x2974], R28 ;  /* 0x0029741c01007387 */ /* 0x000fe20000100800 */
[----:B-----5:R-:W-:-:S03]  /*e3c0*/  IMAD.X R11, R0, 0x1, R4, P6 ;  /* 0x00000001000b7824 */ /* 0x020fc600030e0604 */
[----:B------:R0:W-:Y:S04]  /*e3d0*/  STL [R1+0x17f8], R8 ;  /* 0x0017f80801007387 */ /* 0x0001e80000100800 */
[----:B------:R5:W-:Y:S01]  /*e3e0*/  STL [R1+0x180c], R10 ;  /* 0x00180c0a01007387 */ /* 0x000be20000100800 */
[----:B0-----:R-:W-:-:S03]  /*e3f0*/  SHF.R.S32.HI R8, RZ, 0x1f, R29 ;  /* 0x0000001fff087819 */ /* 0x001fc6000001141d */
[----:B------:R0:W-:Y:S01]  /*e400*/  STL [R1+0x1800], R11 ;  /* 0x0018000b01007387 */ /* 0x0001e20000100800 */
[----:B-----5:R-:W-:-:S03]  /*e410*/  IADD3 R10, P6, R29, R9, RZ ;  /* 0x000000091d0a7210 */ /* 0x020fc60007fde0ff */
[----:B------:R-:W-:Y:S01]  /*e420*/  STL [R1+0x2f4], R8 ;  /* 0x0002f40801007387 */ /* 0x000fe20000100800 */
[----:B------:R-:W-:-:S03]  /*e430*/  IMAD.X R0, R0, 0x1, R2, P5 ;  /* 0x0000000100007824 */ /* 0x000fc600028e0602 */
[----:B------:R5:W-:Y:S01]  /*e440*/  STL [R1+0x1814], R10 ;  /* 0x0018140a01007387 */ /* 0x000be20000100800 */
[----:B0-----:R-:W-:-:S03]  /*e450*/  IMAD.X R11, R8, 0x1, R23, P6 ;  /* 0x00000001080b7824 */ /* 0x001fc600030e0617 */
[----:B------:R0:W-:Y:S01]  /*e460*/  STL [R1+0x1808], R0 ;  /* 0x0018080001007387 */ /* 0x0001e20000100800 */
[----:B-----5:R-:W-:Y:S02]  /*e470*/  IADD3 R10, P5, R29, R7, RZ ;  /* 0x000000071d0a7210 */ /* 0x020fe40007fbe0ff */
[----:B0-----:R-:W-:-:S03]  /*e480*/  SHF.R.S32.HI R0, RZ, 0x1f, R3 ;  /* 0x0000001fff007819 */ /* 0x001fc60000011403 */
[----:B------:R0:W-:Y:S04]  /*e490*/  STL [R1+0x181c], R10 ;  /* 0x00181c0a01007387 */ /* 0x0001e80000100800 */
[----:B------:R-:W-:Y:S01]  /*e4a0*/  STL [R1+0x2978], R29 ;  /* 0x0029781d01007387 */ /* 0x000fe20000100800 */
[----:B0-----:R-:W-:-:S03]  /*e4b0*/  IADD3 R10, P6, R29, R5, RZ ;  /* 0x000000051d0a7210 */ /* 0x001fc60007fde0ff */
[----:B------:R0:W-:Y:S04]  /*e4c0*/  STL [R1+0x1810], R11 ;  /* 0x0018100b01007387 */ /* 0x0001e80000100800 */
[----:B------:R-:W-:Y:S04]  /*e4d0*/  STL [R1+0x2f8], R0 ;  /* 0x0002f80001007387 */ /* 0x000fe80000100800 */
[----:B------:R5:W-:Y:S01]  /*e4e0*/  STL [R1+0x1824], R10 ;  /* 0x0018240a01007387 */ /* 0x000be20000100800 */
[C---:B0-----:R-:W-:Y:S01]  /*e4f0*/  IMAD.X R11, R8.reuse, 0x1, R4, P5 ;  /* 0x00000001080b7824 */ /* 0x041fe200028e0604 */
[C---:B-----5:R-:W-:Y:S01]  /*e500*/  IADD3 R10, P5, R3.reuse, R9, RZ ;  /* 0x00000009030a7210 */ /* 0x060fe20007fbe0ff */
[----:B------:R-:W-:Y:S01]  /*e510*/  IMAD.X R9, R8, 0x1, R2, P6 ;  /* 0x0000000108097824 */ /* 0x000fe200030e0602 */
[----:B------:R-:W-:-:S02]  /*e520*/  IADD3 R8, P6, R3, R7, RZ ;  /* 0x0000000703087210 */ /* 0x000fc40007fde0ff */
[----:B------:R-:W-:Y:S01]  /*e530*/  STL [R1+0x1818], R11 ;  /* 0x0018180b01007387 */ /* 0x000fe20000100800 */
[----:B------:R-:W-:-:S03]  /*e540*/  IMAD.X R7, R0, 0x1, R23, P5 ;  /* 0x0000000100077824 */ /* 0x000fc600028e0617 */
[----:B------:R-:W-:Y:S01]  /*e550*/  STL [R1+0x182c], R10 ;  /* 0x00182c0a01007387 */ /* 0x000fe20000100800 */
[----:B------:R-:W0:Y:S03]  /*e560*/  LDC R23, c[0x0][0x268] ;  /* 0x00009a00ff177b82 */ /* 0x000e260000000800 */
[----:B------:R-:W-:Y:S01]  /*e570*/  STL [R1+0x1820], R9 ;  /* 0x0018200901007387 */ /* 0x000fe20000100800 */
[----:B------:R-:W-:-:S03]  /*e580*/  IADD3 R5, P5, R3, R5, RZ ;  /* 0x0000000503057210 */ /* 0x000fc60007fbe0ff */
[----:B------:R5:W-:Y:S04]  /*e590*/  STL [R1+0x1834], R8 ;  /* 0x0018340801007387 */ /* 0x000be80000100800 */
[----:B------:R-:W-:Y:S04]  /*e5a0*/  STL [R1+0x1828], R7 ;  /* 0x0018280701007387 */ /* 0x000fe80000100800 */
[----:B------:R1:W-:Y:S01]  /*e5b0*/  STL [R1+0x297c], R3 ;  /* 0x00297c0301007387 */ /* 0x0003e20000100800 */
[----:B-----5:R-:W5:Y:S01]  /*e5c0*/  LDC R8, c[0x0][0x268] ;  /* 0x00009a00ff087b82 */ /* 0x020f620000000800 */
[----:B-1----:R-:W-:-:S07]  /*e5d0*/  IMAD.X R3, R0, 0x1, R4, P6 ;  /* 0x0000000100037824 */ /* 0x002fce00030e0604 */
[----:B------:R-:W2:Y:S01]  /*e5e0*/  LDC R4, c[0x0][0x268] ;  /* 0x00009a00ff047b82 */ /* 0x000ea20000000800 */
[----:B------:R-:W-:Y:S01]  /*e5f0*/  IMAD.X R0, R0, 0x1, R2, P5 ;  /* 0x0000000100007824 */ /* 0x000fe200028e0602 */
[----:B------:R-:W-:Y:S06]  /*e600*/  STL [R1+0x183c], R5 ;  /* 0x00183c0501007387 */ /* 0x000fec0000100800 */
[----:B------:R-:W1:Y:S01]  /*e610*/  LDC R2, c[0x0][0x268] ;  /* 0x00009a00ff027b82 */ /* 0x000e620000000800 */
[----:B------:R-:W-:Y:S04]  /*e620*/  STL [R1+0x1830], R3 ;  /* 0x0018300301007387 */ /* 0x000fe80000100800 */
[----:B------:R3:W-:Y:S01]  /*e630*/  STL [R1+0x1838], R0 ;  /* 0x0018380001007387 */ /* 0x0007e20000100800 */
[----:B0-----:R-:W-:-:S02]  /*e640*/  IMAD R23, R23, 0x1d7, RZ ;  /* 0x000001d717177824 */ /* 0x001fc400078e02ff */
[----:B---3--:R-:W0:Y:S01]  /*e650*/  LDC R0, c[0x0][0x268] ;  /* 0x00009a00ff007b82 */ /* 0x008e220000000800 */
[----:B-1----:R-:W-:Y:S02]  /*e660*/  IMAD R2, R2, 0x1d8, RZ ;  /* 0x000001d802027824 */ /* 0x002fe400078e02ff */
[----:B0-----:R-:W-:Y:S01]  /*e670*/  IMAD R0, R0, 0x1d9, RZ ;  /* 0x000001d900007824 */ /* 0x001fe200078e02ff */
[----:B----4-:R-:W-:Y:S02]  /*e680*/  IADD3 RZ, P6, R6, UR4, RZ ;  /* 0x0000000406ff7c10 */ /* 0x010fe4000ffde0ff */
[----:B------:R-:W-:-:S05]  /*e690*/  IADD3 R3, P5, R23, R6, RZ ;  /* 0x0000000617037210 */ /* 0x000fca0007fbe0ff */
[----:B------:R0:W-:Y:S01]  /*e6a0*/  STL [R1+0x1844], R3 ;  /* 0x0018440301007387 */ /* 0x0001e20000100800 */
[-C--:B--2---:R-:W-:Y:S02]  /*e6b0*/  LEA.HI.X.SX32 R5, R4, R17.reuse, 0x1, P6 ;  /* 0x0000001104057211 */ /* 0x084fe400030f0eff */
[----:B------:R-:W1:Y:S03]  /*e6c0*/  LDC R4, c[0x0][0x268] ;  /* 0x00009a00ff047b82 */ /* 0x000e660000000800 */
[----:B------:R2:W-:Y:S01]  /*e6d0*/  STL [R1+0x1988], R5 ;  /* 0x0019880501007387 */ /* 0x0005e20000100800 */
[-C--:B0-----:R-:W-:Y:S02]  /*e6e0*/  IADD3 R3, P6, R2, R6.reuse, RZ ;  /* 0x0000000602037210 */ /* 0x081fe40007fde0ff */
[----:B--2---:R-:W-:Y:S02]  /*e6f0*/  LEA.HI.X.SX32 R5, R23, R17, 0x1, P5 ;  /* 0x0000001117057211 */ /* 0x004fe400028f0eff */
[----:B------:R-:W0:Y:S01]  /*e700*/  LDC R23, c[0x0][0x268] ;  /* 0x00009a00ff177b82 */ /* 0x000e220000000800 */
[----:B------:R2:W-:Y:S04]  /*e710*/  STL [R1+0x184c], R3 ;  /* 0x00184c0301007387 */ /* 0x0005e80000100800 */
[----:B------:R3:W-:Y:S01]  /*e720*/  STL [R1+0x1840], R5 ;  /* 0x0018400501007387 */ /* 0x0007e20000100800 */
[----:B--2---:R-:W-:-:S02]  /*e730*/  IADD3 R3, P5, R0, R6, RZ ;  /* 0x0000000600037210 */ /* 0x004fc40007fbe0ff */
[----:B---3--:R-:W-:Y:S02]  /*e740*/  LEA.HI.X.SX32 R5, R2, R17, 0x1, P6 ;  /* 0x0000001102057211 */ /* 0x008fe400030f0eff */
[----:B------:R-:W2:Y:S01]  /*e750*/  LDC R2, c[0x0][0x268] ;  /* 0x00009a00ff027b82 */ /* 0x000ea20000000800 */
[----:B------:R-:W-:Y:S01]  /*e760*/  STL [R1+0x1854], R3 ;  /* 0x0018540301007387 */ /* 0x000fe20000100800 */
[----:B-1----:R-:W-:-:S03]  /*e770*/  IMAD R4, R4, 0x1da, RZ ;  /* 0x000001da04047824 */ /* 0x002fc600078e02ff */
[----:B------:R1:W-:Y:S01]  /*e780*/  STL [R1+0x1848], R5 ;  /* 0x0018480501007387 */ /* 0x0003e20000100800 */
[----:B0-----:R-:W-:Y:S01]  /*e790*/  IMAD R23, R23, 0x1db, RZ ;  /* 0x000001db17177824 */ /* 0x001fe200078e02ff */
[----:B-1----:R-:W-:Y:S02]  /*e7a0*/  LEA.HI.X.SX32 R5, R0, R17, 0x1, P5 ;  /* 0x0000001100057211 */ /* 0x002fe400028f0eff */
[----:B------:R-:W0:Y:S01]  /*e7b0*/  LDC R0, c[0x0][0x268] ;  /* 0x00009a00ff007b82 */ /* 0x000e220000000800 */
[----:B------:R-:W-:-:S05]  /*e7c0*/  IADD3 R3, P6, R4, R6, RZ ;  /* 0x0000000604037210 */ /* 0x000fca0007fde0ff */
[----:B------:R1:W-:Y:S04]  /*e7d0*/  STL [R1+0x185c], R3 ;  /* 0x00185c0301007387 */ /* 0x0003e80000100800 */
[----:B------:R3:W-:Y:S01]  /*e7e0*/  STL [R1+0x1850], R5 ;  /* 0x0018500501007387 */ /* 0x0007e20000100800 */
[----:B--2---:R-:W-:Y:S01]  /*e7f0*/  IMAD R2, R2, 0x1dc, RZ ;  /* 0x000001dc02027824 */ /* 0x004fe200078e02ff */
[-C--:B-1----:R-:W-:Y:S02]  /*e800*/  IADD3 R3, P5, R23, R6.reuse, RZ ;  /* 0x0000000617037210 */ /* 0x082fe40007fbe0ff */
[----:B---3--:R-:W-:Y:S02]  /*e810*/  LEA.HI.X.SX32 R5, R4, R17, 0x1, P6 ;  /* 0x0000001104057211 */ /* 0x008fe400030f0eff */
[----:B------:R-:W1:Y:S01]  /*e820*/  LDC R4, c[0x0][0x268] ;  /* 0x00009a00ff047b82 */ /* 0x000e620000000800 */
[----:B------:R2:W-:Y:S04]  /*e830*/  STL [R1+0x1864], R3 ;  /* 0x0018640301007387 */ /* 0x0005e80000100800 */
[----:B------:R3:W-:Y:S01]  /*e840*/  STL [R1+0x1858], R5 ;  /* 0x0018580501007387 */ /* 0x0007e20000100800 */
[----:B0-----:R-:W-:Y:S01]  /*e850*/  IMAD R0, R0, 0x1dd, RZ ;  /* 0x000001dd00007824 */ /* 0x001fe200078e02ff */
[----:B--2---:R-:W-:-:S02]  /*e860*/  IADD3 R3, P6, R2, R6, RZ ;  /* 0x0000000602037210 */ /* 0x004fc40007fde0ff */
[-C--:B---3--:R-:W-:Y:S02]  /*e870*/  LEA.HI.X.SX32 R5, R23, R17.reuse, 0x1, P5 ;  /* 0x0000001117057211 */ /* 0x088fe400028f0eff */
[----:B------:R-:W0:Y:S01]  /*e880*/  LDC R23, c[0x0][0x268] ;  /* 0x00009a00ff177b82 */ /* 0x000e220000000800 */
[----:B------:R2:W-:Y:S04]  /*e890*/  STL [R1+0x186c], R3 ;  /* 0x00186c0301007387 */ /* 0x0005e80000100800 */
[----:B------:R3:W-:Y:S01]  /*e8a0*/  STL [R1+0x1860], R5 ;  /* 0x0018600501007387 */ /* 0x0007e20000100800 */
[----:B--2---:R-:W-:Y:S02]  /*e8b0*/  IADD3 R3, P5, R0, R6, RZ ;  /* 0x0000000600037210 */ /* 0x004fe40007fbe0ff */
[----:B---3--:R-:W-:-:S02]  /*e8c0*/  LEA.HI.X.SX32 R5, R2, R17, 0x1, P6 ;  /* 0x0000001102057211 */ /* 0x008fc400030f0eff */
        /* <DEDUP_REMOVED lines=11> */
[----:B-1----:R-:W-:Y:S02]  /*e980*/  IADD3 R3, P5, R23, R6, RZ ;  /* 0x0000000617037210 */ /* 0x002fe40007fbe0ff */
[----:B---3--:R-:W-:-:S03]  /*e990*/  LEA.HI.X.SX32 R5, R4, R17, 0x1, P6 ;  /* 0x0000001104057211 */ /* 0x008fc600030f0eff */
[----:B------:R1:W-:Y:S04]  /*e9a0*/  STL [R1+0x1884], R3 ;  /* 0x0018840301007387 */ /* 0x0003e80000100800 */
[----:B------:R2:W-:Y:S01]  /*e9b0*/  STL [R1+0x1878], R5 ;  /* 0x0018780501007387 */ /* 0x0005e20000100800 */
[----:B------:R-:W-:Y:S01]  /*e9c0*/  IADD3 R4, P6, R2, R6, RZ ;  /* 0x0000000602047210 */ /* 0x000fe20007fde0ff */
[----:B0-----:R-:W-:Y:S01]  /*e9d0*/  IMAD R0, R0, 0x1e1, RZ ;  /* 0x000001e100007824 */ /* 0x001fe200078e02ff */
[-C--:B-1----:R-:W-:Y:S02]  /*e9e0*/  LEA.HI.X.SX32 R3, R23, R17.reuse, 0x1, P5 ;  /* 0x0000001117037211 */ /* 0x082fe400028f0eff */
[----:B------:R-:W0:Y:S08]  /*e9f0*/  LDC R23, c[0x0][0x268] ;  /* 0x00009a00ff177b82 */ /* 0x000e300000000800 */
[----:B--2---:R-:W1:Y:S01]  /*ea00*/  LDC R5, c[0x0][0x268] ;  /* 0x00009a00ff057b82 */ /* 0x004e620000000800 */
[----:B------:R-:W-:Y:S01]  /*ea10*/  STL [R1+0x188c], R4 ;  /* 0x00188c0401007387 */ /* 0x000fe20000100800 */
[----:B------:R-:W-:-:S03]  /*ea20*/  LEA.HI.X.SX32 R7, R2, R17, 0x1, P6 ;  /* 0x0000001102077211 */ /* 0x000fc600030f0eff */
[----:B------:R2:W-:Y:S03]  /*ea30*/  STL [R1+0x1880], R3 ;  /* 0x0018800301007387 */ /* 0x0005e60000100800 */
[----:B------:R-:W3:Y:S01]  /*ea40*/  LDC R2, c[0x0][0x268] ;  /* 0x00009a00ff027b82 */ /* 0x000ee20000000800 */
[----:B--2---:R-:W-:Y:S01]  /*ea50*/  IADD3 R3, P5, R0, R6, RZ ;  /* 0x0000000600037210 */ /* 0x004fe20007fbe0ff */
[----:B0-----:R-:W-:-:S06]  /*ea60*/  IMAD R23, R23, 0x1e3, RZ ;  /* 0x000001e317177824 */ /* 0x001fcc00078e02ff */
[----:B------:R-:W0:Y:S01]  /*ea70*/  LDC R4, c[0x0][0x268] ;  /* 0x00009a00ff047b82 */ /* 0x000e220000000800 */
[----:B------:R-:W-:Y:S04]  /*ea80*/  STL [R1+0x1894], R3 ;  /* 0x0018940301007387 */ /* 0x000fe80000100800 */
[----:B------:R2:W-:Y:S01]  /*ea90*/  STL [R1+0x1888], R7 ;  /* 0x0018880701007387 */ /* 0x0005e20000100800 */
[----:B-1----:R-:W-:Y:S01]  /*eaa0*/  IMAD R5, R5, 0x1e2, RZ ;  /* 0x000001e205057824 */ /* 0x002fe200078e02ff */
[----:B--2---:R-:W-:Y:S02]  /*eab0*/  LEA.HI.X.SX32 R7, R0, R17, 0x1, P5 ;  /* 0x0000001100077211 */ /* 0x004fe400028f0eff */
[----:B------:R-:W1:Y:S02]  /*eac0*/  LDC R0, c[0x0][0x268] ;  /* 0x00009a00ff007b82 */ /* 0x000e640000000800 */
[----:B------:R-:W-:Y:S01]  /*ead0*/  IADD3 R3, P6, R5, R6, RZ ;  /* 0x0000000605037210 */ /* 0x000fe20007fde0ff */
[----:B---3--:R-:W-:-:S04]  /*eae0*/  IMAD R2, R2, 0x1e4, RZ ;  /* 0x000001e402027824 */ /* 0x008fc800078e02ff */
[----:B------:R2:W-:Y:S04]  /*eaf0*/  STL [R1+0x189c], R3 ;  /* 0x00189c0301007387 */ /* 0x0005e80000100800 */
[----:B------:R3:W-:Y:S01]  /*eb00*/  STL [R1+0x1890], R7 ;  /* 0x0018900701007387 */ /* 0x0007e20000100800 */
[----:B--2---:R-:W-:Y:S02]  /*eb10*/  IADD3 R3, P5, R23, R6, RZ ;  /* 0x0000000617037210 */ /* 0x004fe40007fbe0ff */
[----:B---3--:R-:W-:Y:S02]  /*eb20*/  LEA.HI.X.SX32 R7, R5, R17, 0x1, P6 ;  /* 0x0000001105077211 */ /* 0x008fe400030f0eff */
[----:B------:R-:W2:Y:S01]  /*eb30*/  LDC R5, c[0x0][0x268] ;  /* 0x00009a00ff057b82 */ /* 0x000ea20000000800 */
[----:B------:R3:W-:Y:S01]  /*eb40*/  STL [R1+0x18a4], R3 ;  /* 0x0018a40301007387 */ /* 0x0007e20000100800 */
[----:B-1----:R-:W-:-:S03]  /*eb50*/  IMAD R0, R0, 0x1e5, RZ ;  /* 0x000001e500007824 */ /* 0x002fc600078e02ff */
[----:B------:R1:W-:Y:S01]  /*eb60*/  STL [R1+0x1898], R7 ;  /* 0x0018980701007387 */ /* 0x0003e20000100800 */
[-C--:B---3--:R-:W-:Y:S02]  /*eb70*/  IADD3 R3, P6, R2, R6.reuse, RZ ;  /* 0x0000000602037210 */ /* 0x088fe40007fde0ff */
[----:B-1----:R-:W-:Y:S02]  /*eb80*/  LEA.HI.X.SX32 R7, R23, R17, 0x1, P5 ;  /* 0x0000001117077211 */ /* 0x002fe400028f0eff */
[----:B------:R-:W1:Y:S01]  /*eb90*/  LDC R23, c[0x0][0x268] ;  /* 0x00009a00ff177b82 */ /* 0x000e620000000800 */
[----:B------:R3:W-:Y:S04]  /*eba0*/  STL [R1+0x18ac], R3 ;  /* 0x0018ac0301007387 */ /* 0x0007e80000100800 */
[----:B------:R4:W-:Y:S01]  /*ebb0*/  STL [R1+0x18a0], R7 ;  /* 0x0018a00701007387 */ /* 0x0009e20000100800 */
[----:B---3--:R-:W-:-:S02]  /*ebc0*/  IADD3 R3, P5, R0, R6, RZ ;  /* 0x0000000600037210 */ /* 0x008fc40007fbe0ff */
[-C--:B----4-:R-:W-:Y:S02]  /*ebd0*/  LEA.HI.X.SX32 R7, R2, R17.reuse, 0x1, P6 ;  /* 0x0000001102077211 */ /* 0x090fe400030f0eff */
[----:B------:R-:W3:Y:S01]  /*ebe0*/  LDC R2, c[0x0][0x268] ;  /* 0x00009a00ff027b82 */ /* 0x000ee20000000800 */
[----:B------:R-:W-:Y:S04]  /*ebf0*/  STL [R1+0x18b4], R3 ;  /* 0x0018b40301007387 */ /* 0x000fe80000100800 */
[----:B------:R4:W-:Y:S01]  /*ec00*/  STL [R1+0x18a8], R7 ;  /* 0x0018a80701007387 */ /* 0x0009e20000100800 */
[----:B--2---:R-:W-:Y:S01]  /*ec10*/  IMAD R5, R5, 0x1e6, RZ ;  /* 0x000001e605057824 */ /* 0x004fe200078e02ff */
[----:B----4-:R-:W-:Y:S02]  /*ec20*/  LEA.HI.X.SX32 R7, R0, R17, 0x1, P5 ;  /* 0x0000001100077211 */ /* 0x010fe400028f0eff */
[----:B------:R-:W2:Y:S02]  /*ec30*/  LDC R0, c[0x0][0x268] ;  /* 0x00009a00ff007b82 */ /* 0x000ea40000000800 */
[----:B------:R-:W-:Y:S01]  /*ec40*/  IADD3 R3, P6, R5, R6, RZ ;  /* 0x0000000605037210 */ /* 0x000fe20007fde0ff */
[----:B-1----:R-:W-:-:S04]  /*ec50*/  IMAD R23, R23, 0x1e7, RZ ;  /* 0x000001e717177824 */ /* 0x002fc800078e02ff */
[----:B------:R1:W-:Y:S01]  /*ec60*/  STL [R1+0x18bc], R3 ;  /* 0x0018bc0301007387 */ /* 0x0003e20000100800 */
[----:B---3--:R-:W-:-:S03]  /*ec70*/  IMAD R2, R2, 0x1e8, RZ ;  /* 0x000001e802027824 */ /* 0x008fc600078e02ff */
[----:B------:R3:W-:Y:S01]  /*ec80*/  STL [R1+0x18b0], R7 ;  /* 0x0018b00701007387 */ /* 0x0007e20000100800 */
[----:B-1----:R-:W-:Y:S02]  /*ec90*/  IADD3 R3, P5, R23, R6, RZ ;  /* 0x0000000617037210 */ /* 0x002fe40007fbe0ff */
[----:B---3--:R-:W-:Y:S02]  /*eca0*/  LEA.HI.X.SX32 R7, R5, R17, 0x1, P6 ;  /* 0x0000001105077211 */ /* 0x008fe400030f0eff */
[----:B------:R-:W1:Y:S01]  /*ecb0*/  LDC R5, c[0x0][0x268] ;  /* 0x00009a00ff057b82 */ /* 0x000e620000000800 */
[----:B------:R3:W-:Y:S01]  /*ecc0*/  STL [R1+0x18c4], R3 ;  /* 0x0018c40301007387 */ /* 0x0007e20000100800 */
[----:B--2---:R-:W-:-:S03]  /*ecd0*/  IMAD R0, R0, 0x1e9, RZ ;  /* 0x000001e900007824 */ /* 0x004fc600078e02ff */
[----:B------:R2:W-:Y:S01]  /*ece0*/  STL [R1+0x18b8], R7 ;  /* 0x0018b80701007387 */ /* 0x0005e20000100800 */
[----:B---3--:R-:W-:Y:S02]  /*ecf0*/  IADD3 R3, P6, R2, R6, RZ ;  /* 0x0000000602037210 */ /* 0x008fe40007fde0ff */
[----:B--2---:R-:W-:-:S03]  /*ed00*/  LEA.HI.X.SX32 R7, R23, R17, 0x1, P5 ;  /* 0x0000001117077211 */ /* 0x004fc600028f0eff */
[----:B------:R2:W-:Y:S01]  /*ed10*/  STL [R1+0x18cc], R3 ;  /* 0x0018cc0301007387 */ /* 0x0005e20000100800 */
[----:B------:R-:W3:Y:S01]  /*ed20*/  LDC R23, c[0x0][0x268] ;  /* 0x00009a00ff177b82 */ /* 0x000ee20000000800 */
[----:B------:R-:W-:Y:S02]  /*ed30*/  LEA.HI.X.SX32 R2, R2, R17, 0x1, P6 ;  /* 0x0000001102027211 */ /* 0x000fe400030f0eff */
[----:B------:R4:W-:Y:S01]  /*ed40*/  STL [R1+0x18c0], R7 ;  /* 0x0018c00701007387 */ /* 0x0009e20000100800 */
[----:B--2---:R-:W-:-:S04]  /*ed50*/  IADD3 R3, P5, R0, R6, RZ ;  /* 0x0000000600037210 */ /* 0x004fc80007fbe0ff */
[----:B----4-:R-:W2:Y:S01]  /*ed60*/  LDC R7, c[0x0][0x268] ;  /* 0x00009a00ff077b82 */ /* 0x010ea20000000800 */
[----:B------:R-:W-:Y:S04]  /*ed70*/  STL [R1+0x18d4], R3 ;  /* 0x0018d40301007387 */ /* 0x000fe80000100800 */
[----:B------:R4:W-:Y:S01]  /*ed80*/  STL [R1+0x18c8], R2 ;  /* 0x0018c80201007387 */ /* 0x0009e20000100800 */
[----:B-1----:R-:W-:Y:S02]  /*ed90*/  IMAD R5, R5, 0x1ea, RZ ;  /* 0x000001ea05057824 */ /* 0x002fe400078e02ff */
[----:B----4-:R-:W1:Y:S03]  /*eda0*/  LDC R2, c[0x0][0x268] ;  /* 0x00009a00ff027b82 */ /* 0x010e660000000800 */
[----:B------:R-:W-:-:S02]  /*edb0*/  IADD3 R3, P6, R5, R6, RZ ;  /* 0x0000000605037210 */ /* 0x000fc40007fde0ff */
[-C--:B------:R-:W-:Y:S01]  /*edc0*/  LEA.HI.X.SX32 R0, R0, R17.reuse, 0x1, P5 ;  /* 0x0000001100007211 */ /* 0x080fe200028f0eff */
[----:B---3--:R-:W-:Y:S02]  /*edd0*/  IMAD R23, R23, 0x1eb, RZ ;  /* 0x000001eb17177824 */ /* 0x008fe400078e02ff */
[----:B------:R3:W-:Y:S04]  /*ede0*/  STL [R1+0x18dc], R3 ;  /* 0x0018dc0301007387 */ /* 0x0007e80000100800 */
[----:B------:R4:W-:Y:S01]  /*edf0*/  STL [R1+0x18d0], R0 ;  /* 0x0018d00001007387 */ /* 0x0009e20000100800 */
[----:B--2---:R-:W-:Y:S01]  /*ee00*/  IMAD R20, R7, 0xdf, RZ ;  /* 0x000000df07147824 */ /* 0x004fe200078e02ff */
[----:B------:R-:W-:Y:S02]  /*ee10*/  LEA.HI.X.SX32 R7, R5, R17, 0x1, P6 ;  /* 0x0000001105077211 */ /* 0x000fe400030f0eff */
[----:B------:R-:W2:Y:S01]  /*ee20*/  LDC R5, c[0x0][0x268] ;  /* 0x00009a00ff057b82 */ /* 0x000ea20000000800 */
[----:B---3--:R-:W-:-:S07]  /*ee30*/  IADD3 R3, P5, R23, R6, RZ ;  /* 0x0000000617037210 */ /* 0x008fce0007fbe0ff */
[----:B----4-:R-:W3:Y:S01]  /*ee40*/  LDC R0, c[0x0][0x268] ;  /* 0x00009a00ff007b82 */ /* 0x010ee20000000800 */
[----:B-1----:R-:W-:Y:S01]  /*ee50*/  IMAD R2, R2, 0x1ec, RZ ;  /* 0x000001ec02027824 */ /* 0x002fe200078e02ff */
[----:B------:R1:W-:Y:S04]  /*ee60*/  STL [R1+0x18e4], R3 ;  /* 0x0018e40301007387 */ /* 0x0003e80000100800 */
[----:B------:R4:W-:Y:S01]  /*ee70*/  STL [R1+0x18d8], R7 ;  /* 0x0018d80701007387 */ /* 0x0009e20000100800 */
[----:B-1----:R-:W-:Y:S02]  /*ee80*/  IADD3 R3, P6, R2, R6, RZ ;  /* 0x0000000602037210 */ /* 0x002fe40007fde0ff */
[-C--:B----4-:R-:W-:Y:S02]  /*ee90*/  LEA.HI.X.SX32 R7, R23, R17.reuse, 0x1, P5 ;  /* 0x0000001117077211 */ /* 0x090fe400028f0eff */
[----:B------:R-:W1:Y:S01]  /*eea0*/  LDC R23, c[0x0][0x268] ;  /* 0x00009a00ff177b82 */ /* 0x000e620000000800 */
[----:B------:R-:W-:Y:S04]  /*eeb0*/  STL [R1+0x18ec], R3 ;  /* 0x0018ec0301007387 */ /* 0x000fe80000100800 */
[----:B------:R4:W-:Y:S01]  /*eec0*/  STL [R1+0x18e0], R7 ;  /* 0x0018e00701007387 */ /* 0x0009e20000100800 */
[----:B---3--:R-:W-:Y:S01]  /*eed0*/  IMAD R0, R0, 0x1ed, RZ ;  /* 0x000001ed00007824 */ /* 0x008fe200078e02ff */
[----:B----4-:R-:W-:-:S02]  /*eee0*/  LEA.HI.X.SX32 R7, R2, R17, 0x1, P6 ;  /* 0x0000001102077211 */ /* 0x010fc400030f0eff */
[----:B------:R-:W3:Y:S02]  /*eef0*/  LDC R2, c[0x0][0x268] ;  /* 0x00009a00ff027b82 */ /* 0x000ee40000000800 */
[----:B------:R-:W-:Y:S01]  /*ef00*/  IADD3 R3, P5, R0, R6, RZ ;  /* 0x0000000600037210 */ /* 0x000fe20007fbe0ff */
[----:B--2---:R-:W-:-:S04]  /*ef10*/  IMAD R5, R5, 0x1ee, RZ ;  /* 0x000001ee05057824 */ /* 0x004fc800078e02ff */
[----:B------:R2:W-:Y:S01]  /*ef20*/  STL [R1+0x18f4], R3 ;  /* 0x0018f40301007387 */ /* 0x0005e20000100800 */
[----:B-1----:R-:W-:-:S03]  /*ef30*/  IMAD R23, R23, 0x1ef, RZ ;  /* 0x000001ef17177824 */ /* 0x002fc600078e02ff */
[----:B------:R1:W-:Y:S01]  /*ef40*/  STL [R1+0x18e8], R7 ;  /* 0x0018e80701007387 */ /* 0x0003e20000100800 */
[----:B--2---:R-:W-:Y:S02]  /*ef50*/  IADD3 R3, P6, R5, R6, RZ ;  /* 0x0000000605037210 */ /* 0x004fe40007fde0ff */
[----:B-1----:R-:W-:Y:S02]  /*ef60*/  LEA.HI.X.SX32 R7, R0, R17, 0x1, P5 ;  /* 0x0000001100077211 */ /* 0x002fe400028f0eff */
[----:B------:R-:W1:Y:S01]  /*ef70*/  LDC R0, c[0x0][0x268] ;  /* 0x00009a00ff007b82 */ /* 0x000e620000000800 */
[----:B------:R2:W-:Y:S01]  /*ef80*/  STL [R1+0x18fc], R3 ;  /* 0x0018fc0301007387 */ /* 0x0005e20000100800 */
[----:B---3--:R-:W-:-:S03]  /*ef90*/  IMAD R2, R2, 0x1f0, RZ ;  /* 0x000001f002027824 */ /* 0x008fc600078e02ff */
[----:B------:R3:W-:Y:S01]  /*efa0*/  STL [R1+0x18f0], R7 ;  /* 0x0018f00701007387 */ /* 0x0007e20000100800 */
[-C--:B--2---:R-:W-:Y:S02]  /*efb0*/  IADD3 R3, P5, R23, R6.reuse, RZ ;  /* 0x0000000617037210 */ /* 0x084fe40007fbe0ff */
[----:B---3--:R-:W-:Y:S02]  /*efc0*/  LEA.HI.X.SX32 R7, R5, R17, 0x1, P6 ;  /* 0x0000001105077211 */ /* 0x008fe400030f0eff */
[----:B------:R-:W2:Y:S01]  /*efd0*/  LDC R5, c[0x0][0x268] ;  /* 0x00009a00ff057b82 */ /* 0x000ea20000000800 */
[----:B------:R3:W-:Y:S04]  /*efe0*/  STL [R1+0x1904], R3 ;  /* 0x0019040301007387 */ /* 0x0007e80000100800 */
[----:B------:R4:W-:Y:S01]  /*eff0*/  STL [R1+0x18f8], R7 ;  /* 0x0018f80701007387 */ /* 0x0009e20000100800 */
[----:B---3--:R-:W-:-:S02]  /*f000*/  IADD3 R3, P6, R2, R6, RZ ;  /* 0x0000000602037210 */ /* 0x008fc40007fde0ff */
[-C--:B----4-:R-:W-:Y:S02]  /*f010*/  LEA.HI.X.SX32 R7, R23, R17.reuse, 0x1, P5 ;  /* 0x0000001117077211 */ /* 0x090fe400028f0eff */
[----:B------:R-:W3:Y:S01]  /*f020*/  LDC R23, c[0x0][0x268] ;  /* 0x00009a00ff177b82 */ /* 0x000ee20000000800 */
[----:B------:R-:W-:Y:S04]  /*f030*/  STL [R1+0x190c], R3 ;  /* 0x00190c0301007387 */ /* 0x000fe80000100800 */
[----:B------:R4:W-:Y:S01]  /*f040*/  STL [R1+0x1900], R7 ;  /* 0x0019000701007387 */ /* 0x0009e20000100800 */
[----:B-1----:R-:W-:Y:S01]  /*f050*/  IMAD R0, R0, 0x1f1, RZ ;  /* 0x000001f100007824 */ /* 0x002fe200078e02ff */
[----:B----4-:R-:W-:Y:S02]  /*f060*/  LEA.HI.X.SX32 R7, R2, R17, 0x1, P6 ;  /* 0x0000001102077211 */ /* 0x010fe400030f0eff */
[----:B------:R-:W1:Y:S02]  /*f070*/  LDC R2, c[0x0][0x268] ;  /* 0x00009a00ff027b82 */ /* 0x000e640000000800 */
[----:B------:R-:W-:Y:S01]  /*f080*/  IADD3 R3, P5, R0, R6, RZ ;  /* 0x0000000600037210 */ /* 0x000fe20007fbe0ff */
[----:B--2---:R-:W-:-:S04]  /*f090*/  IMAD R5, R5, 0x1f2, RZ ;  /* 0x000001f205057824 */ /* 0x004fc800078e02ff */
[----:B------:R2:W-:Y:S01]  /*f0a0*/  STL [R1+0x1914], R3 ;  /* 0x0019140301007387 */ /* 0x0005e20000100800 */
[----:B---3--:R-:W-:-:S03]  /*f0b0*/  IMAD R23, R23, 0x1f3, RZ ;  /* 0x000001f317177824 */ /* 0x008fc600078e02ff */
        /* <DEDUP_REMOVED lines=31> */
[-C--:B---3--:R-:W-:Y:S02]  /*f2b0*/  IADD3 R3, P5, R23, R6.reuse, RZ ;  /* 0x0000000617037210 */ /* 0x088fe40007fbe0ff */
[----:B--2---:R-:W-:Y:S02]  /*f2c0*/  LEA.HI.X.SX32 R7, R5, R17, 0x1, P6 ;  /* 0x0000001105077211 */ /* 0x004fe400030f0eff */
        /* <DEDUP_REMOVED lines=17> */
[----:B---3--:R-:W-:-:S03]  /*f3e0*/  LEA.HI.X.SX32 R7, R0, R17, 0x1, P5 ;  /* 0x0000001100077211 */ /* 0x008fc600028f0eff */
[----:B------:R2:W-:Y:S01]  /*f3f0*/  STL [R1+0x195c], R3 ;  /* 0x00195c0301007387 */ /* 0x0005e20000100800 */
[----:B------:R-:W3:Y:S01]  /*f400*/  LDC R0, c[0x0][0x268] ;  /* 0x00009a00ff007b82 */ /* 0x000ee20000000800 */
[----:B-1----:R-:W-:Y:S02]  /*f410*/  IMAD R2, R2, 0x1fc, RZ ;  /* 0x000001fc02027824 */ /* 0x002fe400078e02ff */
[----:B------:R1:W-:Y:S01]  /*f420*/  STL [R1+0x1950], R7 ;  /* 0x0019500701007387 */ /* 0x0003e20000100800 */
[----:B--2---:R-:W-:Y:S02]  /*f430*/  IADD3 R3, P5, R23, R6, RZ ;  /* 0x0000000617037210 */ /* 0x004fe40007fbe0ff */
[----:B-1----:R-:W-:-:S03]  /*f440*/  LEA.HI.X.SX32 R7, R5, R17, 0x1, P6 ;  /* 0x0000001105077211 */ /* 0x002fc600030f0eff */
[----:B------:R1:W-:Y:S01]  /*f450*/  STL [R1+0x1964], R3 ;  /* 0x0019640301007387 */ /* 0x0003e20000100800 */
[----:B------:R-:W2:Y:S03]  /*f460*/  LDC R5, c[0x0][0x268] ;  /* 0x00009a00ff057b82 */ /* 0x000ea60000000800 */
[----:B------:R4:W-:Y:S01]  /*f470*/  STL [R1+0x1958], R7 ;  /* 0x0019580701007387 */ /* 0x0009e20000100800 */
[----:B-1----:R-:W-:Y:S02]  /*f480*/  IADD3 R3, P6, R2, R6, RZ ;  /* 0x0000000602037210 */ /* 0x002fe40007fde0ff */
[----:B----4-:R-:W-:-:S03]  /*f490*/  LEA.HI.X.SX32 R7, R23, R17, 0x1, P5 ;  /* 0x0000001117077211 */ /* 0x010fc600028f0eff */
[----:B------:R-:W-:Y:S01]  /*f4a0*/  STL [R1+0x196c], R3 ;  /* 0x00196c0301007387 */ /* 0x000fe20000100800 */
[----:B------:R-:W1:Y:S03]  /*f4b0*/  LDC R23, c[0x0][0x268] ;  /* 0x00009a00ff177b82 */ /* 0x000e660000000800 */
[----:B------:R4:W-:Y:S02]  /*f4c0*/  STL [R1+0x1960], R7 ;  /* 0x0019600701007387 */ /* 0x0009e40000100800 */
[----:B----4-:R-:W-:-:S03]  /*f4d0*/  LEA.HI.X.SX32 R7, R2, R17, 0x1, P6 ;  /* 0x0000001102077211 */ /* 0x010fc600030f0eff */
[----:B------:R-:W4:Y:S01]  /*f4e0*/  LDC R2, c[0x0][0x268] ;  /* 0x00009a00ff027b82 */ /* 0x000f220000000800 */
[----:B---3--:R-:W-:Y:S02]  /*f4f0*/  IMAD R0, R0, 0x1fd, RZ ;  /* 0x000001fd00007824 */ /* 0x008fe400078e02ff */
[----:B--2---:R-:W-:-:S03]  /*f500*/  IMAD R5, R5, 0x1fe, RZ ;  /* 0x000001fe05057824 */ /* 0x004fc600078e02ff */
[----:B------:R-:W-:Y:S01]  /*f510*/  IADD3 R3, P5, R0, R6, RZ ;  /* 0x0000000600037210 */ /* 0x000fe20007fbe0ff */
[----:B-1----:R-:W-:-:S04]  /*f520*/  IMAD R23, R23, 0x1ff, RZ ;  /* 0x000001ff17177824 */ /* 0x002fc800078e02ff */
[----:B------:R1:W-:Y:S04]  /*f530*/  STL [R1+0x1974], R3 ;  /* 0x0019740301007387 */ /* 0x0003e80000100800 */
[----:B------:R2:W-:Y:S01]  /*f540*/  STL [R1+0x1968], R7 ;  /* 0x0019680701007387 */ /* 0x0005e20000100800 */
[----:B-1----:R-:W-:Y:S01]  /*f550*/  IADD3 R3, P6, R5, R6, RZ ;  /* 0x0000000605037210 */ /* 0x002fe20007fde0ff */
[----:B----4-:R-:W-:Y:S01]  /*f560*/  IMAD.SHL.U32 R2, R2, 0x2, RZ ;  /* 0x0000000202027824 */ /* 0x010fe200078e00ff */
[----:B--2---:R-:W-:-:S03]  /*f570*/  LEA.HI.X.SX32 R7, R0, R17, 0x1, P5 ;  /* 0x0000001100077211 */ /* 0x004fc600028f0eff */
[----:B------:R1:W-:Y:S01]  /*f580*/  STL [R1+0x197c], R3 ;  /* 0x00197c0301007387 */ /* 0x0003e20000100800 */
[----:B------:R-:W-:Y:S01]  /*f590*/  LEA.HI.X.SX32 R5, R5, R17, 0x1, P6 ;  /* 0x0000001105057211 */ /* 0x000fe200030f0eff */
[----:B------:R-:W2:Y:S02]  /*f5a0*/  LDC R0, c[0x0][0x268] ;  /* 0x00009a00ff007b82 */ /* 0x000ea40000000800 */
[----:B------:R3:W-:Y:S01]  /*f5b0*/  STL [R1+0x1970], R7 ;  /* 0x0019700701007387 */ /* 0x0007e20000100800 */
[-C--:B-1----:R-:W-:Y:S02]  /*f5c0*/  IADD3 R3, P5, R23, R6.reuse, RZ ;  /* 0x0000000617037210 */ /* 0x082fe40007fbe0ff */
[----:B---3--:R-:W-:-:S03]  /*f5d0*/  IADD3 R7, P6, R2, R6, RZ ;  /* 0x0000000602077210 */ /* 0x008fc60007fde0ff */
[----:B------:R-:W-:Y:S04]  /*f5e0*/  STL [R1+0x1984], R3 ;  /* 0x0019840301007387 */ /* 0x000fe80000100800 */
[----:B------:R1:W-:Y:S04]  /*f5f0*/  STL [R1+0x1978], R5 ;  /* 0x0019780501007387 */ /* 0x0003e80000100800 */
[----:B------:R3:W-:Y:S01]  /*f600*/  STL [R1+0x1990], R7 ;  /* 0x0019900701007387 */ /* 0x0007e20000100800 */
[----:B-1----:R-:W1:Y:S08]  /*f610*/  LDC R5, c[0x0][0x268] ;  /* 0x00009a00ff057b82 */ /* 0x002e700000000800 */
[----:B---3--:R-:W3:Y:S01]  /*f620*/  LDC R7, c[0x0][0x268] ;  /* 0x00009a00ff077b82 */ /* 0x008ee20000000800 */
[----:B------:R-:W-:-:S07]  /*f630*/  LEA.HI.X.SX32 R3, R23, R17, 0x1, P5 ;  /* 0x0000001117037211 */ /* 0x000fce00028f0eff */
[----:B------:R-:W4:Y:S01]  /*f640*/  LDC R23, c[0x0][0x268] ;  /* 0x00009a00ff177b82 */ /* 0x000f220000000800 */
[----:B--2---:R-:W-:Y:S01]  /*f650*/  IMAD R0, R0, 0x3, RZ ;  /* 0x0000000300007824 */ /* 0x004fe200078e02ff */
[----:B------:R2:W-:Y:S01]  /*f660*/  STL [R1+0x1980], R3 ;  /* 0x0019800301007387 */ /* 0x0005e20000100800 */
[----:B---3--:R-:W-:Y:S01]  /*f670*/  IMAD R12, R7, 0xea, RZ ;  /* 0x000000ea070c7824 */ /* 0x008fe200078e02ff */
[----:B------:R-:W-:-:S04]  /*f680*/  LEA.HI.X.SX32 R7, R2, R17, 0x1, P6 ;  /* 0x0000001102077211 */ /* 0x000fc800030f0eff */
[----:B------:R-:W3:Y:S01]  /*f690*/  LDC R2, c[0x0][0x268] ;  /* 0x00009a00ff027b82 */ /* 0x000ee20000000800 */
[----:B--2---:R-:W-:Y:S01]  /*f6a0*/  IADD3 R3, P5, R0, R6, RZ ;  /* 0x0000000600037210 */ /* 0x004fe20007fbe0ff */
[----:B-1----:R-:W-:-:S04]  /*f6b0*/  IMAD.SHL.U32 R5, R5, 0x4, RZ ;  /* 0x0000000405057824 */ /* 0x002fc800078e00ff */
[----:B------:R1:W-:Y:S04]  /*f6c0*/  STL [R1+0x1998], R3 ;  /* 0x0019980301007387 */ /* 0x0003e80000100800 */
[----:B------:R2:W-:Y:S01]  /*f6d0*/  STL [R1+0x198c], R7 ;  /* 0x00198c0701007387 */ /* 0x0005e20000100800 */
[----:B-1----:R-:W-:Y:S02]  /*f6e0*/  IADD3 R3, P6, R5, R6, RZ ;  /* 0x0000000605037210 */ /* 0x002fe40007fde0ff */
[----:B--2---:R-:W-:Y:S02]  /*f6f0*/  LEA.HI.X.SX32 R7, R0, R17, 0x1, P5 ;  /* 0x0000001100077211 */ /* 0x004fe400028f0eff */
[----:B------:R-:W1:Y:S01]  /*f700*/  LDC R0, c[0x0][0x268] ;  /* 0x00009a00ff007b82 */ /* 0x000e620000000800 */
[----:B------:R2:W-:Y:S01]  /*f710*/  STL [R1+0x19a0], R3 ;  /* 0x0019a00301007387 */ /* 0x0005e20000100800 */
[----:B----4-:R-:W-:-:S03]  /*f720*/  IMAD R23, R23, 0x5, RZ ;  /* 0x0000000517177824 */ /* 0x010fc600078e02ff */
[----:B------:R4:W-:Y:S01]  /*f730*/  STL [R1+0x1994], R7 ;  /* 0x0019940701007387 */ /* 0x0009e20000100800 */
[----:B---3--:R-:W-:Y:S01]  /*f740*/  IMAD R2, R2, 0x6, RZ ;  /* 0x0000000602027824 */ /* 0x008fe200078e02ff */
[-C--:B--2---:R-:W-:Y:S02]  /*f750*/  IADD3 R3, P5, R23, R6.reuse, RZ ;  /* 0x0000000617037210 */ /* 0x084fe40007fbe0ff */
[----:B----4-:R-:W-:Y:S02]  /*f760*/  LEA.HI.X.SX32 R7, R5, R17, 0x1, P6 ;  /* 0x0000001105077211 */ /* 0x010fe400030f0eff */
[----:B------:R-:W2:Y:S01]  /*f770*/  LDC R5, c[0x0][0x268] ;  /* 0x00009a00ff057b82 */ /* 0x000ea20000000800 */
[----:B------:R3:W-:Y:S04]  /*f780*/  STL [R1+0x19a8], R3 ;  /* 0x0019a80301007387 */ /* 0x0007e80000100800 */
[----:B------:R4:W-:Y:S01]  /*f790*/  STL [R1+0x199c], R7 ;  /* 0x00199c0701007387 */ /* 0x0009e20000100800 */
[----:B---3--:R-:W-:-:S02]  /*f7a0*/  IADD3 R3, P6, R2, R6, RZ ;  /* 0x0000000602037210 */ /* 0x008fc40007fde0ff */
[----:B----4-:R-:W-:Y:S02]  /*f7b0*/  LEA.HI.X.SX32 R7, R23, R17, 0x1, P5 ;  /* 0x0000001117077211 */ /* 0x010fe400028f0eff */
[----:B------:R-:W3:Y:S01]  /*f7c0*/  LDC R23, c[0x0][0x268] ;  /* 0x00009a00ff177b82 */ /* 0x000ee20000000800 */
[----:B------:R-:W-:Y:S01]  /*f7d0*/  STL [R1+0x19b0], R3 ;  /* 0x0019b00301007387 */ /* 0x000fe20000100800 */
[----:B-1----:R-:W-:-:S03]  /*f7e0*/  IMAD R0, R0, 0x7, RZ ;  /* 0x0000000700007824 */ /* 0x002fc600078e02ff */
[----:B------:R1:W-:Y:S01]  /*f7f0*/  STL [R1+0x19a4], R7 ;  /* 0x0019a40701007387 */ /* 0x0003e20000100800 */
[----:B--2---:R-:W-:Y:S01]  /*f800*/  IMAD.SHL.U32 R5, R5, 0x8, RZ ;  /* 0x0000000805057824 */ /* 0x004fe200078e00ff */
[----:B-1----:R-:W-:Y:S02]  /*f810*/  LEA.HI.X.SX32 R7, R2, R17, 0x1, P6 ;  /* 0x0000001102077211 */ /* 0x002fe400030f0eff */
[----:B------:R-:W1:Y:S01]  /*f820*/  LDC R2, c[0x0][0x268] ;  /* 0x00009a00ff027b82 */ /* 0x000e620000000800 */
[----:B------:R-:W-:-:S05]  /*f830*/  IADD3 R3, P5, R0, R6, RZ ;  /* 0x0000000600037210 */ /* 0x000fca0007fbe0ff */
[----:B------:R2:W-:Y:S04]  /*f840*/  STL [R1+0x19b8], R3 ;  /* 0x0019b80301007387 */ /* 0x0005e80000100800 */
[----:B------:R4:W-:Y:S01]  /*f850*/  STL [R1+0x19ac], R7 ;  /* 0x0019ac0701007387 */ /* 0x0009e20000100800 */
[----:B--2---:R-:W-:Y:S02]  /*f860*/  IADD3 R3, P6, R5, R6, RZ ;  /* 0x0000000605037210 */ /* 0x004fe40007fde0ff */
[----:B----4-:R-:W-:Y:S02]  /*f870*/  LEA.HI.X.SX32 R7, R0, R17, 0x1, P5 ;  /* 0x0000001100077211 */ /* 0x010fe400028f0eff */
[----:B------:R-:W2:Y:S01]  /*f880*/  LDC R0, c[0x0][0x268] ;  /* 0x00009a00ff007b82 */ /* 0x000ea20000000800 */
[----:B------:R4:W-:Y:S01]  /*f890*/  STL [R1+0x19c0], R3 ;  /* 0x0019c00301007387 */ /* 0x0009e20000100800 */
[----:B---3--:R-:W-:-:S03]  /*f8a0*/  IMAD R23, R23, 0x9, RZ ;  /* 0x0000000917177824 */ /* 0x008fc600078e02ff */
[----:B------:R3:W-:Y:S01]  /*f8b0*/  STL [R1+0x19b4], R7 ;  /* 0x0019b40701007387 */ /* 0x0007e20000100800 */
[----:B-1----:R-:W-:Y:S01]  /*f8c0*/  IMAD R2, R2, 0xa, RZ ;  /* 0x0000000a02027824 */ /* 0x002fe200078e02ff */
[-C--:B----4-:R-:W-:Y:S02]  /*f8d0*/  IADD3 R3, P5, R23, R6.reuse, RZ ;  /* 0x0000000617037210 */ /* 0x090fe40007fbe0ff */
[----:B---3--:R-:W-:Y:S02]  /*f8e0*/  LEA.HI.X.SX32 R7, R5, R17, 0x1, P6 ;  /* 0x0000001105077211 */ /* 0x008fe400030f0eff */
[----:B------:R-:W1:Y:S01]  /*f8f0*/  LDC R5, c[0x0][0x268] ;  /* 0x00009a00ff057b82 */ /* 0x000e620000000800 */
[----:B------:R3:W-:Y:S04]  /*f900*/  STL [R1+0x19c8], R3 ;  /* 0x0019c80301007387 */ /* 0x0007e80000100800 */
[----:B------:R4:W-:Y:S01]  /*f910*/  STL [R1+0x19bc], R7 ;  /* 0x0019bc0701007387 */ /* 0x0009e20000100800 */
[----:B---3--:R-:W-:-:S02]  /*f920*/  IADD3 R3, P6, R2, R6, RZ ;  /* 0x0000000602037210 */ /* 0x008fc40007fde0ff */
[----:B----4-:R-:W-:Y:S02]  /*f930*/  LEA.HI.X.SX32 R7, R23, R17, 0x1, P5 ;  /* 0x0000001117077211 */ /* 0x010fe400028f0eff */
[----:B------:R-:W3:Y:S01]  /*f940*/  LDC R23, c[0x0][0x268] ;  /* 0x00009a00ff177b82 */ /* 0x000ee20000000800 */
[----:B------:R-:W-:Y:S01]  /*f950*/  STL [R1+0x19d0], R3 ;  /* 0x0019d00301007387 */ /* 0x000fe20000100800 */
[----:B--2---:R-:W-:-:S03]  /*f960*/  IMAD R0, R0, 0xb, RZ ;  /* 0x0000000b00007824 */ /* 0x004fc600078e02ff */
[----:B------:R2:W-:Y:S01]  /*f970*/  STL [R1+0x19c4], R7 ;  /* 0x0019c40701007387 */ /* 0x0005e20000100800 */
[----:B------:R-:W-:Y:S01]  /*f980*/  LEA.HI.X.SX32 R2, R2, R17, 0x1, P6 ;  /* 0x0000001102027211 */ /* 0x000fe200030f0eff */
[----:B-1----:R-:W-:Y:S01]  /*f990*/  IMAD R5, R5, 0xc, RZ ;  /* 0x0000000c05057824 */ /* 0x002fe200078e02ff */
[----:B--2---:R-:W1:Y:S01]  /*f9a0*/  LDC R7, c[0x0][0x268] ;  /* 0x00009a00ff077b82 */ /* 0x004e620000000800 */
[----:B------:R-:W-:-:S05]  /*f9b0*/  IADD3 R3, P5, R0, R6, RZ ;  /* 0x0000000600037210 */ /* 0x000fca0007fbe0ff */
[----:B------:R2:W-:Y:S01]  /*f9c0*/  STL [R1+0x19d8], R3 ;  /* 0x0019d80301007387 */ /* 0x0005e20000100800 */
[----:B------:R-:W-:-:S03]  /*f9d0*/  LEA.HI.X.SX32 R0, R0, R17, 0x1, P5 ;  /* 0x0000001100007211 */ /* 0x000fc600028f0eff */
[----:B------:R4:W-:Y:S01]  /*f9e0*/  STL [R1+0x19cc], R2 ;  /* 0x0019cc0201007387 */ /* 0x0009e20000100800 */
[----:B--2---:R-:W-:Y:S01]  /*f9f0*/  IADD3 R3, P6, R5, R6, RZ ;  /* 0x0000000605037210 */ /* 0x004fe20007fde0ff */
[----:B----4-:R-:W2:Y:S04]  /*fa00*/  LDC R2, c[0x0][0x268] ;  /* 0x00009a00ff027b82 */ /* 0x010ea80000000800 */
[----:B------:R4:W-:Y:S01]  /*fa10*/  STL [R1+0x19e0], R3 ;  /* 0x0019e00301007387 */ /* 0x0009e20000100800 */
[----:B---3--:R-:W-:-:S03]  /*fa20*/  IMAD R23, R23, 0xd, RZ ;  /* 0x0000000d17177824 */ /* 0x008fc600078e02ff */
[----:B------:R3:W-:Y:S01]  /*fa30*/  STL [R1+0x19d4], R0 ;  /* 0x0019d40001007387 */ /* 0x0007e20000100800 */
[----:B-1----:R-:W-:Y:S01]  /*fa40*/  IMAD R19, R7, 0xef, RZ ;  /* 0x000000ef07137824 */ /* 0x002fe200078e02ff */
[----:B------:R-:W-:Y:S02]  /*fa50*/  LEA.HI.X.SX32 R7, R5, R17, 0x1, P6 ;  /* 0x0000001105077211 */ /* 0x000fe400030f0eff */
[----:B------:R-:W1:Y:S01]  /*fa60*/  LDC R5, c[0x0][0x268] ;  /* 0x00009a00ff057b82 */ /* 0x000e620000000800 */
[----:B----4-:R-:W-:-:S07]  /*fa70*/  IADD3 R3, P5, R23, R6, RZ ;  /* 0x0000000617037210 */ /* 0x010fce0007fbe0ff */
[----:B---3--:R-:W3:Y:S01]  /*fa80*/  LDC R0, c[0x0][0x268] ;  /* 0x00009a00ff007b82 */ /* 0x008ee20000000800 */
[----:B------:R-:W-:Y:S04]  /*fa90*/  STL [R1+0x19e8], R3 ;  /* 0x0019e80301007387 */ /* 0x000fe80000100800 */
[----:B------:R4:W-:Y:S01]  /*faa0*/  STL [R1+0x19dc], R7 ;  /* 0x0019dc0701007387 */ /* 0x0009e20000100800 */
[----:B--2---:R-:W-:Y:S01]  /*fab0*/  IMAD R2, R2, 0xe, RZ ;  /* 0x0000000e02027824 */ /* 0x004fe200078e02ff */
[----:B----4-:R-:W-:Y:S02]  /*fac0*/  LEA.HI.X.SX32 R7, R23, R17, 0x1, P5 ;  /* 0x0000001117077211 */ /* 0x010fe400028f0eff */
[----:B------:R-:W2:Y:S02]  /*fad0*/  LDC R23, c[0x0][0x268] ;  /* 0x00009a00ff177b82 */ /* 0x000ea40000000800 */
[----:B------:R-:W-:Y:S01]  /*fae0*/  IADD3 R3, P6, R2, R6, RZ ;  /* 0x0000000602037210 */ /* 0x000fe20007fde0ff */
[----:B---3--:R-:W-:-:S04]  /*faf0*/  IMAD R0, R0, 0xf, RZ ;  /* 0x0000000f00007824 */ /* 0x008fc800078e02ff */
[----:B------:R3:W-:Y:S01]  /*fb00*/  STL [R1+0x19f0], R3 ;  /* 0x0019f00301007387 */ /* 0x0007e20000100800 */
[----:B-1----:R-:W-:-:S03]  /*fb10*/  IMAD.SHL.U32 R5, R5, 0x10, RZ ;  /* 0x0000001005057824 */ /* 0x002fc600078e00ff */
[----:B------:R1:W-:Y:S01]  /*fb20*/  STL [R1+0x19e4], R7 ;  /* 0x0019e40701007387 */ /* 0x0003e20000100800 */
[----:B---3--:R-:W-:Y:S02]  /*fb30*/  IADD3 R3, P5, R0, R6, RZ ;  /* 0x0000000600037210 */ /* 0x008fe40007fbe0ff */
[----:B-1----:R-:W-:Y:S02]  /*fb40*/  LEA.HI.X.SX32 R7, R2, R17, 0x1, P6 ;  /* 0x0000001102077211 */ /* 0x002fe400030f0eff */
        /* <DEDUP_REMOVED lines=92> */
[----:B---3--:R-:W-:-:S03]  /*10110*/  IMAD.SHL.U32 R5, R5, 0x20, RZ ;  /* 0x0000002005057824 */ /* 0x008fc600078e00ff */
        /* <DEDUP_REMOVED lines=34> */
[----:B------:R-:W-:Y:S01]  /*10340*/  LEA.HI.X.SX32 R5, R5, R17, 0x1, P6 ;  /* 0x0000001105057211 */ /* 0x000fe200030f0eff */
[----:B------:R-:W2:Y:S02]  /*10350*/  LDC R0, c[0x0][0x268] ;  /* 0x00009a00ff007b82 */ /* 0x000ea40000000800 */
[----:B------:R-:W-:Y:S01]  /*10360*/  STL [R1+0x1a94], R7 ;  /* 0x001a940701007387 */ /* 0x000fe20000100800 */
[----:B-1----:R-:W-:-:S05]  /*10370*/  IADD3 R3, P5, R23, R6, RZ ;  /* 0x0000000617037210 */ /* 0x002fca0007fbe0ff */
[----:B------:R-:W-:Y:S04]  /*10380*/  STL [R1+0x1aa8], R3 ;  /* 0x001aa80301007387 */ /* 0x000fe80000100800 */
[----:B------:R1:W-:Y:S02]  /*10390*/  STL [R1+0x1a9c], R5 ;  /* 0x001a9c0501007387 */ /* 0x0003e40000100800 */
[----:B-1----:R-:W1:Y:S01]  /*103a0*/  LDC R5, c[0x0][0x268] ;  /* 0x00009a00ff057b82 */ /* 0x002e620000000800 */
[----:B---3--:R-:W-:Y:S01]  /*103b0*/  IMAD R2, R2, 0x26, RZ ;  /* 0x0000002602027824 */ /* 0x008fe200078e02ff */
[----:B------:R-:W-:-:S06]  /*103c0*/  LEA.HI.X.SX32 R7, R23, R17, 0x1, P5 ;  /* 0x0000001117077211 */ /* 0x000fcc00028f0eff */
[----:B------:R-:W3:Y:S01]  /*103d0*/  LDC R23, c[0x0][0x268] ;  /* 0x00009a00ff177b82 */ /* 0x000ee20000000800 */
[----:B------:R-:W-:Y:S01]  /*103e0*/  IADD3 R3, P6, R2, R6, RZ ;  /* 0x0000000602037210 */ /* 0x000fe20007fde0ff */
[----:B--2---:R-:W-:-:S04]  /*103f0*/  IMAD R0, R0, 0x27, RZ ;  /* 0x0000002700007824 */ /* 0x004fc800078e02ff */
[----:B------:R-:W-:Y:S04]  /*10400*/  STL [R1+0x1ab0], R3 ;  /* 0x001ab00301007387 */ /* 0x000fe80000100800 */
[----:B------:R1:W-:Y:S01]  /*10410*/  STL [R1+0x1aa4], R7 ;  /* 0x001aa40701007387 */ /* 0x0003e20000100800 */
[----:B------:R-:W-:Y:S01]  /*10420*/  LEA.HI.X.SX32 R2, R2, R17, 0x1, P6 ;  /* 0x0000001102027211 */ /* 0x000fe200030f0eff */
[----:B-1----:R-:W-:Y:S02]  /*10430*/  IMAD R7, R5, 0x28, RZ ;  /* 0x0000002805077824 */ /* 0x002fe400078e02ff */
[----:B------:R-:W1:Y:S01]  /*10440*/  LDC R5, c[0x0][0x268] ;  /* 0x00009a00ff057b82 */ /* 0x000e620000000800 */
[----:B------:R-:W-:Y:S01]  /*10450*/  IADD3 R3, P5, R0, R6, RZ ;  /* 0x0000000600037210 */ /* 0x000fe20007fbe0ff */
[----:B---3--:R-:W-:-:S04]  /*10460*/  IMAD R23, R23, 0x29, RZ ;  /* 0x0000002917177824 */ /* 0x008fc800078e02ff */
[----:B------:R2:W-:Y:S01]  /*10470*/  STL [R1+0x1ab8], R3 ;  /* 0x001ab80301007387 */ /* 0x0005e20000100800 */
[----:B------:R-:W-:-:S03]  /*10480*/  LEA.HI.X.SX32 R0, R0, R17, 0x1, P5 ;  /* 0x0000001100007211 */ /* 0x000fc600028f0eff */
[----:B------:R3:W-:Y:S01]  /*10490*/  STL [R1+0x1aac], R2 ;  /* 0x001aac0201007387 */ /* 0x0007e20000100800 */
[-C--:B--2---:R-:W-:Y:S01]  /*104a0*/  IADD3 R3, P6, R7, R6.reuse, RZ ;  /* 0x0000000607037210 */ /* 0x084fe20007fde0ff */
[----:B---3--:R-:W2:Y:S04]  /*104b0*/  LDC R2, c[0x0][0x268] ;  /* 0x00009a00ff027b82 */ /* 0x008ea80000000800 */
[----:B------:R3:W-:Y:S04]  /*104c0*/  STL [R1+0x1ac0], R3 ;  /* 0x001ac00301007387 */ /* 0x0007e80000100800 */
[----:B------:R4:W-:Y:S01]  /*104d0*/  STL [R1+0x1ab4], R0 ;  /* 0x001ab40001007387 */ /* 0x0009e20000100800 */
[----:B---3--:R-:W-:Y:S01]  /*104e0*/  IADD3 R3, P5, R23, R6, RZ ;  /* 0x0000000617037210 */ /* 0x008fe20007fbe0ff */
[----:B----4-:R-:W3:Y:S04]  /*104f0*/  LDC R0, c[0x0][0x268] ;  /* 0x00009a00ff007b82 */ /* 0x010ee80000000800 */
[----:B------:R-:W-:Y:S04]  /*10500*/  STL [R1+0x1ac8], R3 ;  /* 0x001ac80301007387 */ /* 0x000fe80000100800 */
[----:B-1----:R1:W-:Y:S02]  /*10510*/  STL [R1+0x29ac], R5 ;  /* 0x0029ac0501007387 */ /* 0x0023e40000100800 */
[----:B-1----:R-:W-:-:S02]  /*10520*/  LEA.HI.X.SX32 R5, R7, R17, 0x1, P6 ;  /* 0x0000001107057211 */ /* 0x002fc400030f0eff */
[----:B------:R-:W1:Y:S01]  /*10530*/  LDC R7, c[0x0][0x268] ;  /* 0x00009a00ff077b82 */ /* 0x000e620000000800 */
[----:B--2---:R-:W-:-:S05]  /*10540*/  IMAD R2, R2, 0x2a, RZ ;  /* 0x0000002a02027824 */ /* 0x004fca00078e02ff */
[-C--:B------:R-:W-:Y:S01]  /*10550*/  IADD3 R3, P6, R2, R6.reuse, RZ ;  /* 0x0000000602037210 */ /* 0x080fe20007fde0ff */
[----:B---3--:R-:W-:Y:S01]  /*10560*/  IMAD R0, R0, 0x2b, RZ ;  /* 0x0000002b00007824 */ /* 0x008fe200078e02ff */
[----:B------:R2:W-:Y:S04]  /*10570*/  STL [R1+0x1abc], R5 ;  /* 0x001abc0501007387 */ /* 0x0005e80000100800 */
[----:B------:R3:W-:Y:S01]  /*10580*/  STL [R1+0x1ad0], R3 ;  /* 0x001ad00301007387 */ /* 0x0007e20000100800 */
[-C--:B--2---:R-:W-:Y:S02]  /*10590*/  LEA.HI.X.SX32 R5, R23, R17.reuse, 0x1, P5 ;  /* 0x0000001117057211 */ /* 0x084fe400028f0eff */
[----:B------:R-:W2:Y:S01]  /*105a0*/  LDC R23, c[0x0][0x268] ;  /* 0x00009a00ff177b82 */ /* 0x000ea20000000800 */
[C---:B---3--:R-:W-:Y:S01]  /*105b0*/  IADD3 R3, P5, R0.reuse, R6, RZ ;  /* 0x0000000600037210 */ /* 0x048fe20007fbe0ff */
[----:B-1----:R-:W-:Y:S01]  /*105c0*/  IMAD R7, R7, 0x2c, RZ ;  /* 0x0000002c07077824 */ /* 0x002fe200078e02ff */
[----:B------:R-:W-:Y:S04]  /*105d0*/  STL [R1+0x1ac4], R5 ;  /* 0x001ac40501007387 */ /* 0x000fe80000100800 */
[----:B------:R1:W-:Y:S01]  /*105e0*/  STL [R1+0x1ad8], R3 ;  /* 0x001ad80301007387 */ /* 0x0003e20000100800 */
[----:B------:R-:W-:-:S02]  /*105f0*/  LEA.HI.X.SX32 R0, R0, R17, 0x1, P5 ;  /* 0x0000001100007211 */ /* 0x000fc400028f0eff */
[----:B-1----:R-:W-:Y:S02]  /*10600*/  LEA.HI.X.SX32 R3, R2, R17, 0x1, P6 ;  /* 0x0000001102037211 */ /* 0x002fe400030f0eff */
[----:B------:R-:W-:-:S03]  /*10610*/  IADD3 R2, P6, R7, R6, RZ ;  /* 0x0000000607027210 */ /* 0x000fc60007fde0ff */
[----:B------:R-:W-:Y:S04]  /*10620*/  STL [R1+0x1acc], R3 ;  /* 0x001acc0301007387 */ /* 0x000fe80000100800 */
[----:B------:R1:W-:Y:S04]  /*10630*/  STL [R1+0x1ae0], R2 ;  /* 0x001ae00201007387 */ /* 0x0003e80000100800 */
[----:B------:R3:W-:Y:S01]  /*10640*/  STL [R1+0x1ad4], R0 ;  /* 0x001ad40001007387 */ /* 0x0007e20000100800 */
[----:B-1----:R-:W1:Y:S01]  /*10650*/  LDC R2, c[0x0][0x268] ;  /* 0x00009a00ff027b82 */ /* 0x002e620000000800 */
[----:B------:R-:W-:-:S07]  /*10660*/  LEA.HI.X.SX32 R5, R7, R17, 0x1, P6 ;  /* 0x0000001107057211 */ /* 0x000fce00030f0eff */
[----:B---3--:R-:W3:Y:S01]  /*10670*/  LDC R0, c[0x0][0x268] ;  /* 0x00009a00ff007b82 */ /* 0x008ee20000000800 */
[----:B--2---:R-:W-:-:S07]  /*10680*/  IMAD R23, R23, 0x2d, RZ ;  /* 0x0000002d17177824 */ /* 0x004fce00078e02ff */
[----:B------:R-:W2:Y:S01]  /*10690*/  LDC R7, c[0x0][0x268] ;  /* 0x00009a00ff077b82 */ /* 0x000ea20000000800 */
[----:B------:R-:W-:Y:S01]  /*106a0*/  IADD3 R3, P5, R23, R6, RZ ;  /* 0x0000000617037210 */ /* 0x000fe20007fbe0ff */
[----:B-----5:R-:W-:-:S04]  /*106b0*/  IMAD R11, R8, 0xff, RZ ;  /* 0x000000ff080b7824 */ /* 0x020fc800078e02ff */
[----:B------:R4:W-:Y:S01]  /*106c0*/  STL [R1+0x1ae8], R3 ;  /* 0x001ae80301007387 */ /* 0x0009e20000100800 */
[----:B-1----:R-:W-:Y:S01]  /*106d0*/  IMAD R2, R2, 0x2e, RZ ;  /* 0x0000002e02027824 */ /* 0x002fe200078e02ff */
[----:B------:R-:W1:Y:S02]  /*106e0*/  LDC R8, c[0x0][0x268] ;  /* 0x00009a00ff087b82 */ /* 0x000e640000000800 */
[----:B------:R-:W-:Y:S04]  /*106f0*/  STL [R1+0x29b0], R11 ;  /* 0x0029b00b01007387 */ /* 0x000fe80000100800 */
[----:B------:R5:W-:Y:S01]  /*10700*/  STL [R1+0x1adc], R5 ;  /* 0x001adc0501007387 */ /* 0x000be20000100800 */
[----:B----4-:R-:W-:Y:S01]  /*10710*/  IADD3 R3, P6, R2, R6, RZ ;  /* 0x0000000602037210 */ /* 0x010fe20007fde0ff */
[----:B---3--:R-:W-:Y:S01]  /*10720*/  IMAD R0, R0, 0x2f, RZ ;  /* 0x0000002f00007824 */ /* 0x008fe200078e02ff */
[----:B-----5:R-:W-:-:S02]  /*10730*/  LEA.HI.X.SX32 R5, R23, R17, 0x1, P5 ;  /* 0x0000001117057211 */ /* 0x020fc400028f0eff */
[----:B------:R-:W3:Y:S01]  /*10740*/  LDC R23, c[0x0][0x268] ;  /* 0x00009a00ff177b82 */ /* 0x000ee20000000800 */
[----:B------:R4:W-:Y:S01]  /*10750*/  STL [R1+0x1af0], R3 ;  /* 0x001af00301007387 */ /* 0x0009e20000100800 */
[----:B------:R-:W-:Y:S01]  /*10760*/  LEA.HI.X.SX32 R2, R2, R17, 0x1, P6 ;  /* 0x0000001102027211 */ /* 0x000fe200030f0eff */
[----:B--2---:R-:W-:Y:S02]  /*10770*/  IMAD R7, R7, 0x30, RZ ;  /* 0x0000003007077824 */ /* 0x004fe400078e02ff */
[----:B------:R-:W-:Y:S01]  /*10780*/  STL [R1+0x1ae4], R5 ;  /* 0x001ae40501007387 */ /* 0x000fe20000100800 */
[----:B----4-:R-:W-:-:S05]  /*10790*/  IADD3 R3, P5, R0, R6, RZ ;  /* 0x0000000600037210 */ /* 0x010fca0007fbe0ff */
[----:B------:R2:W-:Y:S01]  /*107a0*/  STL [R1+0x1af8], R3 ;  /* 0x001af80301007387 */ /* 0x0005e20000100800 */
[----:B------:R-:W-:-:S03]  /*107b0*/  LEA.HI.X.SX32 R0, R0, R17, 0x1, P5 ;  /* 0x0000001100007211 */ /* 0x000fc600028f0eff */
[----:B------:R4:W-:Y:S01]  /*107c0*/  STL [R1+0x1aec], R2 ;  /* 0x001aec0201007387 */ /* 0x0009e20000100800 */
[----:B--2---:R-:W-:Y:S01]  /*107d0*/  IADD3 R3, P6, R7, R6, RZ ;  /* 0x0000000607037210 */ /* 0x004fe20007fde0ff */
[----:B----4-:R-:W2:Y:S04]  /*107e0*/  LDC R2, c[0x0][0x268] ;  /* 0x00009a00ff027b82 */ /* 0x010ea80000000800 */
[----:B------:R-:W-:Y:S01]  /*107f0*/  STL [R1+0x1b00], R3 ;  /* 0x001b000301007387 */ /* 0x000fe20000100800 */
[----:B---3--:R-:W-:-:S03]  /*10800*/  IMAD R23, R23, 0x31, RZ ;  /* 0x0000003117177824 */ /* 0x008fc600078e02ff */
[----:B------:R3:W-:Y:S01]  /*10810*/  STL [R1+0x1af4], R0 ;  /* 0x001af40001007387 */ /* 0x0007e20000100800 */
[----:B------:R-:W-:Y:S02]  /*10820*/  LEA.HI.X.SX32 R5, R7, R17, 0x1, P6 ;  /* 0x0000001107057211 */ /* 0x000fe400030f0eff */
[----:B------:R-:W4:Y:S08]  /*10830*/  LDC R7, c[0x0][0x268] ;  /* 0x00009a00ff077b82 */ /* 0x000f300000000800 */
[----:B---3--:R-:W3:Y:S01]  /*10840*/  LDC R0, c[0x0][0x268] ;  /* 0x00009a00ff007b82 */ /* 0x008ee20000000800 */
[----:B------:R-:W-:-:S05]  /*10850*/  IADD3 R3, P5, R23, R6, RZ ;  /* 0x0000000617037210 */ /* 0x000fca0007fbe0ff */
[----:B------:R-:W-:Y:S04]  /*10860*/  STL [R1+0x1b08], R3 ;  /* 0x001b080301007387 */ /* 0x000fe80000100800 */
[----:B------:R5:W-:Y:S01]  /*10870*/  STL [R1+0x1afc], R5 ;  /* 0x001afc0501007387 */ /* 0x000be20000100800 */
[----:B--2---:R-:W-:Y:S01]  /*10880*/  IMAD R2, R2, 0x32, RZ ;  /* 0x0000003202027824 */ /* 0x004fe200078e02ff */
[----:B-----5:R-:W-:Y:S02]  /*10890*/  LEA.HI.X.SX32 R5, R23, R17, 0x1, P5 ;  /* 0x0000001117057211 */ /* 0x020fe400028f0eff */
[----:B------:R-:W2:Y:S02]  /*108a0*/  LDC R23, c[0x0][0x268] ;  /* 0x00009a00ff177b82 */ /* 0x000ea40000000800 */
[----:B------:R-:W-:Y:S01]  /*108b0*/  IADD3 R3, P6, R2, R6, RZ ;  /* 0x0000000602037210 */ /* 0x000fe20007fde0ff */
[----:B---3--:R-:W-:-:S04]  /*108c0*/  IMAD R0, R0, 0x33, RZ ;  /* 0x0000003300007824 */ /* 0x008fc800078e02ff */
[----:B------:R3:W-:Y:S04]  /*108d0*/  STL [R1+0x1b10], R3 ;  /* 0x001b100301007387 */ /* 0x0007e80000100800 */
[----:B------:R5:W-:Y:S01]  /*108e0*/  STL [R1+0x1b04], R5 ;  /* 0x001b040501007387 */ /* 0x000be20000100800 */
[----:B----4-:R-:W-:Y:S01]  /*108f0*/  IMAD R7, R7, 0x34, RZ ;  /* 0x0000003407077824 */ /* 0x010fe200078e02ff */
[-C--:B---3--:R-:W-:Y:S02]  /*10900*/  IADD3 R3, P5, R0, R6.reuse, RZ ;  /* 0x0000000600037210 */ /* 0x088fe40007fbe0ff */
[----:B-----5:R-:W-:Y:S02]  /*10910*/  LEA.HI.X.SX32 R5, R2, R17, 0x1, P6 ;  /* 0x0000001102057211 */ /* 0x020fe400030f0eff */
[----:B------:R-:W3:Y:S01]  /*10920*/  LDC R2, c[0x0][0x268] ;  /* 0x00009a00ff027b82 */ /* 0x000ee20000000800 */
[----:B------:R4:W-:Y:S04]  /*10930*/  STL [R1+0x1b18], R3 ;  /* 0x001b180301007387 */ /* 0x0009e80000100800 */
[----:B------:R5:W-:Y:S01]  /*10940*/  STL [R1+0x1b0c], R5 ;  /* 0x001b0c0501007387 */ /* 0x000be20000100800 */
[----:B--2---:R-:W-:Y:S01]  /*10950*/  IMAD R23, R23, 0x35, RZ ;  /* 0x0000003517177824 */ /* 0x004fe200078e02ff */
[----:B----4-:R-:W-:-:S02]  /*10960*/  IADD3 R3, P6, R7, R6, RZ ;  /* 0x0000000607037210 */ /* 0x010fc40007fde0ff */
[-C--:B-----5:R-:W-:Y:S02]  /*10970*/  LEA.HI.X.SX32 R5, R0, R17.reuse, 0x1, P5 ;  /* 0x0000001100057211 */ /* 0x0a0fe400028f0eff */
[----:B------:R-:W2:Y:S01]  /*10980*/  LDC R0, c[0x0][0x268] ;  /* 0x00009a00ff007b82 */ /* 0x000ea20000000800 */
[----:B------:R4:W-:Y:S04]  /*10990*/  STL [R1+0x1b20], R3 ;  /* 0x001b200301007387 */ /* 0x0009e80000100800 */
[----:B------:R5:W-:Y:S01]  /*109a0*/  STL [R1+0x1b14], R5 ;  /* 0x001b140501007387 */ /* 0x000be20000100800 */
[----:B----4-:R-:W-:Y:S02]  /*109b0*/  IADD3 R3, P5, R23, R6, RZ ;  /* 0x0000000617037210 */ /* 0x010fe40007fbe0ff */
[----:B-----5:R-:W-:-:S02]  /*109c0*/  LEA.HI.X.SX32 R5, R7, R17, 0x1, P6 ;  /* 0x0000001107057211 */ /* 0x020fc400030f0eff */
[----:B------:R-:W4:Y:S01]  /*109d0*/  LDC R7, c[0x0][0x268] ;  /* 0x00009a00ff077b82 */ /* 0x000f220000000800 */
[----:B------:R-:W-:Y:S04]  /*109e0*/  STL [R1+0x1b28], R3 ;  /* 0x001b280301007387 */ /* 0x000fe80000100800 */
[----:B------:R5:W-:Y:S01]  /*109f0*/  STL [R1+0x1b1c], R5 ;  /* 0x001b1c0501007387 */ /* 0x000be20000100800 */
[----:B---3--:R-:W-:Y:S01]  /*10a00*/  IMAD R2, R2, 0x36, RZ ;  /* 0x0000003602027824 */ /* 0x008fe200078e02ff */
[----:B-----5:R-:W-:Y:S02]  /*10a10*/  LEA.HI.X.SX32 R5, R23, R17, 0x1, P5 ;  /* 0x0000001117057211 */ /* 0x020fe400028f0eff */
[----:B------:R-:W3:Y:S02]  /*10a20*/  LDC R23, c[0x0][0x268] ;  /* 0x00009a00ff177b82 */ /* 0x000ee40000000800 */
[----:B------:R-:W-:Y:S01]  /*10a30*/  IADD3 R3, P6, R2, R6, RZ ;  /* 0x0000000602037210 */ /* 0x000fe20007fde0ff */
[----:B--2---:R-:W-:-:S04]  /*10a40*/  IMAD R0, R0, 0x37, RZ ;  /* 0x0000003700007824 */ /* 0x004fc800078e02ff */
[----:B------:R2:W-:Y:S04]  /*10a50*/  STL [R1+0x1b30], R3 ;  /* 0x001b300301007387 */ /* 0x0005e80000100800 */
[----:B------:R5:W-:Y:S01]  /*10a60*/  STL [R1+0x1b24], R5 ;  /* 0x001b240501007387 */ /* 0x000be20000100800 */
[----:B----4-:R-:W-:Y:S01]  /*10a70*/  IMAD R7, R7, 0x38, RZ ;  /* 0x0000003807077824 */ /* 0x010fe200078e02ff */
[-C--:B--2---:R-:W-:Y:S02]  /*10a80*/  IADD3 R3, P5, R0, R6.reuse, RZ ;  /* 0x0000000600037210 */ /* 0x084fe40007fbe0ff */
[----:B-----5:R-:W-:Y:S02]  /*10a90*/  LEA.HI.X.SX32 R5, R2, R17, 0x1, P6 ;  /* 0x0000001102057211 */ /* 0x020fe400030f0eff */
[----:B------:R-:W2:Y:S01]  /*10aa0*/  LDC R2, c[0x0][0x268] ;  /* 0x00009a00ff027b82 */ /* 0x000ea20000000800 */
[----:B------:R4:W-:Y:S04]  /*10ab0*/  STL [R1+0x1b38], R3 ;  /* 0x001b380301007387 */ /* 0x0009e80000100800 */
[----:B------:R5:W-:Y:S01]  /*10ac0*/  STL [R1+0x1b2c], R5 ;  /* 0x001b2c0501007387 */ /* 0x000be20000100800 */
[----:B---3--:R-:W-:Y:S01]  /*10ad0*/  IMAD R23, R23, 0x39, RZ ;  /* 0x0000003917177824 */ /* 0x008fe200078e02ff */
[----:B----4-:R-:W-:-:S02]  /*10ae0*/  IADD3 R3, P6, R7, R6, RZ ;  /* 0x0000000607037210 */ /* 0x010fc40007fde0ff */
[-C--:B-----5:R-:W-:Y:S02]  /*10af0*/  LEA.HI.X.SX32 R5, R0, R17.reuse, 0x1, P5 ;  /* 0x0000001100057211 */ /* 0x0a0fe400028f0eff */
[----:B------:R-:W3:Y:S01]  /*10b00*/  LDC R0, c[0x0][0x268] ;  /* 0x00009a00ff007b82 */ /* 0x000ee20000000800 */
[----:B------:R4:W-:Y:S04]  /*10b10*/  STL [R1+0x1b40], R3 ;  /* 0x001b400301007387 */ /* 0x0009e80000100800 */
[----:B------:R5:W-:Y:S01]  /*10b20*/  STL [R1+0x1b34], R5 ;  /* 0x001b340501007387 */ /* 0x000be20000100800 */
[----:B----4-:R-:W-:Y:S02]  /*10b30*/  IADD3 R3, P5, R23, R6, RZ ;  /* 0x0000000617037210 */ /* 0x010fe40007fbe0ff */
[----:B-----5:R-:W-:-:S02]  /*10b40*/  LEA.HI.X.SX32 R5, R7, R17, 0x1, P6 ;  /* 0x0000001107057211 */ /* 0x020fc400030f0eff */
[----:B------:R-:W4:Y:S01]  /*10b50*/  LDC R7, c[0x0][0x268] ;  /* 0x00009a00ff077b82 */ /* 0x000f220000000800 */
        /* <DEDUP_REMOVED lines=19> */
[----:B-1----:R-:W-:Y:S01]  /*10c90*/  IMAD R18, R8, 0x101, RZ ;  /* 0x0000010108127824 */ /* 0x002fe200078e02ff */
[----:B------:R1:W-:Y:S01]  /*10ca0*/  STL [R1+0x1b60], R3 ;  /* 0x001b600301007387 */ /* 0x0003e20000100800 */
[----:B------:R-:W-:-:S05]  /*10cb0*/  LEA.HI.X.SX32 R7, R7, R17, 0x1, P6 ;  /* 0x0000001107077211 */ /* 0x000fca00030f0eff */
[----:B------:R-:W4:Y:S01]  /*10cc0*/  LDC R8, c[0x0][0x268] ;  /* 0x00009a00ff087b82 */ /* 0x000f220000000800 */
[C---:B-1----:R-:W-:Y:S01]  /*10cd0*/  IADD3 R3, P5, R23.reuse, R6, RZ ;  /* 0x0000000617037210 */ /* 0x042fe20007fbe0ff */
[----:B------:R-:W-:Y:S04]  /*10ce0*/  STL [R1+0x1b54], R5 ;  /* 0x001b540501007387 */ /* 0x000fe80000100800 */
[----:B------:R-:W-:Y:S04]  /*10cf0*/  STL [R1+0x1b68], R3 ;  /* 0x001b680301007387 */ /* 0x000fe80000100800 */
[----:B------:R1:W-:Y:S01]  /*10d00*/  STL [R1+0x1b5c], R7 ;  /* 0x001b5c0701007387 */ /* 0x0003e20000100800 */
[----:B---3--:R-:W-:Y:S01]  /*10d10*/  IMAD R2, R2, 0x3e, RZ ;  /* 0x0000003e02027824 */ /* 0x008fe200078e02ff */
[----:B-1----:R-:W1:Y:S01]  /*10d20*/  LDC R7, c[0x0][0x268] ;  /* 0x00009a00ff077b82 */ /* 0x002e620000000800 */
[----:B------:R-:W-:-:S03]  /*10d30*/  LEA.HI.X.SX32 R3, R23, R17, 0x1, P5 ;  /* 0x0000001117037211 */ /* 0x000fc600028f0eff */
[----:B------:R-:W-:Y:S01]  /*10d40*/  IADD3 R5, P6, R2, R6, RZ ;  /* 0x0000000602057210 */ /* 0x000fe20007fde0ff */
[----:B--2---:R-:W-:-:S03]  /*10d50*/  IMAD R0, R0, 0x3f, RZ ;  /* 0x0000003f00007824 */ /* 0x004fc600078e02ff */
[----:B------:R-:W2:Y:S01]  /*10d60*/  LDC R23, c[0x0][0x268] ;  /* 0x00009a00ff177b82 */ /* 0x000ea20000000800 */
[----:B------:R3:W-:Y:S01]  /*10d70*/  STL [R1+0x1b70], R5 ;  /* 0x001b700501007387 */ /* 0x0007e20000100800 */
[----:B----4-:R-:W-:-:S03]  /*10d80*/  IMAD R29, R8, 0x108, RZ ;  /* 0x00000108081d7824 */ /* 0x010fc600078e02ff */
[----:B------:R4:W-:Y:S03]  /*10d90*/  STL [R1+0x1b64], R3 ;  /* 0x001b640301007387 */ /* 0x0009e60000100800 */
[----:B------:R-:W5:Y:S01]  /*10da0*/  LDC R8, c[0x0][0x268] ;  /* 0x00009a00ff087b82 */ /* 0x000f620000000800 */
[----:B---3--:R-:W-:Y:S02]  /*10db0*/  LEA.HI.X.SX32 R5, R2, R17, 0x1, P6 ;  /* 0x0000001102057211 */ /* 0x008fe400030f0eff */
[----:B----4-:R-:W-:-:S05]  /*10dc0*/  IADD3 R3, P5, R0, R6, RZ ;  /* 0x0000000600037210 */ /* 0x010fca0007fbe0ff */
[----:B------:R-:W3:Y:S01]  /*10dd0*/  LDC R2, c[0x0][0x268] ;  /* 0x00009a00ff027b82 */ /* 0x000ee20000000800 */
[----:B------:R4:W-:Y:S01]  /*10de0*/  STL [R1+0x1b78], R3 ;  /* 0x001b780301007387 */ /* 0x0009e20000100800 */
[----:B-1----:R-:W-:-:S03]  /*10df0*/  IMAD.SHL.U32 R7, R7, 0x40, RZ ;  /* 0x0000004007077824 */ /* 0x002fc600078e00ff */
[----:B------:R-:W-:Y:S04]  /*10e00*/  STL [R1+0x29a8], R29 ;  /* 0x0029a81d01007387 */ /* 0x000fe80000100800 */
[----:B------:R1:W-:Y:S01]  /*10e10*/  STL [R1+0x1b6c], R5 ;  /* 0x001b6c0501007387 */ /* 0x0003e20000100800 */
[----:B--2---:R-:W-:Y:S01]  /*10e20*/  IMAD R23, R23, 0x41, RZ ;  /* 0x0000004117177824 */ /* 0x004fe200078e02ff */
[-C--:B----4-:R-:W-:Y:S02]  /*10e30*/  IADD3 R3, P6, R7, R6.reuse, RZ ;  /* 0x0000000607037210 */ /* 0x090fe40007fde0ff */
[----:B-1----:R-:W-:Y:S02]  /*10e40*/  LEA.HI.X.SX32 R5, R0, R17, 0x1, P5 ;  /* 0x0000001100057211 */ /* 0x002fe400028f0eff */
[----:B------:R-:W1:Y:S01]  /*10e50*/  LDC R0, c[0x0][0x268] ;  /* 0x00009a00ff007b82 */ /* 0x000e620000000800 */
[----:B------:R2:W-:Y:S04]  /*10e60*/  STL [R1+0x1b80], R3 ;  /* 0x001b800301007387 */ /* 0x0005e80000100800 */
[----:B------:R4:W-:Y:S01]  /*10e70*/  STL [R1+0x1b74], R5 ;  /* 0x001b740501007387 */ /* 0x0009e20000100800 */
[----:B--2---:R-:W-:-:S02]  /*10e80*/  IADD3 R3, P5, R23, R6, RZ ;  /* 0x0000000617037210 */ /* 0x004fc40007fbe0ff */
[----:B----4-:R-:W-:Y:S02]  /*10e90*/  LEA.HI.X.SX32 R5, R7, R17, 0x1, P6 ;  /* 0x0000001107057211 */ /* 0x010fe400030f0eff */
[----:B------:R-:W2:Y:S01]  /*10ea0*/  LDC R7, c[0x0][0x268] ;  /* 0x00009a00ff077b82 */ /* 0x000ea20000000800 */
[----:B------:R-:W-:Y:S01]  /*10eb0*/  STL [R1+0x1b88], R3 ;  /* 0x001b880301007387 */ /* 0x000fe20000100800 */
[----:B---3--:R-:W-:-:S03]  /*10ec0*/  IMAD R2, R2, 0x42, RZ ;  /* 0x0000004202027824 */ /* 0x008fc600078e02ff */
[----:B------:R3:W-:Y:S01]  /*10ed0*/  STL [R1+0x1b7c], R5 ;  /* 0x001b7c0501007387 */ /* 0x0007e20000100800 */
[----:B-1----:R-:W-:Y:S01]  /*10ee0*/  IMAD R0, R0, 0x43, RZ ;  /* 0x0000004300007824 */ /* 0x002fe200078e02ff */
[----:B---3--:R-:W-:Y:S02]  /*10ef0*/  LEA.HI.X.SX32 R5, R23, R17, 0x1, P5 ;  /* 0x0000001117057211 */ /* 0x008fe400028f0eff */
[----:B------:R-:W1:Y:S01]  /*10f00*/  LDC R23, c[0x0][0x268] ;  /* 0x00009a00ff177b82 */ /* 0x000e620000000800 */
[----:B------:R-:W-:-:S05]  /*10f10*/  IADD3 R3, P6, R2, R6, RZ ;  /* 0x0000000602037210 */ /* 0x000fca0007fde0ff */
[----:B------:R3:W-:Y:S04]  /*10f20*/  STL [R1+0x1b90], R3 ;  /* 0x001b900301007387 */ /* 0x0007e80000100800 */
[----:B------:R4:W-:Y:S01]  /*10f30*/  STL [R1+0x1b84], R5 ;  /* 0x001b840501007387 */ /* 0x0009e20000100800 */
[----:B---3--:R-:W-:Y:S02]  /*10f40*/  IADD3 R3, P5, R0, R6, RZ ;  /* 0x0000000600037210 */ /* 0x008fe40007fbe0ff */
[----:B----4-:R-:W-:Y:S02]  /*10f50*/  LEA.HI.X.SX32 R5, R2, R17, 0x1, P6 ;  /* 0x0000001102057211 */ /* 0x010fe400030f0eff */
[----:B------:R-:W3:Y:S01]  /*10f60*/  LDC R2, c[0x0][0x268] ;  /* 0x00009a00ff027b82 */ /* 0x000ee20000000800 */
[----:B------:R-:W-:Y:S01]  /*10f70*/  STL [R1+0x1b98], R3 ;  /* 0x001b980301007387 */ /* 0x000fe20000100800 */
[----:B--2---:R-:W-:-:S03]  /*10f80*/  IMAD R7, R7, 0x44, RZ ;  /* 0x0000004407077824 */ /* 0x004fc600078e02ff */
[----:B------:R2:W-:Y:S01]  /*10f90*/  STL [R1+0x1b8c], R5 ;  /* 0x001b8c0501007387 */ /* 0x0005e20000100800 */
[----:B-1----:R-:W-:Y:S01]  /*10fa0*/  IMAD R23, R23, 0x45, RZ ;  /* 0x0000004517177824 */ /* 0x002fe200078e02ff */
[----:B--2---:R-:W-:Y:S02]  /*10fb0*/  LEA.HI.X.SX32 R5, R0, R17, 0x1, P5 ;  /* 0x0000001100057211 */ /* 0x004fe400028f0eff */
[----:B------:R-:W1:Y:S01]  /*10fc0*/  LDC R0, c[0x0][0x268] ;  /* 0x00009a00ff007b82 */ /* 0x000e620000000800 */
[----:B------:R-:W-:-:S05]  /*10fd0*/  IADD3 R3, P6, R7, R6, RZ ;  /* 0x0000000607037210 */ /* 0x000fca0007fde0ff */
[----:B------:R2:W-:Y:S01]  /*10fe0*/  STL [R1+0x1ba0], R3 ;  /* 0x001ba00301007387 */ /* 0x0005e20000100800 */
[----:B------:R-:W-:-:S03]  /*10ff0*/  LEA.HI.X.SX32 R7, R7, R17, 0x1, P6 ;  /* 0x0000001107077211 */ /* 0x000fc600030f0eff */
[----:B------:R4:W-:Y:S01]  /*11000*/  STL [R1+0x1b94], R5 ;  /* 0x001b940501007387 */ /* 0x0009e20000100800 */
[----:B--2---:R-:W-:Y:S01]  /*11010*/  IADD3 R3, P5, R23, R6, RZ ;  /* 0x0000000617037210 */ /* 0x004fe20007fbe0ff */
[----:B---3--:R-:W-:-:S04]  /*11020*/  IMAD R2, R2, 0x46, RZ ;  /* 0x0000004602027824 */ /* 0x008fc800078e02ff */
[----:B------:R2:W-:Y:S04]  /*11030*/  STL [R1+0x1ba8], R3 ;  /* 0x001ba80301007387 */ /* 0x0005e80000100800 */
[----:B------:R3:W-:Y:S01]  /*11040*/  STL [R1+0x1b9c], R7 ;  /* 0x001b9c0701007387 */ /* 0x0007e20000100800 */
[----:B----4-:R-:W-:Y:S01]  /*11050*/  LEA.HI.X.SX32 R5, R23, R17, 0x1, P5 ;  /* 0x0000001117057211 */ /* 0x010fe200028f0eff */
[----:B-1----:R-:W-:Y:S01]  /*11060*/  IMAD R0, R0, 0x47, RZ ;  /* 0x0000004700007824 */ /* 0x002fe200078e02ff */
[----:B------:R-:W1:Y:S01]  /*11070*/  LDC R23, c[0x0][0x268] ;  /* 0x00009a00ff177b82 */ /* 0x000e620000000800 */
[----:B--2---:R-:W-:-:S07]  /*11080*/  IADD3 R3, P6, R2, R6, RZ ;  /* 0x0000000602037210 */ /* 0x004fce0007fde0ff */
[----:B---3--:R-:W2:Y:S01]  /*11090*/  LDC R7, c[0x0][0x268] ;  /* 0x00009a00ff077b82 */ /* 0x008ea20000000800 */
[----:B------:R3:W-:Y:S04]  /*110a0*/  STL [R1+0x1bb0], R3 ;  /* 0x001bb00301007387 */ /* 0x0007e80000100800 */
[----:B------:R-:W-:Y:S01]  /*110b0*/  STL [R1+0x1ba4], R5 ;  /* 0x001ba40501007387 */ /* 0x000fe20000100800 */
[----:B---3--:R-:W-:-:S05]  /*110c0*/  IADD3 R3, P5, R0, R6, RZ ;  /* 0x0000000600037210 */ /* 0x008fca0007fbe0ff */
[----:B------:R3:W-:Y:S01]  /*110d0*/  STL [R1+0x1bb8], R3 ;  /* 0x001bb80301007387 */ /* 0x0007e20000100800 */
[----:B------:R-:W-:Y:S01]  /*110e0*/  LEA.HI.X.SX32 R2, R2, R17, 0x1, P6 ;  /* 0x0000001102027211 */ /* 0x000fe200030f0eff */
[----:B---3--:R-:W3:Y:S01]  /*110f0*/  LDC R3, c[0x0][0x268] ;  /* 0x00009a00ff037b82 */ /* 0x008ee20000000800 */
[----:B--2---:R-:W-:-:S03]  /*11100*/  IMAD R7, R7, 0x48, RZ ;  /* 0x0000004807077824 */ /* 0x004fc600078e02ff */
[----:B------:R2:W-:Y:S01]  /*11110*/  STL [R1+0x1bac], R2 ;  /* 0x001bac0201007387 */ /* 0x0005e20000100800 */
[----:B-1----:R-:W-:Y:S01]  /*11120*/  IMAD R23, R23, 0x49, RZ ;  /* 0x0000004917177824 */ /* 0x002fe200078e02ff */
[-C--:B------:R-:W-:Y:S02]  /*11130*/  LEA.HI.X.SX32 R0, R0, R17.reuse, 0x1, P5 ;  /* 0x0000001100007211 */ /* 0x080fe400028f0eff */
[C---:B------:R-:W-:Y:S01]  /*11140*/  IADD3 R5, P6, R7.reuse, R6, RZ ;  /* 0x0000000607057210 */ /* 0x040fe20007fde0ff */
[----:B--2---:R-:W1:Y:S04]  /*11150*/  LDC R2, c[0x0][0x268] ;  /* 0x00009a00ff027b82 */ /* 0x004e680000000800 */
[----:B------:R2:W-:Y:S01]  /*11160*/  STL [R1+0x1bc0], R5 ;  /* 0x001bc00501007387 */ /* 0x0005e20000100800 */
[----:B------:R-:W-:-:S03]  /*11170*/  LEA.HI.X.SX32 R7, R7, R17, 0x1, P6 ;  /* 0x0000001107077211 */ /* 0x000fc600030f0eff */
[----:B------:R4:W-:Y:S01]  /*11180*/  STL [R1+0x1bb4], R0 ;  /* 0x001bb40001007387 */ /* 0x0009e20000100800 */
[C---:B--2---:R-:W-:Y:S01]  /*11190*/  IADD3 R5, P5, R23.reuse, R6, RZ ;  /* 0x0000000617057210 */ /* 0x044fe20007fbe0ff */
[----:B----4-:R-:W2:Y:S04]  /*111a0*/  LDC R0, c[0x0][0x268] ;  /* 0x00009a00ff007b82 */ /* 0x010ea80000000800 */
[----:B------:R-:W-:Y:S04]  /*111b0*/  STL [R1+0x1bc8], R5 ;  /* 0x001bc80501007387 */ /* 0x000fe80000100800 */
[----:B---3--:R-:W-:Y:S04]  /*111c0*/  STL [R1+0x29a4], R3 ;  /* 0x0029a40301007387 */ /* 0x008fe80000100800 */
[----:B------:R3:W-:Y:S02]  /*111d0*/  STL [R1+0x1bbc], R7 ;  /* 0x001bbc0701007387 */ /* 0x0007e40000100800 */
[----:B---3--:R-:W3:Y:S01]  /*111e0*/  LDC R7, c[0x0][0x268] ;  /* 0x00009a00ff077b82 */ /* 0x008ee20000000800 */
[----:B-1----:R-:W-:Y:S01]  /*111f0*/  IMAD R2, R2, 0x4a, RZ ;  /* 0x0000004a02027824 */ /* 0x002fe200078e02ff */
[----:B------:R-:W-:-:S06]  /*11200*/  LEA.HI.X.SX32 R3, R23, R17, 0x1, P5 ;  /* 0x0000001117037211 */ /* 0x000fcc00028f0eff */
[----:B------:R-:W1:Y:S01]  /*11210*/  LDC R23, c[0x0][0x268] ;  /* 0x00009a00ff177b82 */ /* 0x000e620000000800 */
[----:B------:R-:W-:Y:S01]  /*11220*/  IADD3 R5, P6, R2, R6, RZ ;  /* 0x0000000602057210 */ /* 0x000fe20007fde0ff */
[----:B--2---:R-:W-:-:S04]  /*11230*/  IMAD R0, R0, 0x4b, RZ ;  /* 0x0000004b00007824 */ /* 0x004fc800078e02ff */
[----:B------:R2:W-:Y:S01]  /*11240*/  STL [R1+0x1bd0], R5 ;  /* 0x001bd00501007387 */ /* 0x0005e20000100800 */
[----:B-----5:R-:W-:Y:S02]  /*11250*/  IMAD R16, R8, 0x10e, RZ ;  /* 0x0000010e08107824 */ /* 0x020fe400078e02ff */
[----:B------:R-:W4:Y:S01]  /*11260*/  LDC R8, c[0x0][0x268] ;  /* 0x00009a00ff087b82 */ /* 0x000f220000000800 */
[----:B------:R5:W-:Y:S01]  /*11270*/  STL [R1+0x1bc4], R3 ;  /* 0x001bc40301007387 */ /* 0x000be20000100800 */
[----:B---3--:R-:W-:Y:S01]  /*11280*/  IMAD R7, R7, 0x4c, RZ ;  /* 0x0000004c07077824 */ /* 0x008fe200078e02ff */
[----:B--2---:R-:W-:-:S05]  /*11290*/  LEA.HI.X.SX32 R5, R2, R17, 0x1, P6 ;  /* 0x0000001102057211 */ /* 0x004fca00030f0eff */
[----:B------:R-:W2:Y:S01]  /*112a0*/  LDC R2, c[0x0][0x268] ;  /* 0x00009a00ff027b82 */ /* 0x000ea20000000800 */
[----:B-----5:R-:W-:-:S05]  /*112b0*/  IADD3 R3, P5, R0, R6, RZ ;  /* 0x0000000600037210 */ /* 0x020fca0007fbe0ff */
[----:B------:R3:W-:Y:S04]  /*112c0*/  STL [R1+0x1bd8], R3 ;  /* 0x001bd80301007387 */ /* 0x0007e80000100800 */
[----:B------:R-:W-:Y:S04]  /*112d0*/  STL [R1+0x29a0], R16 ;  /* 0x0029a01001007387 */ /* 0x000fe80000100800 */
[----:B------:R5:W-:Y:S01]  /*112e0*/  STL [R1+0x1bcc], R5 ;  /* 0x001bcc0501007387 */ /* 0x000be20000100800 */
[----:B---3--:R-:W-:Y:S01]  /*112f0*/  IADD3 R3, P6, R7, R6, RZ ;  /* 0x0000000607037210 */ /* 0x008fe20007fde0ff */
[----:B-1----:R-:W-:Y:S01]  /*11300*/  IMAD R23, R23, 0x4d, RZ ;  /* 0x0000004d17177824 */ /* 0x002fe200078e02ff */
[----:B-----5:R-:W-:-:S02]  /*11310*/  LEA.HI.X.SX32 R5, R0, R17, 0x1, P5 ;  /* 0x0000001100057211 */ /* 0x020fc400028f0eff */
[----:B------:R-:W1:Y:S01]  /*11320*/  LDC R0, c[0x0][0x268] ;  /* 0x00009a00ff007b82 */ /* 0x000e620000000800 */
[----:B------:R3:W-:Y:S04]  /*11330*/  STL [R1+0x1be0], R3 ;  /* 0x001be00301007387 */ /* 0x0007e80000100800 */
[----:B------:R5:W-:Y:S01]  /*11340*/  STL [R1+0x1bd4], R5 ;  /* 0x001bd40501007387 */ /* 0x000be20000100800 */
[----:B---3--:R-:W-:Y:S02]  /*11350*/  IADD3 R3, P5, R23, R6, RZ ;  /* 0x0000000617037210 */ /* 0x008fe40007fbe0ff */
[----:B-----5:R-:W-:Y:S02]  /*11360*/  LEA.HI.X.SX32 R5, R7, R17, 0x1, P6 ;  /* 0x0000001107057211 */ /* 0x020fe400030f0eff */
        /* <DEDUP_REMOVED lines=9> */
[----:B---3--:R-:W-:-:S03]  /*11400*/  IMAD R7, R7, 0x50, RZ ;  /* 0x0000005007077824 */ /* 0x008fc600078e02ff */
[----:B------:R3:W-:Y:S01]  /*11410*/  STL [R1+0x1be4], R5 ;  /* 0x001be40501007387 */ /* 0x0007e20000100800 */
[----:B--2---:R-:W-:Y:S02]  /*11420*/  IADD3 R3, P5, R0, R6, RZ ;  /* 0x0000000600037210 */ /* 0x004fe40007fbe0ff */
[----:B---3--:R-:W-:-:S03]  /*11430*/  LEA.HI.X.SX32 R5, R2, R17, 0x1, P6 ;  /* 0x0000001102057211 */ /* 0x008fc600030f0eff */
[----:B------:R2:W-:Y:S01]  /*11440*/  STL [R1+0x1bf8], R3 ;  /* 0x001bf80301007387 */ /* 0x0005e20000100800 */
[----:B------:R-:W-:Y:S02]  /*11450*/  LEA.HI.X.SX32 R2, R0, R17, 0x1, P5 ;  /* 0x0000001100027211 */ /* 0x000fe400028f0eff */
[----:B------:R-:W3:Y:S01]  /*11460*/  LDC R0, c[0x0][0x268] ;  /* 0x00009a00ff007b82 */ /* 0x000ee20000000800 */
[----:B------:R5:W-:Y:S01]  /*11470*/  STL [R1+0x1bec], R5 ;  /* 0x001bec0501007387 */ /* 0x000be20000100800 */
[----:B--2---:R-:W-:Y:S01]  /*11480*/  IADD3 R3, P6, R7, R6, RZ ;  /* 0x0000000607037210 */ /* 0x004fe20007fde0ff */
[----:B-1----:R-:W-:-:S04]  /*11490*/  IMAD R23, R23, 0x51, RZ ;  /* 0x0000005117177824 */ /* 0x002fc800078e02ff */
[----:B------:R1:W-:Y:S04]  /*114a0*/  STL [R1+0x1c00], R3 ;  /* 0x001c000301007387 */ /* 0x0003e80000100800 */
[----:B------:R2:W-:Y:S01]  /*114b0*/  STL [R1+0x1bf4], R2 ;  /* 0x001bf40201007387 */ /* 0x0005e20000100800 */
[----:B-----5:R-:W-:Y:S02]  /*114c0*/  LEA.HI.X.SX32 R5, R7, R17, 0x1, P6 ;  /* 0x0000001107057211 */ /* 0x020fe400030f0eff */
[----:B------:R-:W5:Y:S01]  /*114d0*/  LDC R7, c[0x0][0x268] ;  /* 0x00009a00ff077b82 */ /* 0x000f620000000800 */
[----:B-1----:R-:W-:-:S07]  /*114e0*/  IADD3 R3, P5, R23, R6, RZ ;  /* 0x0000000617037210 */ /* 0x002fce0007fbe0ff */
[----:B--2---:R-:W1:Y:S01]  /*114f0*/  LDC R2, c[0x0][0x268] ;  /* 0x00009a00ff027b82 */ /* 0x004e620000000800 */
[----:B------:R-:W-:Y:S04]  /*11500*/  STL [R1+0x1c08], R3 ;  /* 0x001c080301007387 */ /* 0x000fe80000100800 */
[----:B------:R2:W-:Y:S01]  /*11510*/  STL [R1+0x1bfc], R5 ;  /* 0x001bfc0501007387 */ /* 0x0005e20000100800 */
[----:B---3--:R-:W-:Y:S01]  /*11520*/  IMAD R0, R0, 0x52, RZ ;  /* 0x0000005200007824 */ /* 0x008fe200078e02ff */
[----:B--2---:R-:W-:Y:S02]  /*11530*/  LEA.HI.X.SX32 R5, R23, R17, 0x1, P5 ;  /* 0x0000001117057211 */ /* 0x004fe400028f0eff */
[----:B------:R-:W2:Y:S02]  /*11540*/  LDC R23, c[0x0][0x268] ;  /* 0x00009a00ff177b82 */ /* 0x000ea40000000800 */
[----:B------:R-:W-:Y:S01]  /*11550*/  IADD3 R3, P6, R0, R6, RZ ;  /* 0x0000000600037210 */ /* 0x000fe20007fde0ff */
[----:B-1----:R-:W-:-:S04]  /*11560*/  IMAD R2, R2, 0x53, RZ ;  /* 0x0000005302027824 */ /* 0x002fc800078e02ff */
[----:B------:R1:W-:Y:S01]  /*11570*/  STL [R1+0x1c10], R3 ;  /* 0x001c100301007387 */ /* 0x0003e20000100800 */
[----:B-----5:R-:W-:-:S03]  /*11580*/  IMAD R7, R7, 0x54, RZ ;  /* 0x0000005407077824 */ /* 0x020fc600078e02ff */
        /* <DEDUP_REMOVED lines=13> */
[-C--:B-----5:R-:W-:Y:S02]  /*11660*/  LEA.HI.X.SX32 R5, R7, R17.reuse, 0x1, P6 ;  /* 0x0000001107057211 */ /* 0x0a0fe400030f0eff */
[----:B------:R-:W3:Y:S01]  /*11670*/  LDC R7, c[0x0][0x268] ;  /* 0x00009a00ff077b82 */ /* 0x000ee20000000800 */
[----:B------:R-:W-:Y:S04]  /*11680*/  STL [R1+0x1c28], R3 ;  /* 0x001c280301007387 */ /* 0x000fe80000100800 */
[----:B------:R5:W-:Y:S01]  /*11690*/  STL [R1+0x1c1c], R5 ;  /* 0x001c1c0501007387 */ /* 0x000be20000100800 */
[----:B-1----:R-:W-:Y:S01]  /*116a0*/  IMAD R0, R0, 0x56, RZ ;  /* 0x0000005600007824 */ /* 0x002fe200078e02ff */
[----:B-----5:R-:W-:Y:S02]  /*116b0*/  LEA.HI.X.SX32 R5, R23, R17, 0x1, P5 ;  /* 0x0000001117057211 */ /* 0x020fe400028f0eff */
        /* <DEDUP_REMOVED lines=23> */
[----:B------:R-:W-:Y:S01]  /*11830*/  LEA.HI.X.SX32 R5, R23, R17, 0x1, P5 ;  /* 0x0000001117057211 */ /* 0x000fe200028f0eff */
[----:B--2---:R-:W-:-:S03]  /*11840*/  IMAD R2, R2, 0x5b, RZ ;  /* 0x0000005b02027824 */ /* 0x004fc600078e02ff */
[-C--:B------:R-:W-:Y:S02]  /*11850*/  IADD3 R3, P6, R0, R6.reuse, RZ ;  /* 0x0000000600037210 */ /* 0x080fe40007fde0ff */
[----:B------:R-:W2:Y:S01]  /*11860*/  LDC R23, c[0x0][0x268] ;  /* 0x00009a00ff177b82 */ /* 0x000ea20000000800 */
[----:B----4-:R-:W-:Y:S02]  /*11870*/  IMAD R28, R8, 0x111, RZ ;  /* 0x00000111081c7824 */ /* 0x010fe400078e02ff */
[----:B------:R3:W-:Y:S04]  /*11880*/  STL [R1+0x1c50], R3 ;  /* 0x001c500301007387 */ /* 0x0007e80000100800 */
[----:B------:R4:W-:Y:S01]  /*11890*/  STL [R1+0x1c44], R5 ;  /* 0x001c440501007387 */ /* 0x0009e20000100800 */
[----:B---3--:R-:W-:Y:S01]  /*118a0*/  IADD3 R3, P5, R2, R6, RZ ;  /* 0x0000000602037210 */ /* 0x008fe20007fbe0ff */
[----:B-1----:R-:W-:-:S02]  /*118b0*/  IMAD R8, R7, 0x5c, RZ ;  /* 0x0000005c07087824 */ /* 0x002fc400078e02ff */
[----:B------:R-:W1:Y:S01]  /*118c0*/  LDC R7, c[0x0][0x268] ;  /* 0x00009a00ff077b82 */ /* 0x000e620000000800 */
[-C--:B----4-:R-:W-:Y:S01]  /*118d0*/  LEA.HI.X.SX32 R5, R2, R17.reuse, 0x1, P5 ;  /* 0x0000001102057211 */ /* 0x090fe200028f0eff */
[----:B------:R3:W-:Y:S06]  /*118e0*/  STL [R1+0x1c58], R3 ;  /* 0x001c580301007387 */ /* 0x0007ec0000100800 */
[----:B------:R-:W4:Y:S01]  /*118f0*/  LDC R2, c[0x0][0x268] ;  /* 0x00009a00ff027b82 */ /* 0x000f220000000800 */
[----:B---3--:R-:W-:Y:S01]  /*11900*/  LEA.HI.X.SX32 R3, R0, R17, 0x1, P6 ;  /* 0x0000001100037211 */ /* 0x008fe200030f0eff */
[----:B--2---:R-:W-:-:S02]  /*11910*/  IMAD R0, R23, 0x5d, RZ ;  /* 0x0000005d17007824 */ /* 0x004fc400078e02ff */
[----:B------:R-:W-:-:S04]  /*11920*/  IMAD R27, R21, 0x129, RZ ;  /* 0x00000129151b7824 */ /* 0x000fc800078e02ff */
[----:B------:R-:W2:Y:S01]  /*11930*/  LDC R23, c[0x0][0x268] ;  /* 0x00009a00ff177b82 */ /* 0x000ea20000000800 */
[----:B------:R3:W-:Y:S02]  /*11940*/  STL [R1+0x1c4c], R3 ;  /* 0x001c4c0301007387 */ /* 0x0007e40000100800 */
[----:B---3--:R-:W-:Y:S01]  /*11950*/  IADD3 R3, P6, R8, R6, RZ ;  /* 0x0000000608037210 */ /* 0x008fe20007fde0ff */
[----:B-1----:R-:W-:-:S04]  /*11960*/  IMAD R7, R7, 0x5e, RZ ;  /* 0x0000005e07077824 */ /* 0x002fc800078e02ff */
[----:B------:R1:W-:Y:S04]  /*11970*/  STL [R1+0x1c60], R3 ;  /* 0x001c600301007387 */ /* 0x0003e80000100800 */
[----:B------:R3:W-:Y:S01]  /*11980*/  STL [R1+0x1c54], R5 ;  /* 0x001c540501007387 */ /* 0x0007e20000100800 */
[----:B-1----:R-:W-:Y:S02]  /*11990*/  IADD3 R3, P5, R0, R6, RZ ;  /* 0x0000000600037210 */ /* 0x002fe40007fbe0ff */
[----:B---3--:R-:W-:Y:S02]  /*119a0*/  LEA.HI.X.SX32 R5, R8, R17, 0x1, P6 ;  /* 0x0000001108057211 */ /* 0x008fe400030f0eff */
[----:B------:R-:W1:Y:S01]  /*119b0*/  LDC R8, c[0x0][0x268] ;  /* 0x00009a00ff087b82 */ /* 0x000e620000000800 */
[----:B------:R3:W-:Y:S01]  /*119c0*/  STL [R1+0x1c68], R3 ;  /* 0x001c680301007387 */ /* 0x0007e20000100800 */
[----:B----4-:R-:W-:-:S03]  /*119d0*/  IMAD R2, R2, 0x5f, RZ ;  /* 0x0000005f02027824 */ /* 0x010fc600078e02ff */
[----:B------:R4:W-:Y:S01]  /*119e0*/  STL [R1+0x1c5c], R5 ;  /* 0x001c5c0501007387 */ /* 0x0009e20000100800 */
[----:B---3--:R-:W-:Y:S02]  /*119f0*/  IADD3 R3, P6, R7, R6, RZ ;  /* 0x0000000607037210 */ /* 0x008fe40007fde0ff */
[----:B----4-:R-:W-:-:S03]  /*11a00*/  LEA.HI.X.SX32 R5, R0, R17, 0x1, P5 ;  /* 0x0000001100057211 */ /* 0x010fc600028f0eff */
[----:B------:R3:W-:Y:S01]  /*11a10*/  STL [R1+0x1c70], R3 ;  /* 0x001c700301007387 */ /* 0x0007e20000100800 */
[----:B------:R-:W4:Y:S01]  /*11a20*/  LDC R0, c[0x0][0x268] ;  /* 0x00009a00ff007b82 */ /* 0x000f220000000800 */
[----:B------:R-:W-:Y:S02]  /*11a30*/  LEA.HI.X.SX32 R7, R7, R17, 0x1, P6 ;  /* 0x0000001107077211 */ /* 0x000fe400030f0eff */
[----:B------:R-:W-:Y:S01]  /*11a40*/  STL [R1+0x1c64], R5 ;  /* 0x001c640501007387 */ /* 0x000fe20000100800 */
[----:B---3--:R-:W-:-:S05]  /*11a50*/  IADD3 R3, P5, R2, R6, RZ ;  /* 0x0000000602037210 */ /* 0x008fca0007fbe0ff */
[----:B------:R-:W-:Y:S04]  /*11a60*/  STL [R1+0x1c78], R3 ;  /* 0x001c780301007387 */ /* 0x000fe80000100800 */
[----:B------:R3:W-:Y:S01]  /*11a70*/  STL [R1+0x1c6c], R7 ;  /* 0x001c6c0701007387 */ /* 0x0007e20000100800 */
[----:B-1----:R-:W-:Y:S02]  /*11a80*/  IMAD R9, R8, 0x60, RZ ;  /* 0x0000006008097824 */ /* 0x002fe400078e02ff */
[----:B------:R-:W1:Y:S08]  /*11a90*/  LDC R8, c[0x0][0x268] ;  /* 0x00009a00ff087b82 */ /* 0x000e700000000800 */
[----:B---3--:R-:W3:Y:S01]  /*11aa0*/  LDC R7, c[0x0][0x268] ;  /* 0x00009a00ff077b82 */ /* 0x008ee20000000800 */
[----:B------:R-:W-:Y:S01]  /*11ab0*/  IADD3 R5, P6, R9, R6, RZ ;  /* 0x0000000609057210 */ /* 0x000fe20007fde0ff */
[----:B----4-:R-:W-:Y:S01]  /*11ac0*/  IMAD R0, R0, 0x61, RZ ;  /* 0x0000006100007824 */ /* 0x010fe200078e02ff */
[----:B------:R-:W-:-:S03]  /*11ad0*/  LEA.HI.X.SX32 R3, R2, R17, 0x1, P5 ;  /* 0x0000001102037211 */ /* 0x000fc600028f0eff */
[----:B------:R4:W-:Y:S01]  /*11ae0*/  STL [R1+0x1c80], R5 ;  /* 0x001c800501007387 */ /* 0x0009e20000100800 */
[----:B------:R-:W-:Y:S01]  /*11af0*/  IMAD R26, R22, 0x131, RZ ;  /* 0x00000131161a7824 */ /* 0x000fe200078e02ff */
[----:B------:R-:W5:Y:S02]  /*11b00*/  LDC R2, c[0x0][0x268] ;  /* 0x00009a00ff027b82 */ /* 0x000f640000000800 */
[----:B------:R0:W-:Y:S01]  /*11b10*/  STL [R1+0x1c74], R3 ;  /* 0x001c740301007387 */ /* 0x0001e20000100800 */
[----:B----4-:R-:W-:-:S05]  /*11b20*/  LEA.HI.X.SX32 R5, R9, R17, 0x1, P6 ;  /* 0x0000001109057211 */ /* 0x010fca00030f0eff */
[----:B------:R-:W4:Y:S01]  /*11b30*/  LDC R9, c[0x0][0x268] ;  /* 0x00009a00ff097b82 */ /* 0x000f220000000800 */
[----:B0-----:R-:W-:Y:S01]  /*11b40*/  IADD3 R3, P5, R0, R6, RZ ;  /* 0x0000000600037210 */ /* 0x001fe20007fbe0ff */
[----:B---3--:R-:W-:-:S04]  /*11b50*/  IMAD R7, R7, 0x62, RZ ;  /* 0x0000006207077824 */ /* 0x008fc800078e02ff */
[----:B------:R0:W-:Y:S04]  /*11b60*/  STL [R1+0x1c88], R3 ;  /* 0x001c880301007387 */ /* 0x0001e80000100800 */
[----:B------:R3:W-:Y:S01]  /*11b70*/  STL [R1+0x1c7c], R5 ;  /* 0x001c7c0501007387 */ /* 0x0007e20000100800 */
[----:B0-----:R-:W-:Y:S02]  /*11b80*/  IADD3 R3, P6, R7, R6, RZ ;  /* 0x0000000607037210 */ /* 0x001fe40007fde0ff */
[----:B---3--:R-:W-:Y:S02]  /*11b90*/  LEA.HI.X.SX32 R5, R0, R17, 0x1, P5 ;  /* 0x0000001100057211 */ /* 0x008fe400028f0eff */
[----:B------:R-:W0:Y:S01]  /*11ba0*/  LDC R0, c[0x0][0x268] ;  /* 0x00009a00ff007b82 */ /* 0x000e220000000800 */
[----:B------:R3:W-:Y:S01]  /*11bb0*/  STL [R1+0x1c90], R3 ;  /* 0x001c900301007387 */ /* 0x0007e20000100800 */
[----:B-1----:R-:W-:-:S03]  /*11bc0*/  IMAD R8, R8, 0x63, RZ ;  /* 0x0000006308087824 */ /* 0x002fc600078e02ff */
[----:B------:R1:W-:Y:S01]  /*11bd0*/  STL [R1+0x1c84], R5 ;  /* 0x001c840501007387 */ /* 0x0003e20000100800 */
[----:B----4-:R-:W-:Y:S01]  /*11be0*/  IMAD R9, R9, 0x64, RZ ;  /* 0x0000006409097824 */ /* 0x010fe200078e02ff */
[-C--:B---3--:R-:W-:Y:S02]  /*11bf0*/  IADD3 R3, P5, R8, R6.reuse, RZ ;  /* 0x0000000608037210 */ /* 0x088fe40007fbe0ff */
[----:B-1----:R-:W-:Y:S02]  /*11c00*/  LEA.HI.X.SX32 R5, R7, R17, 0x1, P6 ;  /* 0x0000001107057211 */ /* 0x002fe400030f0eff */
[----:B------:R-:W1:Y:S01]  /*11c10*/  LDC R7, c[0x0][0x268] ;  /* 0x00009a00ff077b82 */ /* 0x000e620000000800 */
[----:B------:R3:W-:Y:S04]  /*11c20*/  STL [R1+0x1c98], R3 ;  /* 0x001c980301007387 */ /* 0x0007e80000100800 */
[----:B------:R4:W-:Y:S01]  /*11c30*/  STL [R1+0x1c8c], R5 ;  /* 0x001c8c0501007387 */ /* 0x0009e20000100800 */
[----:B---3--:R-:W-:-:S02]  /*11c40*/  IADD3 R3, P6, R9, R6, RZ ;  /* 0x0000000609037210 */ /* 0x008fc40007fde0ff */
[----:B----4-:R-:W-:Y:S02]  /*11c50*/  LEA.HI.X.SX32 R5, R8, R17, 0x1, P5 ;  /* 0x0000001108057211 */ /* 0x010fe400028f0eff */
[----:B------:R-:W3:Y:S01]  /*11c60*/  LDC R8, c[0x0][0x268] ;  /* 0x00009a00ff087b82 */ /* 0x000ee20000000800 */
[----:B------:R-:W-:Y:S01]  /*11c70*/  STL [R1+0x1ca0], R3 ;  /* 0x001ca00301007387 */ /* 0x000fe20000100800 */
[----:B0-----:R-:W-:-:S03]  /*11c80*/  IMAD R0, R0, 0x65, RZ ;  /* 0x0000006500007824 */ /* 0x001fc600078e02ff */
[----:B------:R0:W-:Y:S01]  /*11c90*/  STL [R1+0x1c94], R5 ;  /* 0x001c940501007387 */ /* 0x0001e20000100800 */
[----:B-1----:R-:W-:Y:S01]  /*11ca0*/  IMAD R7, R7, 0x66, RZ ;  /* 0x0000006607077824 */ /* 0x002fe200078e02ff */
[----:B0-----:R-:W-:Y:S02]  /*11cb0*/  LEA.HI.X.SX32 R5, R9, R17, 0x1, P6 ;  /* 0x0000001109057211 */ /* 0x001fe400030f0eff */
[----:B------:R-:W0:Y:S01]  /*11cc0*/  LDC R9, c[0x0][0x268] ;  /* 0x00009a00ff097b82 */ /* 0x000e220000000800 */
[----:B------:R-:W-:-:S05]  /*11cd0*/  IADD3 R3, P5, R0, R6, RZ ;  /* 0x0000000600037210 */ /* 0x000fca0007fbe0ff */
[----:B------:R1:W-:Y:S04]  /*11ce0*/  STL [R1+0x1ca8], R3 ;  /* 0x001ca80301007387 */ /* 0x0003e80000100800 */
[----:B------:R4:W-:Y:S01]  /*11cf0*/  STL [R1+0x1c9c], R5 ;  /* 0x001c9c0501007387 */ /* 0x0009e20000100800 */
[----:B-1----:R-:W-:Y:S02]  /*11d00*/  IADD3 R3, P6, R7, R6, RZ ;  /* 0x0000000607037210 */ /* 0x002fe40007fde0ff */
[----:B----4-:R-:W-:Y:S02]  /*11d10*/  LEA.HI.X.SX32 R5, R0, R17, 0x1, P5 ;  /* 0x0000001100057211 */ /* 0x010fe400028f0eff */
[----:B------:R-:W1:Y:S01]  /*11d20*/  LDC R0, c[0x0][0x268] ;  /* 0x00009a00ff007b82 */ /* 0x000e620000000800 */
[----:B------:R4:W-:Y:S01]  /*11d30*/  STL [R1+0x1cb0], R3 ;  /* 0x001cb00301007387 */ /* 0x0009e20000100800 */
[----:B---3--:R-:W-:-:S03]  /*11d40*/  IMAD R8, R8, 0x67, RZ ;  /* 0x0000006708087824 */ /* 0x008fc600078e02ff */
[----:B------:R3:W-:Y:S01]  /*11d50*/  STL [R1+0x1ca4], R5 ;  /* 0x001ca40501007387 */ /* 0x0007e20000100800 */
[----:B0-----:R-:W-:Y:S01]  /*11d60*/  IMAD R9, R9, 0x68, RZ ;  /* 0x0000006809097824 */ /* 0x001fe200078e02ff */
[-C--:B----4-:R-:W-:Y:S02]  /*11d70*/  IADD3 R3, P5, R8, R6.reuse, RZ ;  /* 0x0000000608037210 */ /* 0x090fe40007fbe0ff */
[----:B---3--:R-:W-:Y:S02]  /*11d80*/  LEA.HI.X.SX32 R5, R7, R17, 0x1, P6 ;  /* 0x0000001107057211 */ /* 0x008fe400030f0eff */
[----:B------:R-:W0:Y:S01]  /*11d90*/  LDC R7, c[0x0][0x268] ;  /* 0x00009a00ff077b82 */ /* 0x000e220000000800 */
[----:B------:R3:W-:Y:S04]  /*11da0*/  STL [R1+0x1cb8], R3 ;  /* 0x001cb80301007387 */ /* 0x0007e80000100800 */
[----:B------:R4:W-:Y:S01]  /*11db0*/  STL [R1+0x1cac], R5 ;  /* 0x001cac0501007387 */ /* 0x0009e20000100800 */
[----:B---3--:R-:W-:-:S02]  /*11dc0*/  IADD3 R3, P6, R9, R6, RZ ;  /* 0x0000000609037210 */ /* 0x008fc40007fde0ff */
[----:B----4-:R-:W-:-:S03]  /*11dd0*/  LEA.HI.X.SX32 R5, R8, R17, 0x1, P5 ;  /* 0x0000001108057211 */ /* 0x010fc600028f0eff */
[----:B------:R-:W-:Y:S01]  /*11de0*/  STL [R1+0x1cc0], R3 ;  /* 0x001cc00301007387 */ /* 0x000fe20000100800 */
[----:B------:R-:W3:Y:S03]  /*11df0*/  LDC R8, c[0x0][0x268] ;  /* 0x00009a00ff087b82 */ /* 0x000ee60000000800 */
[----:B------:R4:W-:Y:S01]  /*11e00*/  STL [R1+0x1cb4], R5 ;  /* 0x001cb40501007387 */ /* 0x0009e20000100800 */
[----:B-1----:R-:W-:Y:S01]  /*11e10*/  IMAD R0, R0, 0x69, RZ ;  /* 0x0000006900007824 */ /* 0x002fe200078e02ff */
[----:B----4-:R-:W-:-:S03]  /*11e20*/  LEA.HI.X.SX32 R5, R9, R17, 0x1, P6 ;  /* 0x0000001109057211 */ /* 0x010fc600030f0eff */
[----:B------:R-:W1:Y:S01]  /*11e30*/  LDC R9, c[0x0][0x268] ;  /* 0x00009a00ff097b82 */ /* 0x000e620000000800 */
[----:B------:R-:W-:Y:S01]  /*11e40*/  IADD3 R3, P5, R0, R6, RZ ;  /* 0x0000000600037210 */ /* 0x000fe20007fbe0ff */
[----:B0-----:R-:W-:-:S04]  /*11e50*/  IMAD R7, R7, 0x6a, RZ ;  /* 0x0000006a07077824 */ /* 0x001fc800078e02ff */
[----:B------:R0:W-:Y:S01]  /*11e60*/  STL [R1+0x1cc8], R3 ;  /* 0x001cc80301007387 */ /* 0x0001e20000100800 */
[----:B------:R-:W-:-:S03]  /*11e70*/  LEA.HI.X.SX32 R0, R0, R17, 0x1, P5 ;  /* 0x0000001100007211 */ /* 0x000fc600028f0eff */
[----:B------:R-:W-:Y:S01]  /*11e80*/  STL [R1+0x1cbc], R5 ;  /* 0x001cbc0501007387 */ /* 0x000fe20000100800 */
[----:B0-----:R-:W-:Y:S01]  /*11e90*/  IADD3 R3, P6, R7, R6, RZ ;  /* 0x0000000607037210 */ /* 0x001fe20007fde0ff */
[----:B---3--:R-:W-:-:S04]  /*11ea0*/  IMAD R8, R8, 0x6b, RZ ;  /* 0x0000006b08087824 */ /* 0x008fc800078e02ff */
[----:B------:R-:W-:Y:S04]  /*11eb0*/  STL [R1+0x1cd0], R3 ;  /* 0x001cd00301007387 */ /* 0x000fe80000100800 */
[----:B------:R0:W-:Y:S01]  /*11ec0*/  STL [R1+0x1cc4], R0 ;  /* 0x001cc40001007387 */ /* 0x0001e20000100800 */
[----:B-1----:R-:W-:Y:S02]  /*11ed0*/  IMAD R10, R9, 0x6c, RZ ;  /* 0x0000006c090a7824 */ /* 0x002fe400078e02ff */
[----:B------:R-:W1:Y:S08]  /*11ee0*/  LDC R9, c[0x0][0x268] ;  /* 0x00009a00ff097b82 */ /* 0x000e700000000800 */
[----:B0-----:R-:W0:Y:S01]  /*11ef0*/  LDC R0, c[0x0][0x268] ;  /* 0x00009a00ff007b82 */ /* 0x001e220000000800 */
[----:B------:R-:W-:-:S04]  /*11f00*/  IADD3 R3, P5, R8, R6, RZ ;  /* 0x0000000608037210 */ /* 0x000fc80007fbe0ff */
[----:B------:R-:W-:-:S03]  /*11f10*/  LEA.HI.X.SX32 R5, R8, R17, 0x1, P5 ;  /* 0x0000001108057211 */ /* 0x000fc600028f0eff */
[----:B------:R-:W3:Y:S01]  /*11f20*/  LDC R8, c[0x0][0x268] ;  /* 0x00009a00ff087b82 */ /* 0x000ee20000000800 */
[----:B------:R4:W-:Y:S02]  /*11f30*/  STL [R1+0x1cd8], R3 ;  /* 0x001cd80301007387 */ /* 0x0009e40000100800 */
[----:B----4-:R-:W-:-:S05]  /*11f40*/  LEA.HI.X.SX32 R3, R7, R17, 0x1, P6 ;  /* 0x0000001107037211 */ /* 0x010fca00030f0eff */
[----:B------:R4:W-:Y:S01]  /*11f50*/  STL [R1+0x1ccc], R3 ;  /* 0x001ccc0301007387 */ /* 0x0009e20000100800 */
[----:B0-----:R-:W-:Y:S02]  /*11f60*/  IMAD R7, R0, 0x6d, RZ ;  /* 0x0000006d00077824 */ /* 0x001fe400078e02ff */
[----:B-1----:R-:W-:Y:S01]  /*11f70*/  IMAD R9, R9, 0x6e, RZ ;  /* 0x0000006e09097824 */ /* 0x002fe200078e02ff */
[----:B------:R-:W0:Y:S01]  /*11f80*/  LDC R0, c[0x0][0x268] ;  /* 0x00009a00ff007b82 */ /* 0x000e220000000800 */
[----:B----4-:R-:W-:-:S05]  /*11f90*/  IADD3 R3, P6, R10, R6, RZ ;  /* 0x000000060a037210 */ /* 0x010fca0007fde0ff */
[----:B------:R1:W-:Y:S01]  /*11fa0*/  STL [R1+0x1ce0], R3 ;  /* 0x001ce00301007387 */ /* 0x0003e20000100800 */
[----:B---3--:R-:W-:-:S03]  /*11fb0*/  IMAD R8, R8, 0x6f, RZ ;  /* 0x0000006f08087824 */ /* 0x008fc600078e02ff */
[----:B------:R3:W-:Y:S01]  /*11fc0*/  STL [R1+0x1cd4], R5 ;  /* 0x001cd40501007387 */ /* 0x0007e20000100800 */
[----:B-1----:R-:W-:Y:S02]  /*11fd0*/  IADD3 R3, P5, R7, R6, RZ ;  /* 0x0000000607037210 */ /* 0x002fe40007fbe0ff */
[----:B---3--:R-:W-:-:S03]  /*11fe0*/  LEA.HI.X.SX32 R5, R10, R17, 0x1, P6 ;  /* 0x000000110a057211 */ /* 0x008fc600030f0eff */
[----:B------:R1:W-:Y:S01]  /*11ff0*/  STL [R1+0x1ce8], R3 ;  /* 0x001ce80301007387 */ /* 0x0003e20000100800 */
[----:B------:R-:W3:Y:S03]  /*12000*/  LDC R10, c[0x0][0x268] ;  /* 0x00009a00ff0a7b82 */ /* 0x000ee60000000800 */
[----:B------:R4:W-:Y:S01]  /*12010*/  STL [R1+0x1cdc], R5 ;  /* 0x001cdc0501007387 */ /* 0x0009e20000100800 */
[----:B-1----:R-:W-:Y:S02]  /*12020*/  IADD3 R3, P6, R9, R6, RZ ;  /* 0x0000000609037210 */ /* 0x002fe40007fde0ff */
[----:B----4-:R-:W-:-:S03]  /*12030*/  LEA.HI.X.SX32 R5, R7, R17, 0x1, P5 ;  /* 0x0000001107057211 */ /* 0x010fc600028f0eff */
[----:B------:R1:W-:Y:S01]  /*12040*/  STL [R1+0x1cf0], R3 ;  /* 0x001cf00301007387 */ /* 0x0003e20000100800 */
[----:B------:R-:W4:Y:S01]  /*12050*/  LDC R7, c[0x0][0x268] ;  /* 0x00009a00ff077b82 */ /* 0x000f220000000800 */
[----:B------:R-:W-:Y:S02]  /*12060*/  LEA.HI.X.SX32 R9, R9, R17, 0x1, P6 ;  /* 0x0000001109097211 */ /* 0x000fe400030f0eff */
[----:B------:R-:W-:Y:S01]  /*12070*/  STL [R1+0x1ce4], R5 ;  /* 0x001ce40501007387 */ /* 0x000fe20000100800 */
[----:B-1----:R-:W-:-:S05]  /*12080*/  IADD3 R3, P5, R8, R6, RZ ;  /* 0x0000000608037210 */ /* 0x002fca0007fbe0ff */
[----:B------:R-:W-:Y:S04]  /*12090*/  STL [R1+0x1cf8], R3 ;  /* 0x001cf80301007387 */ /* 0x000fe80000100800 */
[----:B------:R1:W-:Y:S02]  /*120a0*/  STL [R1+0x1cec], R9 ;  /* 0x001cec0901007387 */ /* 0x0003e40000100800 */
[----:B-1----:R-:W1:Y:S01]  /*120b0*/  LDC R9, c[0x0][0x268] ;  /* 0x00009a00ff097b82 */ /* 0x002e620000000800 */
[----:B------:R-:W-:Y:S01]  /*120c0*/  LEA.HI.X.SX32 R3, R8, R17, 0x1, P5 ;  /* 0x0000001108037211 */ /* 0x000fe200028f0eff */
[----:B---3--:R-:W-:-:S06]  /*120d0*/  IMAD R10, R10, 0x70, RZ ;  /* 0x000000700a0a7824 */ /* 0x008fcc00078e02ff */
[----:B------:R-:W3:Y:S01]  /*120e0*/  LDC R8, c[0x0][0x268] ;  /* 0x00009a00ff087b82 */ /* 0x000ee20000000800 */
[----:B------:R-:W-:Y:S01]  /*120f0*/  IADD3 R5, P6, R10, R6, RZ ;  /* 0x000000060a057210 */ /* 0x000fe20007fde0ff */
[----:B----4-:R-:W-:-:S04]  /*12100*/  IMAD R7, R7, 0x71, RZ ;  /* 0x0000007107077824 */ /* 0x010fc800078e02ff */
[----:B------:R4:W-:Y:S04]  /*12110*/  STL [R1+0x1d00], R5 ;  /* 0x001d000501007387 */ /* 0x0009e80000100800 */
[----:B------:R2:W-:Y:S01]  /*12120*/  STL [R1+0x1cf4], R3 ;  /* 0x001cf40301007387 */ /* 0x0005e20000100800 */
[----:B-1----:R-:W-:Y:S01]  /*12130*/  IMAD R9, R9, 0x72, RZ ;  /* 0x0000007209097824 */ /* 0x002fe200078e02ff */
[----:B----4-:R-:W-:Y:S02]  /*12140*/  LEA.HI.X.SX32 R5, R10, R17, 0x1, P6 ;  /* 0x000000110a057211 */ /* 0x010fe400030f0eff */
[----:B------:R-:W1:Y:S01]  /*12150*/  LDC R10, c[0x0][0x268] ;  /* 0x00009a00ff0a7b82 */ /* 0x000e620000000800 */
[----:B--2---:R-:W-:-:S05]  /*12160*/  IADD3 R3, P5, R7, R6, RZ ;  /* 0x0000000607037210 */ /* 0x004fca0007fbe0ff */
        /* <DEDUP_REMOVED lines=43> */
[----:B---3--:R-:W-:Y:S01]  /*12420*/  IMAD R9, R9, 0x7a, RZ ;  /* 0x0000007a09097824 */ /* 0x008fe200078e02ff */
[----:B------:R-:W-:Y:S02]  /*12430*/  LEA.HI.X.SX32 R10, R10, R17, 0x1, P6 ;  /* 0x000000110a0a7211 */ /* 0x000fe400030f0eff */
[----:B------:R3:W-:Y:S01]  /*12440*/  STL [R1+0x1d34], R5 ;  /* 0x001d340501007387 */ /* 0x0007e20000100800 */
[----:B-1----:R-:W-:-:S05]  /*12450*/  IADD3 R3, P5, R7, R6, RZ ;  /* 0x0000000607037210 */ /* 0x002fca0007fbe0ff */
[----:B------:R1:W-:Y:S01]  /*12460*/  STL [R1+0x1d48], R3 ;  /* 0x001d480301007387 */ /* 0x0003e20000100800 */
[----:B--2---:R-:W-:-:S03]  /*12470*/  IMAD R8, R8, 0x7b, RZ ;  /* 0x0000007b08087824 */ /* 0x004fc600078e02ff */
[----:B------:R2:W-:Y:S01]  /*12480*/  STL [R1+0x1d3c], R10 ;  /* 0x001d3c0a01007387 */ /* 0x0005e20000100800 */
[----:B---3--:R-:W-:Y:S02]  /*12490*/  LEA.HI.X.SX32 R5, R7, R17, 0x1, P5 ;  /* 0x0000001107057211 */ /* 0x008fe400028f0eff */
[----:B------:R-:W3:Y:S01]  /*124a0*/  LDC R7, c[0x0][0x268] ;  /* 0x00009a00ff077b82 */ /* 0x000ee20000000800 */
[----:B-1----:R-:W-:-:S07]  /*124b0*/  IADD3 R3, P6, R9, R6, RZ ;  /* 0x0000000609037210 */ /* 0x002fce0007fde0ff */
[----:B--2---:R-:W1:Y:S01]  /*124c0*/  LDC R10, c[0x0][0x268] ;  /* 0x00009a00ff0a7b82 */ /* 0x004e620000000800 */
[----:B------:R2:W-:Y:S04]  /*124d0*/  STL [R1+0x1d50], R3 ;  /* 0x001d500301007387 */ /* 0x0005e80000100800 */
[----:B------:R4:W-:Y:S01]  /*124e0*/  STL [R1+0x1d44], R5 ;  /* 0x001d440501007387 */ /* 0x0009e20000100800 */
[----:B--2---:R-:W-:-:S05]  /*124f0*/  IADD3 R3, P5, R8, R6, RZ ;  /* 0x0000000608037210 */ /* 0x004fca0007fbe0ff */
[----:B------:R2:W-:Y:S01]  /*12500*/  STL [R1+0x1d58], R3 ;  /* 0x001d580301007387 */ /* 0x0005e20000100800 */
[-C--:B----4-:R-:W-:Y:S02]  /*12510*/  LEA.HI.X.SX32 R5, R8, R17.reuse, 0x1, P5 ;  /* 0x0000001108057211 */ /* 0x090fe400028f0eff */
[----:B------:R-:W4:Y:S01]  /*12520*/  LDC R8, c[0x0][0x268] ;  /* 0x00009a00ff087b82 */ /* 0x000f220000000800 */
[----:B--2---:R-:W-:-:S07]  /*12530*/  LEA.HI.X.SX32 R3, R9, R17, 0x1, P6 ;  /* 0x0000001109037211 */ /* 0x004fce00030f0eff */
[----:B------:R-:W2:Y:S01]  /*12540*/  LDC R9, c[0x0][0x268] ;  /* 0x00009a00ff097b82 */ /* 0x000ea20000000800 */
[----:B-1----:R-:W-:Y:S01]  /*12550*/  IMAD R14, R10, 0x7c, RZ ;  /* 0x0000007c0a0e7824 */ /* 0x002fe200078e02ff */
[----:B------:R1:W-:Y:S01]  /*12560*/  STL [R1+0x1d4c], R3 ;  /* 0x001d4c0301007387 */ /* 0x0003e20000100800 */
[----:B---3--:R-:W-:Y:S02]  /*12570*/  IMAD R7, R7, 0x7d, RZ ;  /* 0x0000007d07077824 */ /* 0x008fe400078e02ff */
[----:B------:R-:W-:Y:S02]  /*12580*/  IMAD R25, R24, 0x139, RZ ;  /* 0x0000013918197824 */ /* 0x000fe400078e02ff */
[----:B------:R-:W-:Y:S01]  /*12590*/  IMAD R4, R4, 0xda, RZ ;  /* 0x000000da04047824 */ /* 0x000fe200078e02ff */
[----:B------:R-:W3:Y:S01]  /*125a0*/  LDC R10, c[0x0][0x268] ;  /* 0x00009a00ff0a7b82 */ /* 0x000ee20000000800 */
[----:B-1----:R-:W-:-:S05]  /*125b0*/  IADD3 R3, P6, R14, R6, RZ ;  /* 0x000000060e037210 */ /* 0x002fca0007fde0ff */
[----:B------:R1:W-:Y:S01]  /*125c0*/  STL [R1+0x1d60], R3 ;  /* 0x001d600301007387 */ /* 0x0003e20000100800 */
[----:B--2---:R-:W-:Y:S01]  /*125d0*/  IMAD R9, R9, 0x7e, RZ ;  /* 0x0000007e09097824 */ /* 0x004fe200078e02ff */
[----:B-1----:R-:W-:Y:S02]  /*125e0*/  IADD3 R3, P5, R7, R6, RZ ;  /* 0x0000000607037210 */ /* 0x002fe40007fbe0ff */
[----:B------:R1:W-:Y:S01]  /*125f0*/  STL [R1+0x1d54], R5 ;  /* 0x001d540501007387 */ /* 0x0003e20000100800 */
[----:B----4-:R-:W-:-:S03]  /*12600*/  IMAD R8, R8, 0x7f, RZ ;  /* 0x0000007f08087824 */ /* 0x010fc600078e02ff */
[----:B------:R2:W-:Y:S01]  /*12610*/  STL [R1+0x1d68], R3 ;  /* 0x001d680301007387 */ /* 0x0005e20000100800 */
[-C--:B-1----:R-:W-:Y:S02]  /*12620*/  LEA.HI.X.SX32 R5, R14, R17.reuse, 0x1, P6 ;  /* 0x000000110e057211 */ /* 0x082fe400030f0eff */
[----:B------:R-:W1:Y:S01]  /*12630*/  LDC R14, c[0x0][0x268] ;  /* 0x00009a00ff0e7b82 */ /* 0x000e620000000800 */
[C---:B--2---:R-:W-:Y:S02]  /*12640*/  IADD3 R3, P6, R9.reuse, R6, RZ ;  /* 0x0000000609037210 */ /* 0x044fe40007fde0ff */
[----:B------:R2:W-:Y:S04]  /*12650*/  STL [R1+0x1d5c], R5 ;  /* 0x001d5c0501007387 */ /* 0x0005e80000100800 */
[----:B------:R4:W-:Y:S01]  /*12660*/  STL [R1+0x1d70], R3 ;  /* 0x001d700301007387 */ /* 0x0009e20000100800 */
[----:B------:R-:W-:-:S02]  /*12670*/  LEA.HI.X.SX32 R9, R9, R17, 0x1, P6 ;  /* 0x0000001109097211 */ /* 0x000fc400030f0eff */
[-C--:B--2---:R-:W-:Y:S02]  /*12680*/  LEA.HI.X.SX32 R5, R7, R17.reuse, 0x1, P5 ;  /* 0x0000001107057211 */ /* 0x084fe400028f0eff */
[----:B------:R-:W2:Y:S01]  /*12690*/  LDC R7, c[0x0][0x268] ;  /* 0x00009a00ff077b82 */ /* 0x000ea20000000800 */
[C---:B----4-:R-:W-:Y:S02]  /*126a0*/  IADD3 R3, P5, R8.reuse, R6, RZ ;  /* 0x0000000608037210 */ /* 0x050fe40007fbe0ff */
[----:B------:R-:W-:Y:S04]  /*126b0*/  STL [R1+0x1d64], R5 ;  /* 0x001d640501007387 */ /* 0x000fe80000100800 */
[----:B------:R-:W-:Y:S04]  /*126c0*/  STL [R1+0x1d78], R3 ;  /* 0x001d780301007387 */ /* 0x000fe80000100800 */
[----:B------:R4:W-:Y:S02]  /*126d0*/  STL [R1+0x1d6c], R9 ;  /* 0x001d6c0901007387 */ /* 0x0009e40000100800 */
[----:B----4-:R-:W4:Y:S01]  /*126e0*/  LDC R9, c[0x0][0x268] ;  /* 0x00009a00ff097b82 */ /* 0x010f220000000800 */
[----:B------:R-:W-:Y:S01]  /*126f0*/  LEA.HI.X.SX32 R3, R8, R17, 0x1, P5 ;  /* 0x0000001108037211 */ /* 0x000fe200028f0eff */
[----:B-1----:R-:W-:-:S06]  /*12700*/  IMAD.SHL.U32 R14, R14, 0x80, RZ ;  /* 0x000000800e0e7824 */ /* 0x002fcc00078e00ff */
[----:B------:R-:W1:Y:S01]  /*12710*/  LDC R8, c[0x0][0x268] ;  /* 0x00009a00ff087b82 */ /* 0x000e620000000800 */
[----:B------:R-:W-:Y:S01]  /*12720*/  IADD3 R5, P6, R14, R6, RZ ;  /* 0x000000060e057210 */ /* 0x000fe20007fde0ff */
[----:B--2---:R-:W-:-:S04]  /*12730*/  IMAD R7, R7, 0x81, RZ ;  /* 0x0000008107077824 */ /* 0x004fc800078e02ff */
[----:B------:R2:W-:Y:S04]  /*12740*/  STL [R1+0x1d80], R5 ;  /* 0x001d800501007387 */ /* 0x0005e80000100800 */
[----:B------:R5:W-:Y:S01]  /*12750*/  STL [R1+0x1d74], R3 ;  /* 0x001d740301007387 */ /* 0x000be20000100800 */
[----:B----4-:R-:W-:Y:S01]  /*12760*/  IMAD R9, R9, 0x82, RZ ;  /* 0x0000008209097824 */ /* 0x010fe200078e02ff */
[----:B--2---:R-:W-:Y:S02]  /*12770*/  LEA.HI.X.SX32 R5, R14, R17, 0x1, P6 ;  /* 0x000000110e057211 */ /* 0x004fe400030f0eff */
[----:B------:R-:W2:Y:S01]  /*12780*/  LDC R14, c[0x0][0x268] ;  /* 0x00009a00ff0e7b82 */ /* 0x000ea20000000800 */
[----:B-----5:R-:W-:-:S05]  /*12790*/  IADD3 R3, P5, R7, R6, RZ ;  /* 0x0000000607037210 */ /* 0x020fca0007fbe0ff */
[----:B------:R4:W-:Y:S01]  /*127a0*/  STL [R1+0x1d88], R3 ;  /* 0x001d880301007387 */ /* 0x0009e20000100800 */
[----:B-1----:R-:W-:-:S03]  /*127b0*/  IMAD R8, R8, 0x83, RZ ;  /* 0x0000008308087824 */ /* 0x002fc600078e02ff */
[----:B------:R1:W-:Y:S01]  /*127c0*/  STL [R1+0x1d7c], R5 ;  /* 0x001d7c0501007387 */ /* 0x0003e20000100800 */
[-C--:B----4-:R-:W-:Y:S02]  /*127d0*/  IADD3 R3, P6, R9, R6.reuse, RZ ;  /* 0x0000000609037210 */ /* 0x090fe40007fde0ff */
[----:B-1----:R-:W-:Y:S02]  /*127e0*/  LEA.HI.X.SX32 R5, R7, R17, 0x1, P5 ;  /* 0x0000001107057211 */ /* 0x002fe400028f0eff */
[----:B------:R-:W1:Y:S01]  /*127f0*/  LDC R7, c[0x0][0x268] ;  /* 0x00009a00ff077b82 */ /* 0x000e620000000800 */
[----:B------:R4:W-:Y:S04]  /*12800*/  STL [R1+0x1d90], R3 ;  /* 0x001d900301007387 */ /* 0x0009e80000100800 */
[----:B------:R5:W-:Y:S01]  /*12810*/  STL [R1+0x1d84], R5 ;  /* 0x001d840501007387 */ /* 0x000be20000100800 */
[----:B----4-:R-:W-:-:S02]  /*12820*/  IADD3 R3, P5, R8, R6, RZ ;  /* 0x0000000608037210 */ /* 0x010fc40007fbe0ff */
[-C--:B-----5:R-:W-:Y:S02]  /*12830*/  LEA.HI.X.SX32 R5, R9, R17.reuse, 0x1, P6 ;  /* 0x0000001109057211 */ /* 0x0a0fe400030f0eff */
[----:B------:R-:W4:Y:S01]  /*12840*/  LDC R9, c[0x0][0x268] ;  /* 0x00009a00ff097b82 */ /* 0x000f220000000800 */
[----:B------:R-:W-:Y:S04]  /*12850*/  STL [R1+0x1d98], R3 ;  /* 0x001d980301007387 */ /* 0x000fe80000100800 */
[----:B------:R5:W-:Y:S01]  /*12860*/  STL [R1+0x1d8c], R5 ;  /* 0x001d8c0501007387 */ /* 0x000be20000100800 */
[----:B--2---:R-:W-:Y:S01]  /*12870*/  IMAD R14, R14, 0x84, RZ ;  /* 0x000000840e0e7824 */ /* 0x004fe200078e02ff */
[----:B-----5:R-:W-:Y:S02]  /*12880*/  LEA.HI.X.SX32 R5, R8, R17, 0x1, P5 ;  /* 0x0000001108057211 */ /* 0x020fe400028f0eff */
[----:B------:R-:W2:Y:S02]  /*12890*/  LDC R8, c[0x0][0x268] ;  /* 0x00009a00ff087b82 */ /* 0x000ea40000000800 */
[----:B------:R-:W-:Y:S01]  /*128a0*/  IADD3 R3, P6, R14, R6, RZ ;  /* 0x000000060e037210 */ /* 0x000fe20007fde0ff */
[----:B-1----:R-:W-:-:S04]  /*128b0*/  IMAD R7, R7, 0x85, RZ ;  /* 0x0000008507077824 */ /* 0x002fc800078e02ff */
[----:B------:R1:W-:Y:S01]  /*128c0*/  STL [R1+0x1da0], R3 ;  /* 0x001da00301007387 */ /* 0x0003e20000100800 */
[----:B----4-:R-:W-:-:S03]  /*128d0*/  IMAD R9, R9, 0x86, RZ ;  /* 0x0000008609097824 */ /* 0x010fc600078e02ff */
[----:B------:R4:W-:Y:S01]  /*128e0*/  STL [R1+0x1d94], R5 ;  /* 0x001d940501007387 */ /* 0x0009e20000100800 */
[----:B-1----:R-:W-:Y:S02]  /*128f0*/  IADD3 R3, P5, R7, R6, RZ ;  /* 0x0000000607037210 */ /* 0x002fe40007fbe0ff */
[----:B----4-:R-:W-:Y:S02]  /*12900*/  LEA.HI.X.SX32 R5, R14, R17, 0x1, P6 ;  /* 0x000000110e057211 */ /* 0x010fe400030f0eff */
[----:B------:R-:W1:Y:S01]  /*12910*/  LDC R14, c[0x0][0x268] ;  /* 0x00009a00ff0e7b82 */ /* 0x000e620000000800 */
[----:B------:R4:W-:Y:S01]  /*12920*/  STL [R1+0x1da8], R3 ;  /* 0x001da80301007387 */ /* 0x0009e20000100800 */
[----:B--2---:R-:W-:-:S03]  /*12930*/  IMAD R8, R8, 0x87, RZ ;  /* 0x0000008708087824 */ /* 0x004fc600078e02ff */
[----:B------:R2:W-:Y:S01]  /*12940*/  STL [R1+0x1d9c], R5 ;  /* 0x001d9c0501007387 */ /* 0x0005e20000100800 */
[-C--:B----4-:R-:W-:Y:S02]  /*12950*/  IADD3 R3, P6, R9, R6.reuse, RZ ;  /* 0x0000000609037210 */ /* 0x090fe40007fde0ff */
[----:B--2---:R-:W-:Y:S02]  /*12960*/  LEA.HI.X.SX32 R5, R7, R17, 0x1, P5 ;  /* 0x0000001107057211 */ /* 0x004fe400028f0eff */
[----:B------:R-:W2:Y:S01]  /*12970*/  LDC R7, c[0x0][0x268] ;  /* 0x00009a00ff077b82 */ /* 0x000ea20000000800 */
[----:B------:R4:W-:Y:S04]  /*12980*/  STL [R1+0x1db0], R3 ;  /* 0x001db00301007387 */ /* 0x0009e80000100800 */
[----:B------:R5:W-:Y:S01]  /*12990*/  STL [R1+0x1da4], R5 ;  /* 0x001da40501007387 */ /* 0x000be20000100800 */
[----:B----4-:R-:W-:-:S02]  /*129a0*/  IADD3 R3, P5, R8, R6, RZ ;  /* 0x0000000608037210 */ /* 0x010fc40007fbe0ff */
[-C--:B-----5:R-:W-:Y:S02]  /*129b0*/  LEA.HI.X.SX32 R5, R9, R17.reuse, 0x1, P6 ;  /* 0x0000001109057211 */ /* 0x0a0fe400030f0eff */
[----:B------:R-:W4:Y:S01]  /*129c0*/  LDC R9, c[0x0][0x268] ;  /* 0x00009a00ff097b82 */ /* 0x000f220000000800 */
        /* <DEDUP_REMOVED lines=8> */
[----:B----4-:R-:W-:Y:S01]  /*12a50*/  IMAD R9, R9, 0x8a, RZ ;  /* 0x0000008a09097824 */ /* 0x010fe200078e02ff */
[----:B------:R-:W-:Y:S02]  /*12a60*/  LEA.HI.X.SX32 R11, R14, R17, 0x1, P6 ;  /* 0x000000110e0b7211 */ /* 0x000fe400030f0eff */
[----:B------:R-:W4:Y:S01]  /*12a70*/  LDC R14, c[0x0][0x268] ;  /* 0x00009a00ff0e7b82 */ /* 0x000f220000000800 */
[----:B------:R5:W-:Y:S01]  /*12a80*/  STL [R1+0x1db4], R5 ;  /* 0x001db40501007387 */ /* 0x000be20000100800 */
[----:B--2---:R-:W-:-:S05]  /*12a90*/  IADD3 R3, P5, R7, R6, RZ ;  /* 0x0000000607037210 */ /* 0x004fca0007fbe0ff */
[----:B------:R2:W-:Y:S01]  /*12aa0*/  STL [R1+0x1dc8], R3 ;  /* 0x001dc80301007387 */ /* 0x0005e20000100800 */
[----:B-1----:R-:W-:-:S03]  /*12ab0*/  IMAD R8, R8, 0x8b, RZ ;  /* 0x0000008b08087824 */ /* 0x002fc600078e02ff */
[----:B------:R-:W-:Y:S01]  /*12ac0*/  STL [R1+0x1dbc], R11 ;  /* 0x001dbc0b01007387 */ /* 0x000fe20000100800 */
[----:B-----5:R-:W-:Y:S02]  /*12ad0*/  LEA.HI.X.SX32 R5, R7, R17, 0x1, P5 ;  /* 0x0000001107057211 */ /* 0x020fe400028f0eff */
[----:B------:R-:W1:Y:S01]  /*12ae0*/  LDC R7, c[0x0][0x268] ;  /* 0x00009a00ff077b82 */ /* 0x000e620000000800 */
[----:B--2---:R-:W-:-:S05]  /*12af0*/  IADD3 R3, P6, R9, R6, RZ ;  /* 0x0000000609037210 */ /* 0x004fca0007fde0ff */
[----:B------:R2:W-:Y:S04]  /*12b00*/  STL [R1+0x1dd0], R3 ;  /* 0x001dd00301007387 */ /* 0x0005e80000100800 */
[----:B------:R5:W-:Y:S01]  /*12b10*/  STL [R1+0x1dc4], R5 ;  /* 0x001dc40501007387 */ /* 0x000be20000100800 */
[----:B--2---:R-:W-:-:S05]  /*12b20*/  IADD3 R3, P5, R8, R6, RZ ;  /* 0x0000000608037210 */ /* 0x004fca0007fbe0ff */
[----:B------:R2:W-:Y:S01]  /*12b30*/  STL [R1+0x1dd8], R3 ;  /* 0x001dd80301007387 */ /* 0x0005e20000100800 */
[-C--:B-----5:R-:W-:Y:S02]  /*12b40*/  LEA.HI.X.SX32 R5, R8, R17.reuse, 0x1, P5 ;  /* 0x0000001108057211 */ /* 0x0a0fe400028f0eff */
[----:B------:R-:W5:Y:S01]  /*12b50*/  LDC R8, c[0x0][0x268] ;  /* 0x00009a00ff087b82 */ /* 0x000f620000000800 */
[----:B--2---:R-:W-:-:S07]  /*12b60*/  LEA.HI.X.SX32 R3, R9, R17, 0x1, P6 ;  /* 0x0000001109037211 */ /* 0x004fce00030f0eff */
[----:B------:R-:W2:Y:S01]  /*12b70*/  LDC R9, c[0x0][0x268] ;  /* 0x00009a00ff097b82 */ /* 0x000ea20000000800 */
[----:B----4-:R-:W-:Y:S01]  /*12b80*/  IMAD R21, R14, 0x8c, RZ ;  /* 0x0000008c0e157824 */ /* 0x010fe200078e02ff */
[----:B------:R4:W-:Y:S01]  /*12b90*/  STL [R1+0x1dcc], R3 ;  /* 0x001dcc0301007387 */ /* 0x0009e20000100800 */
[----:B-1----:R-:W-:Y:S02]  /*12ba0*/  IMAD R7, R7, 0x8d, RZ ;  /* 0x0000008d07077824 */ /* 0x002fe400078e02ff */
[----:B------:R-:W-:-:S03]  /*12bb0*/  IMAD R2, R2, 0x119, RZ ;  /* 0x0000011902027824 */ /* 0x000fc600078e02ff */
[----:B------:R-:W1:Y:S01]  /*12bc0*/  LDC R14, c[0x0][0x268] ;  /* 0x00009a00ff0e7b82 */ /* 0x000e620000000800 */
[----:B----4-:R-:W-:-:S05]  /*12bd0*/  IADD3 R3, P6, R21, R6, RZ ;  /* 0x0000000615037210 */ /* 0x010fca0007fde0ff */
[----:B------:R4:W-:Y:S04]  /*12be0*/  STL [R1+0x1de0], R3 ;  /* 0x001de00301007387 */ /* 0x0009e80000100800 */
[----:B------:R0:W-:Y:S01]  /*12bf0*/  STL [R1+0x1dd4], R5 ;  /* 0x001dd40501007387 */ /* 0x0001e20000100800 */
[----:B--2---:R-:W-:Y:S01]  /*12c00*/  IMAD R9, R9, 0x8e, RZ ;  /* 0x0000008e09097824 */ /* 0x004fe200078e02ff */
[----:B----4-:R-:W-:Y:S02]  /*12c10*/  IADD3 R3, P5, R7, R6, RZ ;  /* 0x0000000607037210 */ /* 0x010fe40007fbe0ff */
[----:B0-----:R-:W-:Y:S02]  /*12c20*/  LEA.HI.X.SX32 R5, R21, R17, 0x1, P6 ;  /* 0x0000001115057211 */ /* 0x001fe400030f0eff */
[----:B------:R-:W0:Y:S01]  /*12c30*/  LDC R21, c[0x0][0x268] ;  /* 0x00009a00ff157b82 */ /* 0x000e220000000800 */
[----:B------:R2:W-:Y:S01]  /*12c40*/  STL [R1+0x1de8], R3 ;  /* 0x001de80301007387 */ /* 0x0005e20000100800 */
[----:B-----5:R-:W-:-:S03]  /*12c50*/  IMAD R8, R8, 0x8f, RZ ;  /* 0x0000008f08087824 */ /* 0x020fc600078e02ff */
[----:B------:R4:W-:Y:S01]  /*12c60*/  STL [R1+0x1ddc], R5 ;  /* 0x001ddc0501007387 */ /* 0x0009e20000100800 */
[----:B--2---:R-:W-:Y:S02]  /*12c70*/  IADD3 R3, P6, R9, R6, RZ ;  /* 0x0000000609037210 */ /* 0x004fe40007fde0ff */
[----:B----4-:R-:W-:-:S03]  /*12c80*/  LEA.HI.X.SX32 R5, R7, R17, 0x1, P5 ;  /* 0x0000001107057211 */ /* 0x010fc600028f0eff */
[----:B------:R2:W-:Y:S01]  /*12c90*/  STL [R1+0x1df0], R3 ;  /* 0x001df00301007387 */ /* 0x0005e20000100800 */
[----:B------:R-:W4:Y:S03]  /*12ca0*/  LDC R7, c[0x0][0x268] ;  /* 0x00009a00ff077b82 */ /* 0x000f260000000800 */
[----:B------:R-:W-:Y:S01]  /*12cb0*/  STL [R1+0x1de4], R5 ;  /* 0x001de40501007387 */ /* 0x000fe20000100800 */
[----:B--2---:R-:W-:Y:S02]  /*12cc0*/  IADD3 R3, P5, R8, R6, RZ ;  /* 0x0000000608037210 */ /* 0x004fe40007fbe0ff */
[----:B------:R-:W-:-:S03]  /*12cd0*/  LEA.HI.X.SX32 R9, R9, R17, 0x1, P6 ;  /* 0x0000001109097211 */ /* 0x000fc600030f0eff */
[----:B------:R2:W-:Y:S01]  /*12ce0*/  STL [R1+0x1df8], R3 ;  /* 0x001df80301007387 */ /* 0x0005e20000100800 */
[----:B0-----:R-:W-:-:S03]  /*12cf0*/  IMAD R21, R21, 0x90, RZ ;  /* 0x0000009015157824 */ /* 0x001fc600078e02ff */
[----:B------:R0:W-:Y:S01]  /*12d00*/  STL [R1+0x1dec], R9 ;  /* 0x001dec0901007387 */ /* 0x0001e20000100800 */
[----:B--2---:R-:W-:Y:S02]  /*12d10*/  LEA.HI.X.SX32 R3, R8, R17, 0x1, P5 ;  /* 0x0000001108037211 */ /* 0x004fe400028f0eff */
[----:B------:R-:W2:Y:S01]  /*12d20*/  LDC R8, c[0x0][0x268] ;  /* 0x00009a00ff087b82 */ /* 0x000ea20000000800 */
[----:B------:R-:W-:-:S07]  /*12d30*/  IADD3 R5, P6, R21, R6, RZ ;  /* 0x0000000615057210 */ /* 0x000fce0007fde0ff */
[----:B0-----:R-:W0:Y:S01]  /*12d40*/  LDC R9, c[0x0][0x268] ;  /* 0x00009a00ff097b82 */ /* 0x001e220000000800 */
[----:B------:R5:W-:Y:S01]  /*12d50*/  STL [R1+0x1e00], R5 ;  /* 0x001e000501007387 */ /* 0x000be20000100800 */
[----:B----4-:R-:W-:Y:S01]  /*12d60*/  IMAD R7, R7, 0x91, RZ ;  /* 0x0000009107077824 */ /* 0x010fe200078e02ff */
[----:B-----5:R-:W-:-:S05]  /*12d70*/  LEA.HI.X.SX32 R5, R21, R17, 0x1, P6 ;  /* 0x0000001115057211 */ /* 0x020fca00030f0eff */
[----:B------:R-:W4:Y:S01]  /*12d80*/  LDC R21, c[0x0][0x268] ;  /* 0x00009a00ff157b82 */ /* 0x000f220000000800 */
[----:B------:R5:W-:Y:S01]  /*12d90*/  STL [R1+0x1df4], R3 ;  /* 0x001df40301007387 */ /* 0x000be20000100800 */
[----:B--2---:R-:W-:Y:S01]  /*12da0*/  IMAD R8, R8, 0x92, RZ ;  /* 0x0000009208087824 */ /* 0x004fe200078e02ff */
[----:B-----5:R-:W-:Y:S01]  /*12db0*/  IADD3 R3, P5, R7, R6, RZ ;  /* 0x0000000607037210 */ /* 0x020fe20007fbe0ff */
[----:B0-----:R-:W-:-:S04]  /*12dc0*/  IMAD R9, R9, 0x93, RZ ;  /* 0x0000009309097824 */ /* 0x001fc800078e02ff */
[----:B------:R0:W-:Y:S04]  /*12dd0*/  STL [R1+0x1e08], R3 ;  /* 0x001e080301007387 */ /* 0x0001e80000100800 */
[----:B------:R2:W-:Y:S01]  /*12de0*/  STL [R1+0x1dfc], R5 ;  /* 0x001dfc0501007387 */ /* 0x0005e20000100800 */
[-C--:B0-----:R-:W-:Y:S02]  /*12df0*/  IADD3 R3, P6, R8, R6.reuse, RZ ;  /* 0x0000000608037210 */ /* 0x081fe40007fde0ff */
[----:B--2---:R-:W-:Y:S02]  /*12e00*/  LEA.HI.X.SX32 R5, R7, R17, 0x1, P5 ;  /* 0x0000001107057211 */ /* 0x004fe400028f0eff */
[----:B------:R-:W0:Y:S01]  /*12e10*/  LDC R7, c[0x0][0x268] ;  /* 0x00009a00ff077b82 */ /* 0x000e220000000800 */
[----:B------:R2:W-:Y:S04]  /*12e20*/  STL [R1+0x1e10], R3 ;  /* 0x001e100301007387 */ /* 0x0005e80000100800 */
[----:B------:R5:W-:Y:S01]  /*12e30*/  STL [R1+0x1e04], R5 ;  /* 0x001e040501007387 */ /* 0x000be20000100800 */
[----:B----4-:R-:W-:Y:S01]  /*12e40*/  IMAD R21, R21, 0x94, RZ ;  /* 0x0000009415157824 */ /* 0x010fe200078e02ff */
[----:B--2---:R-:W-:-:S02]  /*12e50*/  IADD3 R3, P5, R9, R6, RZ ;  /* 0x0000000609037210 */ /* 0x004fc40007fbe0ff */
        /* <DEDUP_REMOVED lines=9> */
[----:B0-----:R-:W-:Y:S01]  /*12ef0*/  IMAD R7, R7, 0x95, RZ ;  /* 0x0000009507077824 */ /* 0x001fe200078e02ff */
[----:B-----5:R-:W-:Y:S02]  /*12f00*/  LEA.HI.X.SX32 R5, R21, R17, 0x1, P6 ;  /* 0x0000001115057211 */ /* 0x020fe400030f0eff */
[----:B------:R-:W0:Y:S02]  /*12f10*/  LDC R21, c[0x0][0x268] ;  /* 0x00009a00ff157b82 */ /* 0x000e240000000800 */
[----:B------:R-:W-:Y:S01]  /*12f20*/  IADD3 R3, P5, R7, R6, RZ ;  /* 0x0000000607037210 */ /* 0x000fe20007fbe0ff */
[----:B--2---:R-:W-:-:S04]  /*12f30*/  IMAD R8, R8, 0x96, RZ ;  /* 0x0000009608087824 */ /* 0x004fc800078e02ff */
[----:B------:R2:W-:Y:S01]  /*12f40*/  STL [R1+0x1e28], R3 ;  /* 0x001e280301007387 */ /* 0x0005e20000100800 */
[----:B----4-:R-:W-:-:S03]  /*12f50*/  IMAD R9, R9, 0x97, RZ ;  /* 0x0000009709097824 */ /* 0x010fc600078e02ff */
[----:B------:R4:W-:Y:S01]  /*12f60*/  STL [R1+0x1e1c], R5 ;  /* 0x001e1c0501007387 */ /* 0x0009e20000100800 */
[-C--:B--2---:R-:W-:Y:S02]  /*12f70*/  IADD3 R3, P6, R8, R6.reuse, RZ ;  /* 0x0000000608037210 */ /* 0x084fe40007fde0ff */
[----:B----4-:R-:W-:Y:S02]  /*12f80*/  LEA.HI.X.SX32 R5, R7, R17, 0x1, P5 ;  /* 0x0000001107057211 */ /* 0x010fe400028f0eff */
[----:B------:R-:W2:Y:S01]  /*12f90*/  LDC R7, c[0x0][0x268] ;  /* 0x00009a00ff077b82 */ /* 0x000ea20000000800 */
[----:B------:R4:W-:Y:S04]  /*12fa0*/  STL [R1+0x1e30], R3 ;  /* 0x001e300301007387 */ /* 0x0009e80000100800 */
[----:B------:R5:W-:Y:S01]  /*12fb0*/  STL [R1+0x1e24], R5 ;  /* 0x001e240501007387 */ /* 0x000be20000100800 */
[----:B0-----:R-:W-:Y:S01]  /*12fc0*/  IMAD R21, R21, 0x98, RZ ;  /* 0x0000009815157824 */ /* 0x001fe200078e02ff */
[----:B----4-:R-:W-:-:S02]  /*12fd0*/  IADD3 R3, P5, R9, R6, RZ ;  /* 0x0000000609037210 */ /* 0x010fc40007fbe0ff */
[-C--:B-----5:R-:W-:Y:S02]  /*12fe0*/  LEA.HI.X.SX32 R5, R8, R17.reuse, 0x1, P6 ;  /* 0x0000001108057211 */ /* 0x0a0fe400030f0eff */
[----:B------:R-:W0:Y:S01]  /*12ff0*/  LDC R8, c[0x0][0x268] ;  /* 0x00009a00ff087b82 */ /* 0x000e220000000800 */
[----:B------:R4:W-:Y:S04]  /*13000*/  STL [R1+0x1e38], R3 ;  /* 0x001e380301007387 */ /* 0x0009e80000100800 */
[----:B------:R5:W-:Y:S01]  /*13010*/  STL [R1+0x1e2c], R5 ;  /* 0x001e2c0501007387 */ /* 0x000be20000100800 */
[----:B----4-:R-:W-:Y:S02]  /*13020*/  IADD3 R3, P6, R21, R6, RZ ;  /* 0x0000000615037210 */ /* 0x010fe40007fde0ff */
[----:B-----5:R-:W-:-:S02]  /*13030*/  LEA.HI.X.SX32 R5, R9, R17, 0x1, P5 ;  /* 0x0000001109057211 */ /* 0x020fc400028f0eff */
[----:B------:R-:W4:Y:S01]  /*13040*/  LDC R9, c[0x0][0x268] ;  /* 0x00009a00ff097b82 */ /* 0x000f220000000800 */
[----:B------:R-:W-:Y:S01]  /*13050*/  LEA.HI.X.SX32 R11, R21, R17, 0x1, P6 ;  /* 0x00000011150b7211 */ /* 0x000fe200030f0eff */
[----:B--2---:R-:W-:-:S06]  /*13060*/  IMAD R7, R7, 0x99, RZ ;  /* 0x0000009907077824 */ /* 0x004fcc00078e02ff */
[----:B------:R-:W2:Y:S01]  /*13070*/  LDC R21, c[0x0][0x268] ;  /* 0x00009a00ff157b82 */ /* 0x000ea20000000800 */
[----:B------:R5:W-:Y:S01]  /*13080*/  STL [R1+0x1e40], R3 ;  /* 0x001e400301007387 */ /* 0x000be20000100800 */
[----:B0-----:R-:W-:-:S03]  /*13090*/  IMAD R8, R8, 0x9a, RZ ;  /* 0x0000009a08087824 */ /* 0x001fc600078e02ff */
[----:B------:R0:W-:Y:S01]  /*130a0*/  STL [R1+0x1e34], R5 ;  /* 0x001e340501007387 */ /* 0x0001e20000100800 */
[----:B-----5:R-:W-:-:S05]  /*130b0*/  IADD3 R3, P5, R7, R6, RZ ;  /* 0x0000000607037210 */ /* 0x020fca0007fbe0ff */
[----:B------:R5:W-:Y:S01]  /*130c0*/  STL [R1+0x1e48], R3 ;  /* 0x001e480301007387 */ /* 0x000be20000100800 */
[----:B----4-:R-:W-:Y:S01]  /*130d0*/  IMAD R9, R9, 0x9b, RZ ;  /* 0x0000009b09097824 */ /* 0x010fe200078e02ff */
[----:B0-----:R-:W-:Y:S02]  /*130e0*/  LEA.HI.X.SX32 R5, R7, R17, 0x1, P5 ;  /* 0x0000001107057211 */ /* 0x001fe400028f0eff */
[----:B------:R-:W0:Y:S01]  /*130f0*/  LDC R7, c[0x0][0x268] ;  /* 0x00009a00ff077b82 */ /* 0x000e220000000800 */
[----:B------:R-:W-:Y:S01]  /*13100*/  STL [R1+0x1e3c], R11 ;  /* 0x001e3c0b01007387 */ /* 0x000fe20000100800 */
[----:B-----5:R-:W-:Y:S01]  /*13110*/  IADD3 R3, P6, R8, R6, RZ ;  /* 0x0000000608037210 */ /* 0x020fe20007fde0ff */
[----:B--2---:R-:W-:-:S05]  /*13120*/  IMAD R22, R21, 0x9c, RZ ;  /* 0x0000009c15167824 */ /* 0x004fca00078e02ff */
[----:B------:R-:W2:Y:S01]  /*13130*/  LDC R21, c[0x0][0x268] ;  /* 0x00009a00ff157b82 */ /* 0x000ea20000000800 */
[----:B------:R4:W-:Y:S04]  /*13140*/  STL [R1+0x1e50], R3 ;  /* 0x001e500301007387 */ /* 0x0009e80000100800 */
[----:B------:R5:W-:Y:S01]  /*13150*/  STL [R1+0x1e44], R5 ;  /* 0x001e440501007387 */ /* 0x000be20000100800 */
[----:B----4-:R-:W-:-:S05]  /*13160*/  IADD3 R3, P5, R9, R6, RZ ;  /* 0x0000000609037210 */ /* 0x010fca0007fbe0ff */
[----:B------:R4:W-:Y:S01]  /*13170*/  STL [R1+0x1e58], R3 ;  /* 0x001e580301007387 */ /* 0x0009e20000100800 */
[-C--:B-----5:R-:W-:Y:S02]  /*13180*/  LEA.HI.X.SX32 R5, R9, R17.reuse, 0x1, P5 ;  /* 0x0000001109057211 */ /* 0x0a0fe400028f0eff */
[----:B------:R-:W5:Y:S01]  /*13190*/  LDC R9, c[0x0][0x268] ;  /* 0x00009a00ff097b82 */ /* 0x000f620000000800 */
[----:B----4-:R-:W-:-:S05]  /*131a0*/  LEA.HI.X.SX32 R3, R8, R17, 0x1, P6 ;  /* 0x0000001108037211 */ /* 0x010fca00030f0eff */
[----:B------:R4:W-:Y:S01]  /*131b0*/  STL [R1+0x1e4c], R3 ;  /* 0x001e4c0301007387 */ /* 0x0009e20000100800 */
[----:B0-----:R-:W-:Y:S02]  /*131c0*/  IMAD R8, R7, 0x9d, RZ ;  /* 0x0000009d07087824 */ /* 0x001fe400078e02ff */
[----:B--2---:R-:W-:Y:S01]  /*131d0*/  IMAD R21, R21, 0x9e, RZ ;  /* 0x0000009e15157824 */ /* 0x004fe200078e02ff */
[----:B------:R-:W0:Y:S01]  /*131e0*/  LDC R7, c[0x0][0x268] ;  /* 0x00009a00ff077b82 */ /* 0x000e220000000800 */
[----:B----4-:R-:W-:-:S05]  /*131f0*/  IADD3 R3, P6, R22, R6, RZ ;  /* 0x0000000616037210 */ /* 0x010fca0007fde0ff */
[----:B------:R-:W-:Y:S04]  /*13200*/  STL [R1+0x1e60], R3 ;  /* 0x001e600301007387 */ /* 0x000fe80000100800 */
[----:B------:R2:W-:Y:S02]  /*13210*/  STL [R1+0x1e54], R5 ;  /* 0x001e540501007387 */ /* 0x0005e40000100800 */
[----:B--2---:R-:W-:Y:S02]  /*13220*/  LEA.HI.X.SX32 R5, R22, R17, 0x1, P6 ;  /* 0x0000001116057211 */ /* 0x004fe400030f0eff */
[----:B------:R-:W2:Y:S01]  /*13230*/  LDC R22, c[0x0][0x268] ;  /* 0x00009a00ff167b82 */ /* 0x000ea20000000800 */
[----:B------:R-:W-:Y:S01]  /*13240*/  IADD3 R3, P5, R8, R6, RZ ;  /* 0x0000000608037210 */ /* 0x000fe20007fbe0ff */
[----:B-----5:R-:W-:-:S04]  /*13250*/  IMAD R9, R9, 0x9f, RZ ;  /* 0x0000009f09097824 */ /* 0x020fc800078e02ff */
[----:B------:R4:W-:Y:S04]  /*13260*/  STL [R1+0x1e68], R3 ;  /* 0x001e680301007387 */ /* 0x0009e80000100800 */
[----:B------:R5:W-:Y:S01]  /*13270*/  STL [R1+0x1e5c], R5 ;  /* 0x001e5c0501007387 */ /* 0x000be20000100800 */
[----:B----4-:R-:W-:Y:S02]  /*13280*/  IADD3 R3, P6, R21, R6, RZ ;  /* 0x0000000615037210 */ /* 0x010fe40007fde0ff */
[----:B-----5:R-:W-:-:S03]  /*13290*/  LEA.HI.X.SX32 R5, R8, R17, 0x1, P5 ;  /* 0x0000001108057211 */ /* 0x020fc600028f0eff */
[----:B------:R4:W-:Y:S01]  /*132a0*/  STL [R1+0x1e70], R3 ;  /* 0x001e700301007387 */ /* 0x0009e20000100800 */
[----:B------:R-:W5:Y:S03]  /*132b0*/  LDC R8, c[0x0][0x268] ;  /* 0x00009a00ff087b82 */ /* 0x000f660000000800 */
[----:B------:R3:W-:Y:S01]  /*132c0*/  STL [R1+0x1e64], R5 ;  /* 0x001e640501007387 */ /* 0x0007e20000100800 */
[----:B----4-:R-:W-:Y:S01]  /*132d0*/  IADD3 R3, P5, R9, R6, RZ ;  /* 0x0000000609037210 */ /* 0x010fe20007fbe0ff */
[----:B--2---:R-:W-:-:S04]  /*132e0*/  IMAD R22, R22, 0xa0, RZ ;  /* 0x000000a016167824 */ /* 0x004fc800078e02ff */
[----:B------:R2:W-:Y:S01]  /*132f0*/  STL [R1+0x1e78], R3 ;  /* 0x001e780301007387 */ /* 0x0005e20000100800 */
[-C--:B------:R-:W-:Y:S02]  /*13300*/  LEA.HI.X.SX32 R11, R21, R17.reuse, 0x1, P6 ;  /* 0x00000011150b7211 */ /* 0x080fe400030f0eff */
[----:B---3--:R-:W-:Y:S01]  /*13310*/  IADD3 R5, P6, R22, R6, RZ ;  /* 0x0000000616057210 */ /* 0x008fe20007fde0ff */
[----:B------:R-:W3:Y:S01]  /*13320*/  LDC R21, c[0x0][0x268] ;  /* 0x00009a00ff157b82 */ /* 0x000ee20000000800 */
[----:B--2---:R-:W-:-:S07]  /*13330*/  LEA.HI.X.SX32 R3, R9, R17, 0x1, P5 ;  /* 0x0000001109037211 */ /* 0x004fce00028f0eff */
[----:B------:R-:W2:Y:S01]  /*13340*/  LDC R9, c[0x0][0x268] ;  /* 0x00009a00ff097b82 */ /* 0x000ea20000000800 */
[----:B------:R-:W-:Y:S04]  /*13350*/  STL [R1+0x1e6c], R11 ;  /* 0x001e6c0b01007387 */ /* 0x000fe80000100800 */
[----:B------:R4:W-:Y:S01]  /*13360*/  STL [R1+0x1e80], R5 ;  /* 0x001e800501007387 */ /* 0x0009e20000100800 */
[----:B-----5:R-:W-:Y:S01]  /*13370*/  IMAD R8, R8, 0xa1, RZ ;  /* 0x000000a108087824 */ /* 0x020fe200078e02ff */
[----:B----4-:R-:W-:Y:S02]  /*13380*/  LEA.HI.X.SX32 R5, R22, R17, 0x1, P6 ;  /* 0x0000001116057211 */ /* 0x010fe400030f0eff */
[----:B------:R-:W4:Y:S01]  /*13390*/  LDC R22, c[0x0][0x268] ;  /* 0x00009a00ff167b82 */ /* 0x000f220000000800 */
[----:B------:R5:W-:Y:S01]  /*133a0*/  STL [R1+0x1e74], R3 ;  /* 0x001e740301007387 */ /* 0x000be20000100800 */
[----:B--2---:R-:W-:Y:S01]  /*133b0*/  IMAD R9, R9, 0xa2, RZ ;  /* 0x000000a209097824 */ /* 0x004fe200078e02ff */
[----:B-----5:R-:W-:-:S05]  /*133c0*/  IADD3 R3, P5, R8, R6, RZ ;  /* 0x0000000608037210 */ /* 0x020fca0007fbe0ff */
[----:B------:R2:W-:Y:S04]  /*133d0*/  STL [R1+0x1e88], R3 ;  /* 0x001e880301007387 */ /* 0x0005e80000100800 */
[----:B------:R5:W-:Y:S01]  /*133e0*/  STL [R1+0x1e7c], R5 ;  /* 0x001e7c0501007387 */ /* 0x000be20000100800 */
[----:B---3--:R-:W-:Y:S01]  /*133f0*/  IMAD R21, R21, 0xa3, RZ ;  /* 0x000000a315157824 */ /* 0x008fe200078e02ff */
[----:B--2---:R-:W-:Y:S02]  /*13400*/  IADD3 R3, P6, R9, R6, RZ ;  /* 0x0000000609037210 */ /* 0x004fe40007fde0ff */
[----:B-----5:R-:W-:Y:S02]  /*13410*/  LEA.HI.X.SX32 R5, R8, R17, 0x1, P5 ;  /* 0x0000001108057211 */ /* 0x020fe400028f0eff */
[----:B------:R-:W2:Y:S01]  /*13420*/  LDC R8, c[0x0][0x268] ;  /* 0x00009a00ff087b82 */ /* 0x000ea20000000800 */
[----:B------:R3:W-:Y:S01]  /*13430*/  STL [R1+0x1e90], R3 ;  /* 0x001e900301007387 */ /* 0x0007e20000100800 */
[----:B----4-:R-:W-:-:S03]  /*13440*/  IMAD R22, R22, 0xa4, RZ ;  /* 0x000000a416167824 */ /* 0x010fc600078e02ff */
[----:B------:R4:W-:Y:S01]  /*13450*/  STL [R1+0x1e84], R5 ;  /* 0x001e840501007387 */ /* 0x0009e20000100800 */
[-C--:B---3--:R-:W-:Y:S02]  /*13460*/  IADD3 R3, P5, R21, R6.reuse, RZ ;  /* 0x0000000615037210 */ /* 0x088fe40007fbe0ff */
[----:B----4-:R-:W-:Y:S02]  /*13470*/  LEA.HI.X.SX32 R5, R9, R17, 0x1, P6 ;  /* 0x0000001109057211 */ /* 0x010fe400030f0eff */
[----:B------:R-:W3:Y:S01]  /*13480*/  LDC R9, c[0x0][0x268] ;  /* 0x00009a00ff097b82 */ /* 0x000ee20000000800 */
        /* <DEDUP_REMOVED lines=15> */
[----:B---3--:R-:W-:Y:S02]  /*13580*/  IADD3 R3, P6, R9, R6, RZ ;  /* 0x0000000609037210 */ /* 0x008fe40007fde0ff */
[----:B-----5:R-:W-:Y:S02]  /*13590*/  LEA.HI.X.SX32 R5, R8, R17, 0x1, P5 ;  /* 0x0000001108057211 */ /* 0x020fe400028f0eff */
[----:B------:R-:W3:Y:S01]  /*135a0*/  LDC R8, c[0x0][0x268] ;  /* 0x00009a00ff087b82 */ /* 0x000ee20000000800 */
        /* <DEDUP_REMOVED lines=11> */
[----:B------:R-:W-:Y:S01]  /*13660*/  LEA.HI.X.SX32 R11, R22, R17, 0x1, P6 ;  /* 0x00000011160b7211 */ /* 0x000fe200030f0eff */
[----:B---3--:R-:W-:-:S06]  /*13670*/  IMAD R8, R8, 0xa9, RZ ;  /* 0x000000a908087824 */ /* 0x008fcc00078e02ff */
[----:B------:R-:W3:Y:S01]  /*13680*/  LDC R22, c[0x0][0x268] ;  /* 0x00009a00ff167b82 */ /* 0x000ee20000000800 */
[----:B------:R5:W-:Y:S01]  /*13690*/  STL [R1+0x1ec0], R3 ;  /* 0x001ec00301007387 */ /* 0x000be20000100800 */
[----:B--2---:R-:W-:-:S03]  /*136a0*/  IMAD R9, R9, 0xaa, RZ ;  /* 0x000000aa09097824 */ /* 0x004fc600078e02ff */
[----:B------:R2:W-:Y:S01]  /*136b0*/  STL [R1+0x1eb4], R5 ;  /* 0x001eb40501007387 */ /* 0x0005e20000100800 */
[----:B-----5:R-:W-:-:S04]  /*136c0*/  IADD3 R3, P5, R8, R6, RZ ;  /* 0x0000000608037210 */ /* 0x020fc80007fbe0ff */
[----:B--2---:R-:W-:Y:S02]  /*136d0*/  LEA.HI.X.SX32 R5, R8, R17, 0x1, P5 ;  /* 0x0000001108057211 */ /* 0x004fe400028f0eff */
[----:B------:R-:W2:Y:S01]  /*136e0*/  LDC R8, c[0x0][0x268] ;  /* 0x00009a00ff087b82 */ /* 0x000ea20000000800 */
[----:B------:R5:W-:Y:S01]  /*136f0*/  STL [R1+0x1ec8], R3 ;  /* 0x001ec80301007387 */ /* 0x000be20000100800 */
[----:B----4-:R-:W-:-:S03]  /*13700*/  IMAD R21, R21, 0xab, RZ ;  /* 0x000000ab15157824 */ /* 0x010fc600078e02ff */
[----:B------:R-:W-:Y:S01]  /*13710*/  STL [R1+0x1ebc], R11 ;  /* 0x001ebc0b01007387 */ /* 0x000fe20000100800 */
[----:B---3--:R-:W-:Y:S02]  /*13720*/  IMAD R24, R22, 0xac, RZ ;  /* 0x000000ac16187824 */ /* 0x008fe400078e02ff */
[----:B------:R-:W3:Y:S01]  /*13730*/  LDC R22, c[0x0][0x268] ;  /* 0x00009a00ff167b82 */ /* 0x000ee20000000800 */
[----:B-----5:R-:W-:-:S05]  /*13740*/  IADD3 R3, P6, R9, R6, RZ ;  /* 0x0000000609037210 */ /* 0x020fca0007fde0ff */
[----:B------:R4:W-:Y:S04]  /*13750*/  STL [R1+0x1ed0], R3 ;  /* 0x001ed00301007387 */ /* 0x0009e80000100800 */
[----:B------:R5:W-:Y:S01]  /*13760*/  STL [R1+0x1ec4], R5 ;  /* 0x001ec40501007387 */ /* 0x000be20000100800 */
[----:B----4-:R-:W-:-:S05]  /*13770*/  IADD3 R3, P5, R21, R6, RZ ;  /* 0x0000000615037210 */ /* 0x010fca0007fbe0ff */
[----:B------:R4:W-:Y:S01]  /*13780*/  STL [R1+0x1ed8], R3 ;  /* 0x001ed80301007387 */ /* 0x0009e20000100800 */
[-C--:B-----5:R-:W-:Y:S01]  /*13790*/  LEA.HI.X.SX32 R5, R21, R17.reuse, 0x1, P5 ;  /* 0x0000001115057211 */ /* 0x0a0fe200028f0eff */
[----:B--2---:R-:W-:Y:S01]  /*137a0*/  IMAD R8, R8, 0xad, RZ ;  /* 0x000000ad08087824 */ /* 0x004fe200078e02ff */
[----:B------:R-:W2:Y:S01]  /*137b0*/  LDC R21, c[0x0][0x268] ;  /* 0x00009a00ff157b82 */ /* 0x000ea20000000800 */
[----:B----4-:R-:W-:Y:S01]  /*137c0*/  LEA.HI.X.SX32 R3, R9, R17, 0x1, P6 ;  /* 0x0000001109037211 */ /* 0x010fe200030f0eff */
[----:B---3--:R-:W-:-:S06]  /*137d0*/  IMAD R22, R22, 0xae, RZ ;  /* 0x000000ae16167824 */ /* 0x008fcc00078e02ff */
[----:B------:R-:W3:Y:S01]  /*137e0*/  LDC R9, c[0x0][0x268] ;  /* 0x00009a00ff097b82 */ /* 0x000ee20000000800 */
[----:B------:R4:W-:Y:S02]  /*137f0*/  STL [R1+0x1ecc], R3 ;  /* 0x001ecc0301007387 */ /* 0x0009e40000100800 */
[----:B----4-:R-:W-:-:S05]  /*13800*/  IADD3 R3, P6, R24, R6, RZ ;  /* 0x0000000618037210 */ /* 0x010fca0007fde0ff */
[----:B------:R4:W-:Y:S04]  /*13810*/  STL [R1+0x1ee0], R3 ;  /* 0x001ee00301007387 */ /* 0x0009e80000100800 */
[----:B------:R5:W-:Y:S01]  /*13820*/  STL [R1+0x1ed4], R5 ;  /* 0x001ed40501007387 */ /* 0x000be20000100800 */
[-C--:B----4-:R-:W-:Y:S02]  /*13830*/  IADD3 R3, P5, R8, R6.reuse, RZ ;  /* 0x0000000608037210 */ /* 0x090fe40007fbe0ff */
[----:B-----5:R-:W-:Y:S02]  /*13840*/  LEA.HI.X.SX32 R5, R24, R17, 0x1, P6 ;  /* 0x0000001118057211 */ /* 0x020fe400030f0eff */
[----:B------:R-:W4:Y:S01]  /*13850*/  LDC R24, c[0x0][0x268] ;  /* 0x00009a00ff187b82 */ /* 0x000f220000000800 */
[----:B------:R5:W-:Y:S04]  /*13860*/  STL [R1+0x1ee8], R3 ;  /* 0x001ee80301007387 */ /* 0x000be80000100800 */
[----:B------:R1:W-:Y:S01]  /*13870*/  STL [R1+0x1edc], R5 ;  /* 0x001edc0501007387 */ /* 0x0003e20000100800 */
[----:B-----5:R-:W-:-:S02]  /*13880*/  IADD3 R3, P6, R22, R6, RZ ;  /* 0x0000000616037210 */ /* 0x020fc40007fde0ff */
[-C--:B-1----:R-:W-:Y:S02]  /*13890*/  LEA.HI.X.SX32 R5, R8, R17.reuse, 0x1, P5 ;  /* 0x0000001108057211 */ /* 0x082fe400028f0eff */
[----:B------:R-:W1:Y:S01]  /*138a0*/  LDC R8, c[0x0][0x268] ;  /* 0x00009a00ff087b82 */ /* 0x000e620000000800 */
[----:B------:R-:W-:Y:S01]  /*138b0*/  LEA.HI.X.SX32 R16, R22, R17, 0x1, P6 ;  /* 0x0000001116107211 */ /* 0x000fe200030f0eff */
[----:B--2---:R-:W-:-:S06]  /*138c0*/  IMAD R21, R21, 0xaf, RZ ;  /* 0x000000af15157824 */ /* 0x004fcc00078e02ff */
[----:B------:R-:W2:Y:S01]  /*138d0*/  LDC R22, c[0x0][0x268] ;  /* 0x00009a00ff167b82 */ /* 0x000ea20000000800 */
[----:B------:R5:W-:Y:S04]  /*138e0*/  STL [R1+0x1ef0], R3 ;  /* 0x001ef00301007387 */ /* 0x000be80000100800 */
[----:B------:R4:W-:Y:S01]  /*138f0*/  STL [R1+0x1ee4], R5 ;  /* 0x001ee40501007387 */ /* 0x0009e20000100800 */
[----:B-----5:R-:W-:Y:S01]  /*13900*/  IADD3 R3, P5, R21, R6, RZ ;  /* 0x0000000615037210 */ /* 0x020fe20007fbe0ff */
[----:B----4-:R-:W-:-:S04]  /*13910*/  IMAD R5, R24, 0xb0, RZ ;  /* 0x000000b018057824 */ /* 0x010fc800078e02ff */
[----:B------:R4:W-:Y:S01]  /*13920*/  STL [R1+0x1ef8], R3 ;  /* 0x001ef80301007387 */ /* 0x0009e20000100800 */
[----:B-1----:R-:W-:Y:S01]  /*13930*/  IMAD R8, R8, 0xb1, RZ ;  /* 0x000000b108087824 */ /* 0x002fe200078e02ff */
[----:B------:R-:W1:Y:S01]  /*13940*/  LDC R24, c[0x0][0x268] ;  /* 0x00009a00ff187b82 */ /* 0x000e620000000800 */
[----:B------:R-:W-:Y:S01]  /*13950*/  IADD3 R11, P6, R5, R6, RZ ;  /* 0x00000006050b7210 */ /* 0x000fe20007fde0ff */
[----:B------:R-:W-:Y:S01]  /*13960*/  STL [R1+0x1eec], R16 ;  /* 0x001eec1001007387 */ /* 0x000fe20000100800 */
[----:B----4-:R-:W-:-:S05]  /*13970*/  LEA.HI.X.SX32 R3, R21, R17, 0x1, P5 ;  /* 0x0000001115037211 */ /* 0x010fca00028f0eff */
[----:B------:R-:W4:Y:S01]  /*13980*/  LDC R21, c[0x0][0x268] ;  /* 0x00009a00ff157b82 */ /* 0x000f220000000800 */
[----:B------:R5:W-:Y:S01]  /*13990*/  STL [R1+0x1f00], R11 ;  /* 0x001f000b01007387 */ /* 0x000be20000100800 */
[----:B--2---:R-:W-:-:S03]  /*139a0*/  IMAD R22, R22, 0xb2, RZ ;  /* 0x000000b216167824 */ /* 0x004fc600078e02ff */
[----:B------:R2:W-:Y:S01]  /*139b0*/  STL [R1+0x1ef4], R3 ;  /* 0x001ef40301007387 */ /* 0x0005e20000100800 */
[----:B-----5:R-:W-:Y:S02]  /*139c0*/  LEA.HI.X.SX32 R11, R5, R17, 0x1, P6 ;  /* 0x00000011050b7211 */ /* 0x020fe400030f0eff */
[----:B------:R-:W5:Y:S01]  /*139d0*/  LDC R5, c[0x0][0x268] ;  /* 0x00009a00ff057b82 */ /* 0x000f620000000800 */
[----:B--2---:R-:W-:-:S05]  /*139e0*/  IADD3 R3, P5, R8, R6, RZ ;  /* 0x0000000608037210 */ /* 0x004fca0007fbe0ff */
[----:B------:R2:W-:Y:S04]  /*139f0*/  STL [R1+0x1f08], R3 ;  /* 0x001f080301007387 */ /* 0x0005e80000100800 */
[----:B------:R0:W-:Y:S01]  /*13a00*/  STL [R1+0x1efc], R11 ;  /* 0x001efc0b01007387 */ /* 0x0001e20000100800 */
[----:B--2---:R-:W-:Y:S02]  /*13a10*/  IADD3 R3, P6, R22, R6, RZ ;  /* 0x0000000616037210 */ /* 0x004fe40007fde0ff */
[-C--:B0-----:R-:W-:Y:S02]  /*13a20*/  LEA.HI.X.SX32 R11, R8, R17.reuse, 0x1, P5 ;  /* 0x00000011080b7211 */ /* 0x081fe400028f0eff */
[----:B------:R-:W0:Y:S01]  /*13a30*/  LDC R8, c[0x0][0x268] ;  /* 0x00009a00ff087b82 */ /* 0x000e220000000800 */
[----:B------:R-:W-:Y:S04]  /*13a40*/  STL [R1+0x1f10], R3 ;  /* 0x001f100301007387 */ /* 0x000fe80000100800 */
[----:B------:R2:W-:Y:S01]  /*13a50*/  STL [R1+0x1f04], R11 ;  /* 0x001f040b01007387 */ /* 0x0005e20000100800 */
[----:B----4-:R-:W-:Y:S01]  /*13a60*/  IMAD R21, R21, 0xb3, RZ ;  /* 0x000000b315157824 */ /* 0x010fe200078e02ff */
[----:B--2---:R-:W-:-:S02]  /*13a70*/  LEA.HI.X.SX32 R11, R22, R17, 0x1, P6 ;  /* 0x00000011160b7211 */ /* 0x004fc400030f0eff */
[----:B------:R-:W2:Y:S02]  /*13a80*/  LDC R22, c[0x0][0x268] ;  /* 0x00009a00ff167b82 */ /* 0x000ea40000000800 */
[----:B------:R-:W-:Y:S01]  /*13a90*/  IADD3 R3, P5, R21, R6, RZ ;  /* 0x0000000615037210 */ /* 0x000fe20007fbe0ff */
[----:B-----5:R-:W-:-:S04]  /*13aa0*/  IMAD R5, R5, 0xb4, RZ ;  /* 0x000000b405057824 */ /* 0x020fc800078e02ff */
[----:B------:R4:W-:Y:S01]  /*13ab0*/  STL [R1+0x1f18], R3 ;  /* 0x001f180301007387 */ /* 0x0009e20000100800 */
[----:B0-----:R-:W-:-:S03]  /*13ac0*/  IMAD R8, R8, 0xb5, RZ ;  /* 0x000000b508087824 */ /* 0x001fc600078e02ff */
[----:B------:R0:W-:Y:S01]  /*13ad0*/  STL [R1+0x1f0c], R11 ;  /* 0x001f0c0b01007387 */ /* 0x0001e20000100800 */
[----:B----4-:R-:W-:Y:S02]  /*13ae0*/  IADD3 R3, P6, R5, R6, RZ ;  /* 0x0000000605037210 */ /* 0x010fe40007fde0ff */
[----:B0-----:R-:W-:Y:S02]  /*13af0*/  LEA.HI.X.SX32 R11, R21, R17, 0x1, P5 ;  /* 0x00000011150b7211 */ /* 0x001fe400028f0eff */
[----:B------:R-:W0:Y:S01]  /*13b00*/  LDC R21, c[0x0][0x268] ;  /* 0x00009a00ff157b82 */ /* 0x000e220000000800 */
        /* <DEDUP_REMOVED lines=22> */
[-C--:B----4-:R-:W-:Y:S02]  /*13c70*/  LEA.HI.X.SX32 R11, R21, R17.reuse, 0x1, P5 ;  /* 0x00000011150b7211 */ /* 0x090fe400028f0eff */
[----:B------:R-:W2:Y:S01]  /*13c80*/  LDC R21, c[0x0][0x268] ;  /* 0x00009a00ff157b82 */ /* 0x000ea20000000800 */
[----:B------:R4:W-:Y:S01]  /*13c90*/  STL [R1+0x1f40], R3 ;  /* 0x001f400301007387 */ /* 0x0009e20000100800 */
[----:B0-----:R-:W-:Y:S01]  /*13ca0*/  IMAD R22, R22, 0xba, RZ ;  /* 0x000000ba16167824 */ /* 0x001fe200078e02ff */
[----:B------:R-:W-:Y:S02]  /*13cb0*/  LEA.HI.X.SX32 R5, R5, R17, 0x1, P6 ;  /* 0x0000001105057211 */ /* 0x000fe400030f0eff */
[----:B------:R-:W-:Y:S01]  /*13cc0*/  STL [R1+0x1f34], R11 ;  /* 0x001f340b01007387 */ /* 0x000fe20000100800 */
[----:B----4-:R-:W-:-:S05]  /*13cd0*/  IADD3 R3, P5, R8, R6, RZ ;  /* 0x0000000608037210 */ /* 0x010fca0007fbe0ff */
[----:B------:R0:W-:Y:S01]  /*13ce0*/  STL [R1+0x1f48], R3 ;  /* 0x001f480301007387 */ /* 0x0001e20000100800 */
[----:B------:R-:W-:-:S03]  /*13cf0*/  LEA.HI.X.SX32 R8, R8, R17, 0x1, P5 ;  /* 0x0000001108087211 */ /* 0x000fc600028f0eff */
[----:B------:R4:W-:Y:S01]  /*13d00*/  STL [R1+0x1f3c], R5 ;  /* 0x001f3c0501007387 */ /* 0x0009e20000100800 */
[-C--:B0-----:R-:W-:Y:S01]  /*13d10*/  IADD3 R3, P6, R22, R6.reuse, RZ ;  /* 0x0000000616037210 */ /* 0x081fe20007fde0ff */
[----:B----4-:R-:W0:Y:S04]  /*13d20*/  LDC R5, c[0x0][0x268] ;  /* 0x00009a00ff057b82 */ /* 0x010e280000000800 */
[----:B------:R-:W-:Y:S04]  /*13d30*/  STL [R1+0x1f50], R3 ;  /* 0x001f500301007387 */ /* 0x000fe80000100800 */
[----:B------:R4:W-:Y:S01]  /*13d40*/  STL [R1+0x1f44], R8 ;  /* 0x001f440801007387 */ /* 0x0009e20000100800 */
[----:B--2---:R-:W-:Y:S01]  /*13d50*/  IMAD R21, R21, 0xbb, RZ ;  /* 0x000000bb15157824 */ /* 0x004fe200078e02ff */
[----:B----4-:R-:W2:Y:S04]  /*13d60*/  LDC R8, c[0x0][0x268] ;  /* 0x00009a00ff087b82 */ /* 0x010ea80000000800 */
[----:B------:R-:W-:-:S05]  /*13d70*/  IADD3 R3, P5, R21, R6, RZ ;  /* 0x0000000615037210 */ /* 0x000fca0007fbe0ff */
[----:B------:R4:W-:Y:S01]  /*13d80*/  STL [R1+0x1f58], R3 ;  /* 0x001f580301007387 */ /* 0x0009e20000100800 */
[----:B0-----:R-:W-:Y:S01]  /*13d90*/  IMAD R5, R5, 0xbc, RZ ;  /* 0x000000bc05057824 */ /* 0x001fe200078e02ff */
[-C--:B----4-:R-:W-:Y:S02]  /*13da0*/  LEA.HI.X.SX32 R3, R22, R17.reuse, 0x1, P6 ;  /* 0x0000001116037211 */ /* 0x090fe400030f0eff */
[----:B------:R-:W-:Y:S01]  /*13db0*/  LEA.HI.X.SX32 R16, R21, R17, 0x1, P5 ;  /* 0x0000001115107211 */ /* 0x000fe200028f0eff */
[----:B------:R-:W0:Y:S02]  /*13dc0*/  LDC R22, c[0x0][0x268] ;  /* 0x00009a00ff167b82 */ /* 0x000e240000000800 */
[----:B------:R4:W-:Y:S01]  /*13dd0*/  STL [R1+0x1f4c], R3 ;  /* 0x001f4c0301007387 */ /* 0x0009e20000100800 */
[----:B--2---:R-:W-:-:S05]  /*13de0*/  IMAD R11, R8, 0xbd, RZ ;  /* 0x000000bd080b7824 */ /* 0x004fca00078e02ff */
[----:B------:R-:W2:Y:S01]  /*13df0*/  LDC R21, c[0x0][0x268] ;  /* 0x00009a00ff157b82 */ /* 0x000ea20000000800 */
[----:B----4-:R-:W-:Y:S01]  /*13e00*/  IADD3 R3, P6, R5, R6, RZ ;  /* 0x0000000605037210 */ /* 0x010fe20007fde0ff */
[----:B-1----:R-:W-:-:S06]  /*13e10*/  IMAD R24, R24, 0x141, RZ ;  /* 0x0000014118187824 */ /* 0x002fcc00078e02ff */
[----:B------:R-:W1:Y:S01]  /*13e20*/  LDC R8, c[0x0][0x268] ;  /* 0x00009a00ff087b82 */ /* 0x000e620000000800 */
[----:B------:R4:W-:Y:S04]  /*13e30*/  STL [R1+0x1f60], R3 ;  /* 0x001f600301007387 */ /* 0x0009e80000100800 */
[----:B------:R5:W-:Y:S01]  /*13e40*/  STL [R1+0x1f54], R16 ;  /* 0x001f541001007387 */ /* 0x000be20000100800 */
[----:B----4-:R-:W-:Y:S02]  /*13e50*/  IADD3 R3, P5, R11, R6, RZ ;  /* 0x000000060b037210 */ /* 0x010fe40007fbe0ff */
[----:B-----5:R-:W-:-:S03]  /*13e60*/  LEA.HI.X.SX32 R16, R5, R17, 0x1, P6 ;  /* 0x0000001105107211 */ /* 0x020fc600030f0eff */
[----:B------:R-:W-:Y:S01]  /*13e70*/  STL [R1+0x1f68], R3 ;  /* 0x001f680301007387 */ /* 0x000fe20000100800 */
[----:B------:R-:W4:Y:S03]  /*13e80*/  LDC R5, c[0x0][0x268] ;  /* 0x00009a00ff057b82 */ /* 0x000f260000000800 */
[----:B------:R5:W-:Y:S02]  /*13e90*/  STL [R1+0x1f5c], R16 ;  /* 0x001f5c1001007387 */ /* 0x000be40000100800 */
[----:B-----5:R-:W-:-:S03]  /*13ea0*/  LEA.HI.X.SX32 R16, R11, R17, 0x1, P5 ;  /* 0x000000110b107211 */ /* 0x020fc600028f0eff */
[----:B------:R-:W5:Y:S01]  /*13eb0*/  LDC R11, c[0x0][0x268] ;  /* 0x00009a00ff0b7b82 */ /* 0x000f620000000800 */
[----:B0-----:R-:W-:Y:S02]  /*13ec0*/  IMAD R22, R22, 0xbe, RZ ;  /* 0x000000be16167824 */ /* 0x001fe400078e02ff */
[----:B--2---:R-:W-:-:S03]  /*13ed0*/  IMAD R21, R21, 0xbf, RZ ;  /* 0x000000bf15157824 */ /* 0x004fc600078e02ff */
[----:B------:R-:W-:-:S05]  /*13ee0*/  IADD3 R3, P6, R22, R6, RZ ;  /* 0x0000000616037210 */ /* 0x000fca0007fde0ff */
[----:B------:R0:W-:Y:S01]  /*13ef0*/  STL [R1+0x1f70], R3 ;  /* 0x001f700301007387 */ /* 0x0001e20000100800 */
[----:B----4-:R-:W-:-:S03]  /*13f00*/  IMAD R5, R5, 0xc0, RZ ;  /* 0x000000c005057824 */ /* 0x010fc600078e02ff */
[----:B------:R2:W-:Y:S01]  /*13f10*/  STL [R1+0x1f64], R16 ;  /* 0x001f641001007387 */ /* 0x0005e20000100800 */
[----:B0-----:R-:W-:Y:S01]  /*13f20*/  IADD3 R3, P5, R21, R6, RZ ;  /* 0x0000000615037210 */ /* 0x001fe20007fbe0ff */
[----:B-----5:R-:W-:Y:S01]  /*13f30*/  IMAD R29, R11, 0xc1, RZ ;  /* 0x000000c10b1d7824 */ /* 0x020fe200078e02ff */
[----:B------:R-:W-:-:S03]  /*13f40*/  LEA.HI.X.SX32 R11, R22, R17, 0x1, P6 ;  /* 0x00000011160b7211 */ /* 0x000fc600030f0eff */
[----:B------:R0:W-:Y:S01]  /*13f50*/  STL [R1+0x1f78], R3 ;  /* 0x001f780301007387 */ /* 0x0001e20000100800 */
[----:B------:R-:W4:Y:S03]  /*13f60*/  LDC R22, c[0x0][0x268] ;  /* 0x00009a00ff167b82 */ /* 0x000f260000000800 */
[----:B------:R5:W-:Y:S01]  /*13f70*/  STL [R1+0x1f6c], R11 ;  /* 0x001f6c0b01007387 */ /* 0x000be20000100800 */
[----:B--2---:R-:W-:Y:S02]  /*13f80*/  IADD3 R16, P6, R5, R6, RZ ;  /* 0x0000000605107210 */ /* 0x004fe40007fde0ff */
[-C--:B0-----:R-:W-:Y:S02]  /*13f90*/  LEA.HI.X.SX32 R3, R21, R17.reuse, 0x1, P5 ;  /* 0x0000001115037211 */ /* 0x081fe400028f0eff */
[----:B------:R-:W0:Y:S08]  /*13fa0*/  LDC R21, c[0x0][0x268] ;  /* 0x00009a00ff157b82 */ /* 0x000e300000000800 */
[----:B-----5:R-:W2:Y:S01]  /*13fb0*/  LDC R11, c[0x0][0x268] ;  /* 0x00009a00ff0b7b82 */ /* 0x020ea20000000800 */
[----:B------:R5:W-:Y:S04]  /*13fc0*/  STL [R1+0x1f80], R16 ;  /* 0x001f801001007387 */ /* 0x000be80000100800 */
[----:B------:R3:W-:Y:S01]  /*13fd0*/  STL [R1+0x1f74], R3 ;  /* 0x001f740301007387 */ /* 0x0007e20000100800 */
[----:B-----5:R-:W-:-:S02]  /*13fe0*/  LEA.HI.X.SX32 R16, R5, R17, 0x1, P6 ;  /* 0x0000001105107211 */ /* 0x020fc400030f0eff */
[----:B------:R-:W5:Y:S01]  /*13ff0*/  LDC R5, c[0x0][0x268] ;  /* 0x00009a00ff057b82 */ /* 0x000f620000000800 */
[----:B---3--:R-:W-:-:S05]  /*14000*/  IADD3 R3, P5, R29, R6, RZ ;  /* 0x000000061d037210 */ /* 0x008fca0007fbe0ff */
[----:B------:R-:W-:Y:S04]  /*14010*/  STL [R1+0x1f88], R3 ;  /* 0x001f880301007387 */ /* 0x000fe80000100800 */
[----:B------:R3:W-:Y:S01]  /*14020*/  STL [R1+0x1f7c], R16 ;  /* 0x001f7c1001007387 */ /* 0x0007e20000100800 */
[----:B--2---:R-:W-:Y:S01]  /*14030*/  IMAD R11, R11, 0xc2, RZ ;  /* 0x000000c20b0b7824 */ /* 0x004fe200078e02ff */
[----:B---3--:R-:W-:Y:S02]  /*14040*/  LEA.HI.X.SX32 R16, R29, R17, 0x1, P5 ;  /* 0x000000111d107211 */ /* 0x008fe400028f0eff */
[----:B------:R-:W2:Y:S02]  /*14050*/  LDC R29, c[0x0][0x268] ;  /* 0x00009a00ff1d7b82 */ /* 0x000ea40000000800 */
[----:B------:R-:W-:Y:S01]  /*14060*/  IADD3 R3, P6, R11, R6, RZ ;  /* 0x000000060b037210 */ /* 0x000fe20007fde0ff */
[----:B0-----:R-:W-:-:S02]  /*14070*/  IMAD R21, R21, 0xc3, RZ ;  /* 0x000000c315157824 */ /* 0x001fc400078e02ff */
[----:B-----5:R-:W-:Y:S02]  /*14080*/  IMAD R5, R5, 0xc4, RZ ;  /* 0x000000c405057824 */ /* 0x020fe400078e02ff */
[----:B------:R0:W-:Y:S04]  /*14090*/  STL [R1+0x1f90], R3 ;  /* 0x001f900301007387 */ /* 0x0001e80000100800 */
[----:B------:R3:W-:Y:S01]  /*140a0*/  STL [R1+0x1f84], R16 ;  /* 0x001f841001007387 */ /* 0x0007e20000100800 */
[----:B0-----:R-:W-:Y:S02]  /*140b0*/  IADD3 R3, P5, R21, R6, RZ ;  /* 0x0000000615037210 */ /* 0x001fe40007fbe0ff */
[----:B---3--:R-:W-:Y:S02]  /*140c0*/  LEA.HI.X.SX32 R16, R11, R17, 0x1, P6 ;  /* 0x000000110b107211 */ /* 0x008fe400030f0eff */
[----:B------:R-:W0:Y:S01]  /*140d0*/  LDC R11, c[0x0][0x268] ;  /* 0x00009a00ff0b7b82 */ /* 0x000e220000000800 */
        /* <DEDUP_REMOVED lines=25> */
[----:B0-----:R-:W-:-:S03]  /*14270*/  IMAD R29, R29, 0xc9, RZ ;  /* 0x000000c91d1d7824 */ /* 0x001fc600078e02ff */
[----:B------:R0:W-:Y:S01]  /*14280*/  STL [R1+0x1fac], R16 ;  /* 0x001fac1001007387 */ /* 0x0001e20000100800 */
[-C--:B---3--:R-:W-:Y:S02]  /*14290*/  IADD3 R3, P6, R5, R6.reuse, RZ ;  /* 0x0000000605037210 */ /* 0x088fe40007fde0ff */
[----:B0-----:R-:W-:Y:S02]  /*142a0*/  LEA.HI.X.SX32 R16, R21, R17, 0x1, P5 ;  /* 0x0000001115107211 */ /* 0x001fe400028f0eff */
[----:B------:R-:W0:Y:S01]  /*142b0*/  LDC R21, c[0x0][0x268] ;  /* 0x00009a00ff157b82 */ /* 0x000e220000000800 */
[----:B------:R3:W-:Y:S04]  /*142c0*/  STL [R1+0x1fc0], R3 ;  /* 0x001fc00301007387 */ /* 0x0007e80000100800 */
[----:B------:R-:W-:Y:S01]  /*142d0*/  STL [R1+0x1fb4], R16 ;  /* 0x001fb41001007387 */ /* 0x000fe20000100800 */
[----:B---3--:R-:W-:-:S05]  /*142e0*/  IADD3 R3, P5, R29, R6, RZ ;  /* 0x000000061d037210 */ /* 0x008fca0007fbe0ff */
[----:B------:R3:W-:Y:S01]  /*142f0*/  STL [R1+0x1fc8], R3 ;  /* 0x001fc80301007387 */ /* 0x0007e20000100800 */
[----:B--2---:R-:W-:Y:S01]  /*14300*/  IMAD R11, R11, 0xca, RZ ;  /* 0x000000ca0b0b7824 */ /* 0x004fe200078e02ff */
[-C--:B---3--:R-:W-:Y:S02]  /*14310*/  LEA.HI.X.SX32 R3, R5, R17.reuse, 0x1, P6 ;  /* 0x0000001105037211 */ /* 0x088fe400030f0eff */
[----:B------:R-:W2:Y:S02]  /*14320*/  LDC R5, c[0x0][0x268] ;  /* 0x00009a00ff057b82 */ /* 0x000ea40000000800 */
[----:B------:R-:W-:Y:S01]  /*14330*/  IADD3 R16, P6, R11, R6, RZ ;  /* 0x000000060b107210 */ /* 0x000fe20007fde0ff */
[----:B0-----:R-:W-:Y:S01]  /*14340*/  IMAD R21, R21, 0xcb, RZ ;  /* 0x000000cb15157824 */ /* 0x001fe200078e02ff */
[----:B------:R0:W-:Y:S04]  /*14350*/  STL [R1+0x1fbc], R3 ;  /* 0x001fbc0301007387 */ /* 0x0001e80000100800 */
[----:B------:R3:W-:Y:S01]  /*14360*/  STL [R1+0x1fd0], R16 ;  /* 0x001fd01001007387 */ /* 0x0007e20000100800 */
[----:B0-----:R-:W-:-:S02]  /*14370*/  LEA.HI.X.SX32 R3, R29, R17, 0x1, P5 ;  /* 0x000000111d037211 */ /* 0x001fc400028f0eff */
[----:B------:R-:W0:Y:S01]  /*14380*/  LDC R29, c[0x0][0x268] ;  /* 0x00009a00ff1d7b82 */ /* 0x000e220000000800 */
[----:B---3--:R-:W-:Y:S02]  /*14390*/  IADD3 R16, P5, R21, R6, RZ ;  /* 0x0000000615107210 */ /* 0x008fe40007fbe0ff */
[----:B------:R3:W-:Y:S04]  /*143a0*/  STL [R1+0x1fc4], R3 ;  /* 0x001fc40301007387 */ /* 0x0007e80000100800 */
[----:B------:R5:W-:Y:S01]  /*143b0*/  STL [R1+0x1fd8], R16 ;  /* 0x001fd81001007387 */ /* 0x000be20000100800 */
[----:B--2---:R-:W-:Y:S01]  /*143c0*/  IMAD R5, R5, 0xcc, RZ ;  /* 0x000000cc05057824 */ /* 0x004fe200078e02ff */
[-C--:B---3--:R-:W-:Y:S02]  /*143d0*/  LEA.HI.X.SX32 R3, R11, R17.reuse, 0x1, P6 ;  /* 0x000000110b037211 */ /* 0x088fe400030f0eff */
[----:B-----5:R-:W-:-:S02]  /*143e0*/  LEA.HI.X.SX32 R16, R21, R17, 0x1, P5 ;  /* 0x0000001115107211 */ /* 0x020fc400028f0eff */
[----:B------:R-:W2:Y:S01]  /*143f0*/  LDC R21, c[0x0][0x268] ;  /* 0x00009a00ff157b82 */ /* 0x000ea20000000800 */
[----:B------:R3:W-:Y:S01]  /*14400*/  STL [R1+0x1fcc], R3 ;  /* 0x001fcc0301007387 */ /* 0x0007e20000100800 */
[----:B------:R-:W-:Y:S02]  /*14410*/  IMAD R11, R13, 0xcd, RZ ;  /* 0x000000cd0d0b7824 */ /* 0x000fe400078e02ff */
[----:B0-----:R-:W-:Y:S02]  /*14420*/  IMAD R29, R29, 0xce, RZ ;  /* 0x000000ce1d1d7824 */ /* 0x001fe400078e02ff */
[----:B----4-:R-:W-:Y:S02]  /*14430*/  IMAD R22, R22, 0x149, RZ ;  /* 0x0000014916167824 */ /* 0x010fe400078e02ff */
[----:B------:R-:W0:Y:S01]  /*14440*/  LDC R13, c[0x0][0x268] ;  /* 0x00009a00ff0d7b82 */ /* 0x000e220000000800 */
[----:B---3--:R-:W-:-:S05]  /*14450*/  IADD3 R3, P6, R5, R6, RZ ;  /* 0x0000000605037210 */ /* 0x008fca0007fde0ff */
[----:B------:R-:W-:Y:S04]  /*14460*/  STL [R1+0x1fe0], R3 ;  /* 0x001fe00301007387 */ /* 0x000fe80000100800 */
[----:B------:R3:W-:Y:S02]  /*14470*/  STL [R1+0x1fd4], R16 ;  /* 0x001fd41001007387 */ /* 0x0007e40000100800 */
[----:B---3--:R-:W-:Y:S02]  /*14480*/  LEA.HI.X.SX32 R16, R5, R17, 0x1, P6 ;  /* 0x0000001105107211 */ /* 0x008fe400030f0eff */
[----:B------:R-:W3:Y:S01]  /*14490*/  LDC R5, c[0x0][0x268] ;  /* 0x00009a00ff057b82 */ /* 0x000ee20000000800 */
[----:B------:R-:W-:Y:S01]  /*144a0*/  IADD3 R3, P5, R11, R6, RZ ;  /* 0x000000060b037210 */ /* 0x000fe20007fbe0ff */
[----:B--2---:R-:W-:-:S04]  /*144b0*/  IMAD R21, R21, 0xcf, RZ ;  /* 0x000000cf15157824 */ /* 0x004fc800078e02ff */
[----:B------:R2:W-:Y:S04]  /*144c0*/  STL [R1+0x1fe8], R3 ;  /* 0x001fe80301007387 */ /* 0x0005e80000100800 */
[----:B------:R4:W-:Y:S01]  /*144d0*/  STL [R1+0x1fdc], R16 ;  /* 0x001fdc1001007387 */ /* 0x0009e20000100800 */
[----:B--2---:R-:W-:Y:S02]  /*144e0*/  IADD3 R3, P6, R29, R6, RZ ;  /* 0x000000061d037210 */ /* 0x004fe40007fde0ff */
[-C--:B----4-:R-:W-:Y:S02]  /*144f0*/  LEA.HI.X.SX32 R16, R11, R17.reuse, 0x1, P5 ;  /* 0x000000110b107211 */ /* 0x090fe400028f0eff */
[----:B------:R-:W2:Y:S01]  /*14500*/  LDC R11, c[0x0][0x268] ;  /* 0x00009a00ff0b7b82 */ /* 0x000ea20000000800 */
[----:B------:R4:W-:Y:S01]  /*14510*/  STL [R1+0x1ff0], R3 ;  /* 0x001ff00301007387 */ /* 0x0009e20000100800 */
[----:B------:R-:W-:-:S03]  /*14520*/  LEA.HI.X.SX32 R29, R29, R17, 0x1, P6 ;  /* 0x000000111d1d7211 */ /* 0x000fc600030f0eff */
[----:B------:R5:W-:Y:S01]  /*14530*/  STL [R1+0x1fe4], R16 ;  /* 0x001fe41001007387 */ /* 0x000be20000100800 */
[----:B----4-:R-:W-:Y:S01]  /*14540*/  IADD3 R3, P5, R21, R6, RZ ;  /* 0x0000000615037210 */ /* 0x010fe20007fbe0ff */
[----:B---3--:R-:W-:-:S04]  /*14550*/  IMAD R5, R5, 0xd0, RZ ;  /* 0x000000d005057824 */ /* 0x008fc800078e02ff */
[----:B------:R-:W-:Y:S04]  /*14560*/  STL [R1+0x1ff8], R3 ;  /* 0x001ff80301007387 */ /* 0x000fe80000100800 */
[----:B------:R3:W-:Y:S01]  /*14570*/  STL [R1+0x1fec], R29 ;  /* 0x001fec1d01007387 */ /* 0x0007e20000100800 */
[----:B-----5:R-:W-:Y:S01]  /*14580*/  IADD3 R16, P6, R5, R6, RZ ;  /* 0x0000000605107210 */ /* 0x020fe20007fde0ff */
[----:B---3--:R-:W3:Y:S01]  /*14590*/  LDC R29, c[0x0][0x268] ;  /* 0x00009a00ff1d7b82 */ /* 0x008ee20000000800 */
[----:B------:R-:W-:-:S03]  /*145a0*/  LEA.HI.X.SX32 R3, R21, R17, 0x1, P5 ;  /* 0x0000001115037211 */ /* 0x000fc600028f0eff */
[----:B------:R-:W-:Y:S01]  /*145b0*/  STL [R1+0x2000], R16 ;  /* 0x0020001001007387 */ /* 0x000fe20000100800 */
[----:B--2---:R-:W-:-:S03]  /*145c0*/  IMAD R11, R11, 0xd1, RZ ;  /* 0x000000d10b0b7824 */ /* 0x004fc600078e02ff */
[----:B------:R2:W-:Y:S01]  /*145d0*/  STL [R1+0x1ff4], R3 ;  /* 0x001ff40301007387 */ /* 0x0005e20000100800 */
[----:B------:R-:W-:Y:S01]  /*145e0*/  LEA.HI.X.SX32 R5, R5, R17, 0x1, P6 ;  /* 0x0000001105057211 */ /* 0x000fe200030f0eff */
[----:B------:R-:W4:Y:S08]  /*145f0*/  LDC R21, c[0x0][0x268] ;  /* 0x00009a00ff157b82 */ /* 0x000f300000000800 */
[----:B--2---:R-:W2:Y:S01]  /*14600*/  LDC R3, c[0x0][0x268] ;  /* 0x00009a00ff037b82 */ /* 0x004ea20000000800 */
[----:B------:R-:W-:-:S05]  /*14610*/  IADD3 R16, P5, R11, R6, RZ ;  /* 0x000000060b107210 */ /* 0x000fca0007fbe0ff */
[----:B------:R-:W-:Y:S01]  /*14620*/  STL [R1+0x2008], R16 ;  /* 0x0020081001007387 */ /* 0x000fe20000100800 */
[----:B---3--:R-:W-:-:S03]  /*14630*/  IMAD R29, R29, 0xd2, RZ ;  /* 0x000000d21d1d7824 */ /* 0x008fc600078e02ff */
[----:B------:R3:W-:Y:S02]  /*14640*/  STL [R1+0x1ffc], R5 ;  /* 0x001ffc0501007387 */ /* 0x0007e40000100800 */
[----:B---3--:R-:W3:Y:S01]  /*14650*/  LDC R5, c[0x0][0x268] ;  /* 0x00009a00ff057b82 */ /* 0x008ee20000000800 */
[----:B------:R-:W-:Y:S01]  /*14660*/  IADD3 R16, P6, R29, R6, RZ ;  /* 0x000000061d107210 */ /* 0x000fe20007fde0ff */
[----:B--2---:R-:W-:-:S04]  /*14670*/  IMAD R3, R3, 0xd3, RZ ;  /* 0x000000d303037824 */ /* 0x004fc800078e02ff */
[----:B------:R2:W-:Y:S01]  /*14680*/  STL [R1+0x2010], R16 ;  /* 0x0020101001007387 */ /* 0x0005e20000100800 */
[-C--:B------:R-:W-:Y:S02]  /*14690*/  LEA.HI.X.SX32 R29, R29, R17.reuse, 0x1, P6 ;  /* 0x000000111d1d7211 */ /* 0x080fe400030f0eff */
[----:B--2---:R-:W-:Y:S02]  /*146a0*/  LEA.HI.X.SX32 R16, R11, R17, 0x1, P5 ;  /* 0x000000110b107211 */ /* 0x004fe400028f0eff */
[----:B------:R-:W2:Y:S03]  /*146b0*/  LDC R11, c[0x0][0x268] ;  /* 0x00009a00ff0b7b82 */ /* 0x000ea60000000800 */
[----:B------:R5:W-:Y:S01]  /*146c0*/  STL [R1+0x2004], R16 ;  /* 0x0020041001007387 */ /* 0x000be20000100800 */
[----:B---3--:R-:W-:Y:S01]  /*146d0*/  IMAD R5, R5, 0xd4, RZ ;  /* 0x000000d405057824 */ /* 0x008fe200078e02ff */
[----:B-----5:R-:W-:-:S05]  /*146e0*/  IADD3 R16, P5, R3, R6, RZ ;  /* 0x0000000603107210 */ /* 0x020fca0007fbe0ff */
[----:B------:R-:W-:Y:S04]  /*146f0*/  STL [R1+0x2018], R16 ;  /* 0x0020181001007387 */ /* 0x000fe80000100800 */
[----:B------:R3:W-:Y:S02]  /*14700*/  STL [R1+0x200c], R29 ;  /* 0x00200c1d01007387 */ /* 0x0007e40000100800 */
[----:B---3--:R-:W3:Y:S01]  /*14710*/  LDC R29, c[0x0][0x268] ;  /* 0x00009a00ff1d7b82 */ /* 0x008ee20000000800 */
[----:B------:R-:W-:-:S05]  /*14720*/  IADD3 R16, P6, R5, R6, RZ ;  /* 0x0000000605107210 */ /* 0x000fca0007fde0ff */
[----:B------:R5:W-:Y:S01]  /*14730*/  STL [R1+0x2020], R16 ;  /* 0x0020201001007387 */ /* 0x000be20000100800 */
[----:B--2---:R-:W-:Y:S01]  /*14740*/  IMAD R11, R11, 0xd5, RZ ;  /* 0x000000d50b0b7824 */ /* 0x004fe200078e02ff */
[-C--:B-----5:R-:W-:Y:S02]  /*14750*/  LEA.HI.X.SX32 R16, R3, R17.reuse, 0x1, P5 ;  /* 0x0000001103107211 */ /* 0x0a0fe400028f0eff */
[----:B------:R-:W2:Y:S03]  /*14760*/  LDC R3, c[0x0][0x268] ;  /* 0x00009a00ff037b82 */ /* 0x000ea60000000800 */
[----:B------:R5:W-:Y:S01]  /*14770*/  STL [R1+0x2014], R16 ;  /* 0x0020141001007387 */ /* 0x000be20000100800 */
[----:B---3--:R-:W-:Y:S01]  /*14780*/  IMAD R29, R29, 0xd6, RZ ;  /* 0x000000d61d1d7824 */ /* 0x008fe200078e02ff */
[----:B------:R-:W-:Y:S02]  /*14790*/  LEA.HI.X.SX32 R5, R5, R17, 0x1, P6 ;  /* 0x0000001105057211 */ /* 0x000fe400030f0eff */
[----:B-----5:R-:W-:-:S05]  /*147a0*/  IADD3 R16, P5, R11, R6, RZ ;  /* 0x000000060b107210 */ /* 0x020fca0007fbe0ff */
[----:B------:R3:W-:Y:S04]  /*147b0*/  STL [R1+0x2028], R16 ;  /* 0x0020281001007387 */ /* 0x0007e80000100800 */
[----:B------:R5:W-:Y:S01]  /*147c0*/  STL [R1+0x201c], R5 ;  /* 0x00201c0501007387 */ /* 0x000be20000100800 */
[----:B---3--:R-:W-:Y:S01]  /*147d0*/  IADD3 R16, P6, R29, R6, RZ ;  /* 0x000000061d107210 */ /* 0x008fe20007fde0ff */
[----:B--2---:R-:W-:Y:S01]  /*147e0*/  IMAD R3, R3, 0xd7, RZ ;  /* 0x000000d703037824 */ /* 0x004fe200078e02ff */
[----:B-----5:R-:W2:Y:S03]  /*147f0*/  LDC R5, c[0x0][0x268] ;  /* 0x00009a00ff057b82 */ /* 0x020ea60000000800 */
[----:B------:R3:W-:Y:S01]  /*14800*/  STL [R1+0x2030], R16 ;  /* 0x0020301001007387 */ /* 0x0007e20000100800 */
[----:B------:R-:W-:-:S02]  /*14810*/  LEA.HI.X.SX32 R29, R29, R17, 0x1, P6 ;  /* 0x000000111d1d7211 */ /* 0x000fc400030f0eff */
[----:B---3--:R-:W-:Y:S02]  /*14820*/  LEA.HI.X.SX32 R16, R11, R17, 0x1, P5 ;  /* 0x000000110b107211 */ /* 0x008fe400028f0eff */
[----:B------:R-:W3:Y:S03]  /*14830*/  LDC R11, c[0x0][0x268] ;  /* 0x00009a00ff0b7b82 */ /* 0x000ee60000000800 */
[----:B------:R5:W-:Y:S02]  /*14840*/  STL [R1+0x2024], R16 ;  /* 0x0020241001007387 */ /* 0x000be40000100800 */
[----:B-----5:R-:W-:-:S05]  /*14850*/  IADD3 R16, P5, R3, R6, RZ ;  /* 0x0000000603107210 */ /* 0x020fca0007fbe0ff */
[----:B------:R-:W-:Y:S04]  /*14860*/  STL [R1+0x2038], R16 ;  /* 0x0020381001007387 */ /* 0x000fe80000100800 */
[----:B------:R5:W-:Y:S02]  /*14870*/  STL [R1+0x202c], R29 ;  /* 0x00202c1d01007387 */ /* 0x000be40000100800 */
[----:B-----5:R-:W5:Y:S01]  /*14880*/  LDC R29, c[0x0][0x268] ;  /* 0x00009a00ff1d7b82 */ /* 0x020f620000000800 */
[----:B--2---:R-:W-:Y:S01]  /*14890*/  IMAD R5, R5, 0xd8, RZ ;  /* 0x000000d805057824 */ /* 0x004fe200078e02ff */
[----:B------:R-:W-:-:S04]  /*148a0*/  LEA.HI.X.SX32 R3, R3, R17, 0x1, P5 ;  /* 0x0000001103037211 */ /* 0x000fc800028f0eff */
[----:B------:R-:W-:Y:S01]  /*148b0*/  IADD3 R16, P6, R5, R6, RZ ;  /* 0x0000000605107210 */ /* 0x000fe20007fde0ff */
[----:B---3--:R-:W-:-:S04]  /*148c0*/  IMAD R11, R11, 0xd9, RZ ;  /* 0x000000d90b0b7824 */ /* 0x008fc800078e02ff */
[----:B------:R-:W-:Y:S04]  /*148d0*/  STL [R1+0x2040], R16 ;  /* 0x0020401001007387 */ /* 0x000fe80000100800 */
[----:B------:R5:W-:Y:S02]  /*148e0*/  STL [R1+0x2034], R3 ;  /* 0x0020340301007387 */ /* 0x000be40000100800 */
[----:B-----5:R-:W-:Y:S01]  /*148f0*/  IMAD R3, R29, 0xdb, RZ ;  /* 0x000000db1d037824 */ /* 0x020fe200078e02ff */
[----:B------:R-:W-:Y:S02]  /*14900*/  LEA.HI.X.SX32 R29, R5, R17, 0x1, P6 ;  /* 0x00000011051d7211 */ /* 0x000fe400030f0eff */
[----:B------:R-:W2:Y:S01]  /*14910*/  LDC R5, c[0x0][0x268] ;  /* 0x00009a00ff057b82 */ /* 0x000ea20000000800 */
[----:B------:R-:W-:-:S05]  /*14920*/  IADD3 R16, P5, R11, R6, RZ ;  /* 0x000000060b107210 */ /* 0x000fca0007fbe0ff */
[----:B------:R3:W-:Y:S01]  /*14930*/  STL [R1+0x2048], R16 ;  /* 0x0020481001007387 */ /* 0x0007e20000100800 */
[----:B------:R-:W-:-:S03]  /*14940*/  LEA.HI.X.SX32 R11, R11, R17, 0x1, P5 ;  /* 0x000000110b0b7211 */ /* 0x000fc600028f0eff */
[----:B------:R5:W-:Y:S01]  /*14950*/  STL [R1+0x203c], R29 ;  /* 0x00203c1d01007387 */ /* 0x000be20000100800 */
[CC--:B---3--:R-:W-:Y:S01]  /*14960*/  IADD3 R16, P6, R4.reuse, R6.reuse, RZ ;  /* 0x0000000604107210 */ /* 0x0c8fe20007fde0ff */
[----:B-----5:R-:W3:Y:S04]  /*14970*/  LDC R29, c[0x0][0x268] ;  /* 0x00009a00ff1d7b82 */ /* 0x020ee80000000800 */
[----:B------:R5:W-:Y:S04]  /*14980*/  STL [R1+0x2050], R16 ;  /* 0x0020501001007387 */ /* 0x000be80000100800 */
[----:B------:R1:W-:Y:S01]  /*14990*/  STL [R1+0x2044], R11 ;  /* 0x0020440b01007387 */ /* 0x0003e20000100800 */
[-C--:B-----5:R-:W-:Y:S01]  /*149a0*/  IADD3 R16, P5, R3, R6.reuse, RZ ;  /* 0x0000000603107210 */ /* 0x0a0fe20007fbe0ff */
[----:B-1----:R-:W1:Y:S04]  /*149b0*/  LDC R11, c[0x0][0x268] ;  /* 0x00009a00ff0b7b82 */ /* 0x002e680000000800 */
[----:B------:R5:W-:Y:S01]  /*149c0*/  STL [R1+0x2058], R16 ;  /* 0x0020581001007387 */ /* 0x000be20000100800 */
[----:B--2---:R-:W-:Y:S01]  /*149d0*/  IMAD R5, R5, 0xdc, RZ ;  /* 0x000000dc05057824 */ /* 0x004fe200078e02ff */
[----:B-----5:R-:W-:Y:S01]  /*149e0*/  LEA.HI.X.SX32 R16, R4, R17, 0x1, P6 ;  /* 0x0000001104107211 */ /* 0x020fe200030f0eff */
[----:B---3--:R-:W-:Y:S01]  /*149f0*/  IMAD R29, R29, 0xde, RZ ;  /* 0x000000de1d1d7824 */ /* 0x008fe200078e02ff */
[----:B------:R-:W2:Y:S03]  /*14a00*/  LDC R4, c[0x0][0x268] ;  /* 0x00009a00ff047b82 */ /* 0x000ea60000000800 */
[----:B------:R3:W-:Y:S02]  /*14a10*/  STL [R1+0x204c], R16 ;  /* 0x00204c1001007387 */ /* 0x0007e40000100800 */
[----:B---3--:R-:W-:-:S05]  /*14a20*/  IADD3 R16, P6, R5, R6, RZ ;  /* 0x0000000605107210 */ /* 0x008fca0007fde0ff */
[----:B------:R3:W-:Y:S01]  /*14a30*/  STL [R1+0x2060], R16 ;  /* 0x0020601001007387 */ /* 0x0007e20000100800 */
[----:B-1----:R-:W-:Y:S01]  /*14a40*/  IMAD R11, R11, 0xdd, RZ ;  /* 0x000000dd0b0b7824 */ /* 0x002fe200078e02ff */
[----:B---3--:R-:W-:-:S05]  /*14a50*/  LEA.HI.X.SX32 R16, R3, R17, 0x1, P5 ;  /* 0x0000001103107211 */ /* 0x008fca00028f0eff */
[----:B------:R1:W-:Y:S01]  /*14a60*/  STL [R1+0x2054], R16 ;  /* 0x0020541001007387 */ /* 0x0003e20000100800 */
[-C--:B------:R-:W-:Y:S02]  /*14a70*/  IADD3 R3, P5, R11, R6.reuse, RZ ;  /* 0x000000060b037210 */ /* 0x080fe40007fbe0ff */
[----:B-1----:R-:W-:Y:S02]  /*14a80*/  LEA.HI.X.SX32 R16, R5, R17, 0x1, P6 ;  /* 0x0000001105107211 */ /* 0x002fe400030f0eff */
[----:B------:R-:W1:Y:S01]  /*14a90*/  LDC R5, c[0x0][0x268] ;  /* 0x00009a00ff057b82 */ /* 0x000e620000000800 */
[----:B------:R3:W-:Y:S04]  /*14aa0*/  STL [R1+0x2068], R3 ;  /* 0x0020680301007387 */ /* 0x0007e80000100800 */
[----:B------:R5:W-:Y:S01]  /*14ab0*/  STL [R1+0x205c], R16 ;  /* 0x00205c1001007387 */ /* 0x000be20000100800 */
[----:B---3--:R-:W-:-:S02]  /*14ac0*/  IADD3 R3, P6, R29, R6, RZ ;  /* 0x000000061d037210 */ /* 0x008fc40007fde0ff */
[----:B-----5:R-:W-:-:S03]  /*14ad0*/  LEA.HI.X.SX32 R16, R11, R17, 0x1, P5 ;  /* 0x000000110b107211 */ /* 0x020fc600028f0eff */
[----:B------:R3:W-:Y:S01]  /*14ae0*/  STL [R1+0x2070], R3 ;  /* 0x0020700301007387 */ /* 0x0007e20000100800 */
[----:B------:R-:W5:Y:S01]  /*14af0*/  LDC R11, c[0x0][0x268] ;  /* 0x00009a00ff0b7b82 */ /* 0x000f620000000800 */
[----:B------:R-:W-:Y:S02]  /*14b00*/  LEA.HI.X.SX32 R29, R29, R17, 0x1, P6 ;  /* 0x000000111d1d7211 */ /* 0x000fe400030f0eff */
[----:B------:R0:W-:Y:S01]  /*14b10*/  STL [R1+0x2064], R16 ;  /* 0x0020641001007387 */ /* 0x0001e20000100800 */
[----:B---3--:R-:W-:Y:S01]  /*14b20*/  IADD3 R3, P5, R20, R6, RZ ;  /* 0x0000000614037210 */ /* 0x008fe20007fbe0ff */
[----:B-1----:R-:W-:-:S04]  /*14b30*/  IMAD R5, R5, 0xe0, RZ ;  /* 0x000000e005057824 */ /* 0x002fc800078e02ff */
[----:B------:R-:W-:Y:S04]  /*14b40*/  STL [R1+0x2078], R3 ;  /* 0x0020780301007387 */ /* 0x000fe80000100800 */
[----:B------:R1:W-:Y:S01]  /*14b50*/  STL [R1+0x206c], R29 ;  /* 0x00206c1d01007387 */ /* 0x0003e20000100800 */
[----:B0-----:R-:W-:Y:S01]  /*14b60*/  IADD3 R16, P6, R5, R6, RZ ;  /* 0x0000000605107210 */ /* 0x001fe20007fde0ff */
[----:B-1----:R-:W0:Y:S01]  /*14b70*/  LDC R29, c[0x0][0x268] ;  /* 0x00009a00ff1d7b82 */ /* 0x002e220000000800 */
[----:B------:R-:W-:-:S03]  /*14b80*/  LEA.HI.X.SX32 R3, R20, R17, 0x1, P5 ;  /* 0x0000001114037211 */ /* 0x000fc600028f0eff */
[----:B------:R-:W-:Y:S04]  /*14b90*/  STL [R1+0x2080], R16 ;  /* 0x0020801001007387 */ /* 0x000fe80000100800 */
[----:B------:R1:W-:Y:S01]  /*14ba0*/  STL [R1+0x2074], R3 ;  /* 0x0020740301007387 */ /* 0x0003e20000100800 */
[----:B-----5:R-:W-:Y:S01]  /*14bb0*/  IMAD R11, R11, 0xe1, RZ ;  /* 0x000000e10b0b7824 */ /* 0x020fe200078e02ff */
[----:B------:R-:W-:Y:S01]  /*14bc0*/  LEA.HI.X.SX32 R5, R5, R17, 0x1, P6 ;  /* 0x0000001105057211 */ /* 0x000fe200030f0eff */
[----:B----4-:R-:W-:Y:S01]  /*14bd0*/  IMAD R21, R21, 0x151, RZ ;  /* 0x0000015115157824 */ /* 0x010fe200078e02ff */
[----:B------:R-:W3:Y:S08]  /*14be0*/  LDC R20, c[0x0][0x268] ;  /* 0x00009a00ff147b82 */ /* 0x000ef00000000800 */
[----:B-1----:R-:W1:Y:S01]  /*14bf0*/  LDC R3, c[0x0][0x268] ;  /* 0x00009a00ff037b82 */ /* 0x002e620000000800 */
[----:B------:R-:W-:Y:S01]  /*14c00*/  IADD3 R16, P5, R11, R6, RZ ;  /* 0x000000060b107210 */ /* 0x000fe20007fbe0ff */
[----:B0-----:R-:W-:-:S04]  /*14c10*/  IMAD R29, R29, 0xe2, RZ ;  /* 0x000000e21d1d7824 */ /* 0x001fc800078e02ff */
[----:B------:R0:W-:Y:S04]  /*14c20*/  STL [R1+0x2088], R16 ;  /* 0x0020881001007387 */ /* 0x0001e80000100800 */
[----:B------:R4:W-:Y:S01]  /*14c30*/  STL [R1+0x207c], R5 ;  /* 0x00207c0501007387 */ /* 0x0009e20000100800 */
[----:B0-----:R-:W-:Y:S01]  /*14c40*/  IADD3 R16, P6, R29, R6, RZ ;  /* 0x000000061d107210 */ /* 0x001fe20007fde0ff */
[----:B----4-:R-:W0:Y:S04]  /*14c50*/  LDC R5, c[0x0][0x268] ;  /* 0x00009a00ff057b82 */ /* 0x010e280000000800 */
[----:B------:R4:W-:Y:S01]  /*14c60*/  STL [R1+0x2090], R16 ;  /* 0x0020901001007387 */ /* 0x0009e20000100800 */
[----:B-1----:R-:W-:Y:S01]  /*14c70*/  IMAD R3, R3, 0xe3, RZ ;  /* 0x000000e303037824 */ /* 0x002fe200078e02ff */
[----:B------:R-:W-:-:S02]  /*14c80*/  LEA.HI.X.SX32 R29, R29, R17, 0x1, P6 ;  /* 0x000000111d1d7211 */ /* 0x000fc400030f0eff */
[----:B----4-:R-:W-:Y:S02]  /*14c90*/  LEA.HI.X.SX32 R16, R11, R17, 0x1, P5 ;  /* 0x000000110b107211 */ /* 0x010fe400028f0eff */
[----:B------:R-:W1:Y:S03]  /*14ca0*/  LDC R11, c[0x0][0x268] ;  /* 0x00009a00ff0b7b82 */ /* 0x000e660000000800 */
[----:B------:R4:W-:Y:S02]  /*14cb0*/  STL [R1+0x2084], R16 ;  /* 0x0020841001007387 */ /* 0x0009e40000100800 */
[----:B----4-:R-:W-:-:S05]  /*14cc0*/  IADD3 R16, P5, R3, R6, RZ ;  /* 0x0000000603107210 */ /* 0x010fca0007fbe0ff */
[----:B------:R-:W-:Y:S04]  /*14cd0*/  STL [R1+0x2098], R16 ;  /* 0x0020981001007387 */ /* 0x000fe80000100800 */
[----:B------:R4:W-:Y:S01]  /*14ce0*/  STL [R1+0x208c], R29 ;  /* 0x00208c1d01007387 */ /* 0x0009e20000100800 */
[----:B0-----:R-:W-:Y:S01]  /*14cf0*/  IMAD R5, R5, 0xe4, RZ ;  /* 0x000000e405057824 */ /* 0x001fe200078e02ff */
[----:B----4-:R-:W0:Y:S04]  /*14d00*/  LDC R29, c[0x0][0x268] ;  /* 0x00009a00ff1d7b82 */ /* 0x010e280000000800 */
[----:B------:R-:W-:Y:S01]  /*14d10*/  IADD3 R16, P6, R5, R6, RZ ;  /* 0x0000000605107210 */ /* 0x000fe20007fde0ff */
[----:B-1----:R-:W-:-:S04]  /*14d20*/  IMAD R11, R11, 0xe5, RZ ;  /* 0x000000e50b0b7824 */ /* 0x002fc800078e02ff */
[----:B------:R1:W-:Y:S01]  /*14d30*/  STL [R1+0x20a0], R16 ;  /* 0x0020a01001007387 */ /* 0x0003e20000100800 */
[-C--:B------:R-:W-:Y:S02]  /*14d40*/  LEA.HI.X.SX32 R5, R5, R17.reuse, 0x1, P6 ;  /* 0x0000001105057211 */ /* 0x080fe400030f0eff */
[----:B-1----:R-:W-:Y:S02]  /*14d50*/  LEA.HI.X.SX32 R16, R3, R17, 0x1, P5 ;  /* 0x0000001103107211 */ /* 0x002fe400028f0eff */
[----:B------:R-:W1:Y:S03]  /*14d60*/  LDC R3, c[0x0][0x268] ;  /* 0x00009a00ff037b82 */ /* 0x000e660000000800 */
[----:B------:R4:W-:Y:S01]  /*14d70*/  STL [R1+0x2094], R16 ;  /* 0x0020941001007387 */ /* 0x0009e20000100800 */
[----:B0-----:R-:W-:Y:S01]  /*14d80*/  IMAD R29, R29, 0xe6, RZ ;  /* 0x000000e61d1d7824 */ /* 0x001fe200078e02ff */
[----:B----4-:R-:W-:-:S05]  /*14d90*/  IADD3 R16, P5, R11, R6, RZ ;  /* 0x000000060b107210 */ /* 0x010fca0007fbe0ff */
[----:B------:R0:W-:Y:S04]  /*14da0*/  STL [R1+0x20a8], R16 ;  /* 0x0020a81001007387 */ /* 0x0001e80000100800 */
[----:B------:R4:W-:Y:S01]  /*14db0*/  STL [R1+0x209c], R5 ;  /* 0x00209c0501007387 */ /* 0x0009e20000100800 */
[----:B0-----:R-:W-:Y:S01]  /*14dc0*/  IADD3 R16, P6, R29, R6, RZ ;  /* 0x000000061d107210 */ /* 0x001fe20007fde0ff */
[----:B----4-:R-:W0:Y:S04]  /*14dd0*/  LDC R5, c[0x0][0x268] ;  /* 0x00009a00ff057b82 */ /* 0x010e280000000800 */
[----:B------:R4:W-:Y:S02]  /*14de0*/  STL [R1+0x20b0], R16 ;  /* 0x0020b01001007387 */ /* 0x0009e40000100800 */
[----:B----4-:R-:W-:-:S02]  /*14df0*/  LEA.HI.X.SX32 R16, R11, R17, 0x1, P5 ;  /* 0x000000110b107211 */ /* 0x010fc400028f0eff */
[----:B------:R-:W4:Y:S01]  /*14e00*/  LDC R11, c[0x0][0x268] ;  /* 0x00009a00ff0b7b82 */ /* 0x000f220000000800 */
[----:B-1----:R-:W-:Y:S02]  /*14e10*/  IMAD R3, R3, 0xe7, RZ ;  /* 0x000000e703037824 */ /* 0x002fe400078e02ff */
[----:B------:R1:W-:Y:S01]  /*14e20*/  STL [R1+0x20a4], R16 ;  /* 0x0020a41001007387 */ /* 0x0003e20000100800 */
[----:B------:R-:W-:Y:S01]  /*14e30*/  LEA.HI.X.SX32 R29, R29, R17, 0x1, P6 ;  /* 0x000000111d1d7211 */ /* 0x000fe200030f0eff */
[----:B0-----:R-:W-:Y:S01]  /*14e40*/  IMAD R5, R5, 0xe8, RZ ;  /* 0x000000e805057824 */ /* 0x001fe200078e02ff */
[----:B-1----:R-:W-:-:S05]  /*14e50*/  IADD3 R16, P5, R3, R6, RZ ;  /* 0x0000000603107210 */ /* 0x002fca0007fbe0ff */
[----:B------:R0:W-:Y:S01]  /*14e60*/  STL [R1+0x20b8], R16 ;  /* 0x0020b81001007387 */ /* 0x0001e20000100800 */
[----:B------:R-:W-:Y:S01]  /*14e70*/  LEA.HI.X.SX32 R3, R3, R17, 0x1, P5 ;  /* 0x0000001103037211 */ /* 0x000fe200028f0eff */
[----:B----4-:R-:W-:Y:S01]  /*14e80*/  IMAD R11, R11, 0xe9, RZ ;  /* 0x000000e90b0b7824 */ /* 0x010fe200078e02ff */
[-C--:B0-----:R-:W-:Y:S01]  /*14e90*/  IADD3 R16, P6, R5, R6.reuse, RZ ;  /* 0x0000000605107210 */ /* 0x081fe20007fde0ff */
[----:B------:R0:W-:Y:S04]  /*14ea0*/  STL [R1+0x20ac], R29 ;  /* 0x0020ac1d01007387 */ /* 0x0001e80000100800 */
[----:B------:R1:W-:Y:S01]  /*14eb0*/  STL [R1+0x20c0], R16 ;  /* 0x0020c01001007387 */ /* 0x0003e20000100800 */
[----:B0-----:R-:W0:Y:S01]  /*14ec0*/  LDC R29, c[0x0][0x268] ;  /* 0x00009a00ff1d7b82 */ /* 0x001e220000000800 */
[----:B-1----:R-:W-:-:S02]  /*14ed0*/  IADD3 R16, P5, R11, R6, RZ ;  /* 0x000000060b107210 */ /* 0x002fc40007fbe0ff */
[----:B------:R-:W-:Y:S04]  /*14ee0*/  STL [R1+0x20b4], R3 ;  /* 0x0020b40301007387 */ /* 0x000fe80000100800 */
[----:B------:R1:W-:Y:S02]  /*14ef0*/  STL [R1+0x20c8], R16 ;  /* 0x0020c81001007387 */ /* 0x0003e40000100800 */
[-C--:B-1----:R-:W-:Y:S02]  /*14f00*/  LEA.HI.X.SX32 R16, R5, R17.reuse, 0x1, P6 ;  /* 0x0000001105107211 */ /* 0x082fe400030f0eff */
[----:B------:R-:W1:Y:S01]  /*14f10*/  LDC R5, c[0x0][0x268] ;  /* 0x00009a00ff057b82 */ /* 0x000e620000000800 */
[----:B0-----:R-:W-:Y:S01]  /*14f20*/  IMAD R3, R29, 0xeb, RZ ;  /* 0x000000eb1d037824 */ /* 0x001fe200078e02ff */
[----:B------:R-:W-:Y:S01]  /*14f30*/  IADD3 R29, P6, R12, R6, RZ ;  /* 0x000000060c1d7210 */ /* 0x000fe20007fde0ff */
[----:B------:R0:W-:Y:S04]  /*14f40*/  STL [R1+0x20bc], R16 ;  /* 0x0020bc1001007387 */ /* 0x0001e80000100800 */
[----:B------:R1:W-:Y:S01]  /*14f50*/  STL [R1+0x20d0], R29 ;  /* 0x0020d01d01007387 */ /* 0x0003e20000100800 */
[----:B0-----:R-:W-:-:S02]  /*14f60*/  LEA.HI.X.SX32 R16, R11, R17, 0x1, P5 ;  /* 0x000000110b107211 */ /* 0x001fc400028f0eff */
[-C--:B------:R-:W-:Y:S01]  /*14f70*/  IADD3 R11, P5, R3, R6.reuse, RZ ;  /* 0x00000006030b7210 */ /* 0x080fe20007fbe0ff */
[----:B-1----:R-:W-:Y:S02]  /*14f80*/  IMAD R29, R5, 0xec, RZ ;  /* 0x000000ec051d7824 */ /* 0x002fe400078e02ff */
[----:B------:R-:W0:Y:S01]  /*14f90*/  LDC R5, c[0x0][0x268] ;  /* 0x00009a00ff057b82 */ /* 0x000e220000000800 */
[----:B------:R1:W-:Y:S04]  /*14fa0*/  STL [R1+0x20c4], R16 ;  /* 0x0020c41001007387 */ /* 0x0003e80000100800 */
[----:B------:R4:W-:Y:S01]  /*14fb0*/  STL [R1+0x20d8], R11 ;  /* 0x0020d80b01007387 */ /* 0x0009e20000100800 */
[----:B-1----:R-:W-:Y:S01]  /*14fc0*/  LEA.HI.X.SX32 R16, R12, R17, 0x1, P6 ;  /* 0x000000110c107211 */ /* 0x002fe200030f0eff */
[----:B---3--:R-:W-:Y:S01]  /*14fd0*/  IMAD R20, R20, 0x159, RZ ;  /* 0x0000015914147824 */ /* 0x008fe200078e02ff */
[----:B------:R-:W1:Y:S08]  /*14fe0*/  LDC R12, c[0x0][0x268] ;  /* 0x00009a00ff0c7b82 */ /* 0x000e700000000800 */
[----:B----4-:R-:W3:Y:S01]  /*14ff0*/  LDC R11, c[0x0][0x268] ;  /* 0x00009a00ff0b7b82 */ /* 0x010ee20000000800 */
[----:B------:R4:W-:Y:S01]  /*15000*/  STL [R1+0x20cc], R16 ;  /* 0x0020cc1001007387 */ /* 0x0009e20000100800 */
[----:B0-----:R-:W-:Y:S01]  /*15010*/  IMAD R5, R5, 0xed, RZ ;  /* 0x000000ed05057824 */ /* 0x001fe200078e02ff */
[----:B----4-:R-:W-:-:S05]  /*15020*/  IADD3 R16, P6, R29, R6, RZ ;  /* 0x000000061d107210 */ /* 0x010fca0007fde0ff */
[----:B------:R0:W-:Y:S02]  /*15030*/  STL [R1+0x20e0], R16 ;  /* 0x0020e01001007387 */ /* 0x0001e40000100800 */
[----:B0-----:R-:W-:Y:S01]  /*15040*/  LEA.HI.X.SX32 R16, R3, R17, 0x1, P5 ;  /* 0x0000001103107211 */ /* 0x001fe200028f0eff */
[----:B---3--:R-:W-:Y:S01]  /*15050*/  IMAD R11, R11, 0xee, RZ ;  /* 0x000000ee0b0b7824 */ /* 0x008fe200078e02ff */
[----:B------:R-:W-:-:S03]  /*15060*/  IADD3 R3, P5, R5, R6, RZ ;  /* 0x0000000605037210 */ /* 0x000fc60007fbe0ff */
[----:B------:R0:W-:Y:S04]  /*15070*/  STL [R1+0x20d4], R16 ;  /* 0x0020d41001007387 */ /* 0x0001e80000100800 */
[----:B------:R3:W-:Y:S01]  /*15080*/  STL [R1+0x20e8], R3 ;  /* 0x0020e80301007387 */ /* 0x0007e20000100800 */
[-C--:B0-----:R-:W-:Y:S02]  /*15090*/  LEA.HI.X.SX32 R16, R29, R17.reuse, 0x1, P6 ;  /* 0x000000111d107211 */ /* 0x081fe400030f0eff */
[----:B------:R-:W0:Y:S01]  /*150a0*/  LDC R29, c[0x0][0x268] ;  /* 0x00009a00ff1d7b82 */ /* 0x000e220000000800 */
[----:B---3--:R-:W-:Y:S02]  /*150b0*/  IADD3 R3, P6, R11, R6, RZ ;  /* 0x000000060b037210 */ /* 0x008fe40007fde0ff */
[----:B------:R3:W-:Y:S04]  /*150c0*/  STL [R1+0x20dc], R16 ;  /* 0x0020dc1001007387 */ /* 0x0007e80000100800 */
[----:B------:R4:W-:Y:S01]  /*150d0*/  STL [R1+0x20f0], R3 ;  /* 0x0020f00301007387 */ /* 0x0009e20000100800 */
[----:B---3--:R-:W-:-:S02]  /*150e0*/  LEA.HI.X.SX32 R16, R5, R17, 0x1, P5 ;  /* 0x0000001105107211 */ /* 0x008fc400028f0eff */
[----:B------:R-:W3:Y:S01]  /*150f0*/  LDC R5, c[0x0][0x268] ;  /* 0x00009a00ff057b82 */ /* 0x000ee20000000800 */
[----:B----4-:R-:W-:Y:S02]  /*15100*/  IADD3 R3, P5, R19, R6, RZ ;  /* 0x0000000613037210 */ /* 0x010fe40007fbe0ff */
[----:B------:R-:W-:Y:S04]  /*15110*/  STL [R1+0x20e4], R16 ;  /* 0x0020e41001007387 */ /* 0x000fe80000100800 */
[----:B------:R4:W-:Y:S01]  /*15120*/  STL [R1+0x20f8], R3 ;  /* 0x0020f80301007387 */ /* 0x0009e20000100800 */
[----:B0-----:R-:W-:Y:S01]  /*15130*/  IMAD R29, R29, 0xf0, RZ ;  /* 0x000000f01d1d7824 */ /* 0x001fe200078e02ff */
[----:B----4-:R-:W-:-:S05]  /*15140*/  LEA.HI.X.SX32 R3, R11, R17, 0x1, P6 ;  /* 0x000000110b037211 */ /* 0x010fca00030f0eff */
[----:B------:R0:W-:Y:S01]  /*15150*/  STL [R1+0x20ec], R3 ;  /* 0x0020ec0301007387 */ /* 0x0001e20000100800 */
[----:B------:R-:W-:Y:S02]  /*15160*/  IADD3 R16, P6, R29, R6, RZ ;  /* 0x000000061d107210 */ /* 0x000fe40007fde0ff */
[----:B------:R-:W-:Y:S01]  /*15170*/  LEA.HI.X.SX32 R11, R19, R17, 0x1, P5 ;  /* 0x00000011130b7211 */ /* 0x000fe200028f0eff */
[----:B0-----:R-:W0:Y:S02]  /*15180*/  LDC R3, c[0x0][0x268] ;  /* 0x00009a00ff037b82 */ /* 0x001e240000000800 */
[----:B------:R4:W-:Y:S01]  /*15190*/  STL [R1+0x2100], R16 ;  /* 0x0021001001007387 */ /* 0x0009e20000100800 */
[----:B---3--:R-:W-:-:S03]  /*151a0*/  IMAD R5, R5, 0xf1, RZ ;  /* 0x000000f105057824 */ /* 0x008fc600078e02ff */
[----:B------:R3:W-:Y:S01]  /*151b0*/  STL [R1+0x20f4], R11 ;  /* 0x0020f40b01007387 */ /* 0x0007e20000100800 */
[----:B------:R-:W-:Y:S01]  /*151c0*/  LEA.HI.X.SX32 R29, R29, R17, 0x1, P6 ;  /* 0x000000111d1d7211 */ /* 0x000fe200030f0eff */
[----:B------:R-:W5:Y:S01]  /*151d0*/  LDC R19, c[0x0][0x268] ;  /* 0x00009a00ff137b82 */ /* 0x000f620000000800 */
[----:B----4-:R-:W-:-:S07]  /*151e0*/  IADD3 R16, P5, R5, R6, RZ ;  /* 0x0000000605107210 */ /* 0x010fce0007fbe0ff */
[----:B---3--:R-:W3:Y:S01]  /*151f0*/  LDC R11, c[0x0][0x268] ;  /* 0x00009a00ff0b7b82 */ /* 0x008ee20000000800 */
[----:B------:R-:W-:Y:S04]  /*15200*/  STL [R1+0x2108], R16 ;  /* 0x0021081001007387 */ /* 0x000fe80000100800 */
[----:B------:R4:W-:Y:S01]  /*15210*/  STL [R1+0x20fc], R29 ;  /* 0x0020fc1d01007387 */ /* 0x0009e20000100800 */
[----:B0-----:R-:W-:Y:S02]  /*15220*/  IMAD R3, R3, 0xf2, RZ ;  /* 0x000000f203037824 */ /* 0x001fe400078e02ff */
[----:B----4-:R-:W0:Y:S03]  /*15230*/  LDC R29, c[0x0][0x268] ;  /* 0x00009a00ff1d7b82 */ /* 0x010e260000000800 */
[----:B------:R-:W-:-:S05]  /*15240*/  IADD3 R16, P6, R3, R6, RZ ;  /* 0x0000000603107210 */ /* 0x000fca0007fde0ff */
[----:B------:R4:W-:Y:S01]  /*15250*/  STL [R1+0x2110], R16 ;  /* 0x0021101001007387 */ /* 0x0009e20000100800 */
[----:B---3--:R-:W-:Y:S01]  /*15260*/  IMAD R11, R11, 0xf3, RZ ;  /* 0x000000f30b0b7824 */ /* 0x008fe200078e02ff */
[-C--:B----4-:R-:W-:Y:S02]  /*15270*/  LEA.HI.X.SX32 R16, R5, R17.reuse, 0x1, P5 ;  /* 0x0000001105107211 */ /* 0x090fe400028f0eff */
[----:B------:R-:W3:Y:S01]  /*15280*/  LDC R5, c[0x0][0x268] ;  /* 0x00009a00ff057b82 */ /* 0x000ee20000000800 */
[----:B------:R-:W-:Y:S02]  /*15290*/  LEA.HI.X.SX32 R3, R3, R17, 0x1, P6 ;  /* 0x0000001103037211 */ /* 0x000fe400030f0eff */
[----:B------:R4:W-:Y:S01]  /*152a0*/  STL [R1+0x2104], R16 ;  /* 0x0021041001007387 */ /* 0x0009e20000100800 */
[----:B0-----:R-:W-:Y:S01]  /*152b0*/  IMAD R29, R29, 0xf4, RZ ;  /* 0x000000f41d1d7824 */ /* 0x001fe200078e02ff */
[----:B----4-:R-:W-:-:S05]  /*152c0*/  IADD3 R16, P5, R11, R6, RZ ;  /* 0x000000060b107210 */ /* 0x010fca0007fbe0ff */
[----:B------:R-:W-:Y:S04]  /*152d0*/  STL [R1+0x2118], R16 ;  /* 0x0021181001007387 */ /* 0x000fe80000100800 */
[----:B------:R0:W-:Y:S02]  /*152e0*/  STL [R1+0x210c], R3 ;  /* 0x00210c0301007387 */ /* 0x0001e40000100800 */
[----:B0-----:R-:W0:Y:S01]  /*152f0*/  LDC R3, c[0x0][0x268] ;  /* 0x00009a00ff037b82 */ /* 0x001e220000000800 */
[----:B------:R-:W-:Y:S01]  /*15300*/  IADD3 R16, P6, R29, R6, RZ ;  /* 0x000000061d107210 */ /* 0x000fe20007fde0ff */
[----:B---3--:R-:W-:-:S04]  /*15310*/  IMAD R5, R5, 0xf5, RZ ;  /* 0x000000f505057824 */ /* 0x008fc800078e02ff */
[----:B------:R3:W-:Y:S01]  /*15320*/  STL [R1+0x2120], R16 ;  /* 0x0021201001007387 */ /* 0x0007e20000100800 */
[-C--:B------:R-:W-:Y:S02]  /*15330*/  LEA.HI.X.SX32 R29, R29, R17.reuse, 0x1, P6 ;  /* 0x000000111d1d7211 */ /* 0x080fe400030f0eff */
[----:B---3--:R-:W-:Y:S02]  /*15340*/  LEA.HI.X.SX32 R16, R11, R17, 0x1, P5 ;  /* 0x000000110b107211 */ /* 0x008fe400028f0eff */
[----:B------:R-:W3:Y:S03]  /*15350*/  LDC R11, c[0x0][0x268] ;  /* 0x00009a00ff0b7b82 */ /* 0x000ee60000000800 */
[----:B------:R4:W-:Y:S01]  /*15360*/  STL [R1+0x2114], R16 ;  /* 0x0021141001007387 */ /* 0x0009e20000100800 */
[----:B0-----:R-:W-:Y:S01]  /*15370*/  IMAD R3, R3, 0xf6, RZ ;  /* 0x000000f603037824 */ /* 0x001fe200078e02ff */
[----:B----4-:R-:W-:-:S05]  /*15380*/  IADD3 R16, P5, R5, R6, RZ ;  /* 0x0000000605107210 */ /* 0x010fca0007fbe0ff */
[----:B------:R0:W-:Y:S04]  /*15390*/  STL [R1+0x2128], R16 ;  /* 0x0021281001007387 */ /* 0x0001e80000100800 */
[----:B------:R4:W-:Y:S01]  /*153a0*/  STL [R1+0x211c], R29 ;  /* 0x00211c1d01007387 */ /* 0x0009e20000100800 */
[----:B0-----:R-:W-:Y:S01]  /*153b0*/  IADD3 R16, P6, R3, R6, RZ ;  /* 0x0000000603107210 */ /* 0x001fe20007fde0ff */
[----:B----4-:R-:W0:Y:S04]  /*153c0*/  LDC R29, c[0x0][0x268] ;  /* 0x00009a00ff1d7b82 */ /* 0x010e280000000800 */
[----:B------:R4:W-:Y:S01]  /*153d0*/  STL [R1+0x2130], R16 ;  /* 0x0021301001007387 */ /* 0x0009e20000100800 */
[----:B---3--:R-:W-:Y:S01]  /*153e0*/  IMAD R11, R11, 0xf7, RZ ;  /* 0x000000f70b0b7824 */ /* 0x008fe200078e02ff */
[----:B----4-:R-:W-:-:S02]  /*153f0*/  LEA.HI.X.SX32 R16, R5, R17, 0x1, P5 ;  /* 0x0000001105107211 */ /* 0x010fc400028f0eff */
[----:B------:R-:W3:Y:S03]  /*15400*/  LDC R5, c[0x0][0x268] ;  /* 0x00009a00ff057b82 */ /* 0x000ee60000000800 */
[----:B------:R4:W-:Y:S02]  /*15410*/  STL [R1+0x2124], R16 ;  /* 0x0021241001007387 */ /* 0x0009e40000100800 */
[----:B----4-:R-:W-:Y:S01]  /*15420*/  IADD3 R16, P5, R11, R6, RZ ;  /* 0x000000060b107210 */ /* 0x010fe20007fbe0ff */
[----:B0-----:R-:W-:-:S04]  /*15430*/  IMAD R29, R29, 0xf8, RZ ;  /* 0x000000f81d1d7824 */ /* 0x001fc800078e02ff */
[----:B------:R0:W-:Y:S02]  /*15440*/  STL [R1+0x2138], R16 ;  /* 0x0021381001007387 */ /* 0x0001e40000100800 */
[----:B0-----:R-:W-:Y:S02]  /*15450*/  LEA.HI.X.SX32 R16, R3, R17, 0x1, P6 ;  /* 0x0000001103107211 */ /* 0x001fe400030f0eff */
[----:B------:R-:W-:-:S03]  /*15460*/  IADD3 R3, P6, R29, R6, RZ ;  /* 0x000000061d037210 */ /* 0x000fc60007fde0ff */
[----:B------:R0:W-:Y:S04]  /*15470*/  STL [R1+0x212c], R16 ;  /* 0x00212c1001007387 */ /* 0x0001e80000100800 */
[----:B------:R4:W-:Y:S01]  /*15480*/  STL [R1+0x2140], R3 ;  /* 0x0021400301007387 */ /* 0x0009e20000100800 */
[----:B0-----:R-:W0:Y:S08]  /*15490*/  LDC R16, c[0x0][0x268] ;  /* 0x00009a00ff107b82 */ /* 0x001e300000000800 */
[----:B----4-:R-:W4:Y:S01]  /*154a0*/  LDC R3, c[0x0][0x268] ;  /* 0x00009a00ff037b82 */ /* 0x010f220000000800 */
[-C--:B------:R-:W-:Y:S01]  /*154b0*/  LEA.HI.X.SX32 R11, R11, R17.reuse, 0x1, P5 ;  /* 0x000000110b0b7211 */ /* 0x080fe200028f0eff */
[----:B---3--:R-:W-:Y:S01]  /*154c0*/  IMAD R5, R5, 0xf9, RZ ;  /* 0x000000f905057824 */ /* 0x008fe200078e02ff */
[----:B------:R-:W-:-:S03]  /*154d0*/  LEA.HI.X.SX32 R29, R29, R17, 0x1, P6 ;  /* 0x000000111d1d7211 */ /* 0x000fc600030f0eff */
[----:B------:R3:W-:Y:S02]  /*154e0*/  STL [R1+0x2134], R11 ;  /* 0x0021340b01007387 */ /* 0x0007e40000100800 */
[----:B---3--:R-:W-:Y:S01]  /*154f0*/  IADD3 R11, P5, R5, R6, RZ ;  /* 0x00000006050b7210 */ /* 0x008fe20007fbe0ff */
[----:B0-----:R-:W-:-:S04]  /*15500*/  IMAD R16, R16, 0xfa, RZ ;  /* 0x000000fa10107824 */ /* 0x001fc800078e02ff */
[----:B------:R0:W-:Y:S01]  /*15510*/  STL [R1+0x2148], R11 ;  /* 0x0021480b01007387 */ /* 0x0001e20000100800 */
[----:B------:R-:W-:Y:S01]  /*15520*/  LEA.HI.X.SX32 R5, R5, R17, 0x1, P5 ;  /* 0x0000001105057211 */ /* 0x000fe200028f0eff */
[----:B----4-:R-:W-:Y:S02]  /*15530*/  IMAD R3, R3, 0xfb, RZ ;  /* 0x000000fb03037824 */ /* 0x010fe400078e02ff */
[----:B0-----:R-:W3:Y:S04]  /*15540*/  LDL.LU R11, [R1+0x29b0] ;  /* 0x0029b000010b7983 */ /* 0x001ee80000300800 */
[----:B------:R0:W-:Y:S02]  /*15550*/  STL [R1+0x213c], R29 ;  /* 0x00213c1d01007387 */ /* 0x0001e40000100800 */
[----:B0-----:R-:W-:-:S05]  /*15560*/  IADD3 R29, P6, R16, R6, RZ ;  /* 0x00000006101d7210 */ /* 0x001fca0007fde0ff */
[----:B------:R0:W-:Y:S04]  /*15570*/  STL [R1+0x2150], R29 ;  /* 0x0021501d01007387 */ /* 0x0001e80000100800 */
[----:B------:R4:W-:Y:S01]  /*15580*/  STL [R1+0x2144], R5 ;  /* 0x0021440501007387 */ /* 0x0009e20000100800 */
[----:B0-----:R-:W0:Y:S01]  /*15590*/  LDC R29, c[0x0][0x268] ;  /* 0x00009a00ff1d7b82 */ /* 0x001e220000000800 */
[----:B----4-:R-:W-:-:S05]  /*155a0*/  IADD3 R5, P5, R3, R6, RZ ;  /* 0x0000000603057210 */ /* 0x010fca0007fbe0ff */
[----:B------:R4:W-:Y:S04]  /*155b0*/  STL [R1+0x2158], R5 ;  /* 0x0021580501007387 */ /* 0x0009e80000100800 */
[----:B----4-:R-:W4:Y:S01]  /*155c0*/  LDL.LU R5, [R1+0x29ac] ;  /* 0x0029ac0001057983 */ /* 0x010f220000300800 */
[----:B------:R-:W-:Y:S01]  /*155d0*/  LEA.HI.X.SX32 R16, R16, R17, 0x1, P6 ;  /* 0x0000001110107211 */ /* 0x000fe200030f0eff */
[----:B0-----:R-:W-:-:S04]  /*155e0*/  IMAD R29, R29, 0xfc, RZ ;  /* 0x000000fc1d1d7824 */ /* 0x001fc800078e02ff */
[----:B------:R-:W-:Y:S01]  /*155f0*/  STL [R1+0x214c], R16 ;  /* 0x00214c1001007387 */ /* 0x000fe20000100800 */
[----:B------:R-:W-:Y:S02]  /*15600*/  LEA.HI.X.SX32 R3, R3, R17, 0x1, P5 ;  /* 0x0000001103037211 */ /* 0x000fe400028f0eff */
[----:B------:R-:W-:-:S05]  /*15610*/  IADD3 R29, P6, R29, R6, RZ ;  /* 0x000000061d1d7210 */ /* 0x000fca0007fde0ff */
[----:B------:R0:W-:Y:S04]  /*15620*/  STL [R1+0x2160], R29 ;  /* 0x0021601d01007387 */ /* 0x0001e80000100800 */
[----:B------:R2:W-:Y:S01]  /*15630*/  STL [R1+0x2154], R3 ;  /* 0x0021540301007387 */ /* 0x0005e20000100800 */
[----:B0-----:R-:W0:Y:S02]  /*15640*/  LDC R29, c[0x0][0x268] ;  /* 0x00009a00ff1d7b82 */ /* 0x001e240000000800 */
[----:B0-----:R-:W-:Y:S02]  /*15650*/  IMAD R29, R29, 0xfe, RZ ;  /* 0x000000fe1d1d7824 */ /* 0x001fe400078e02ff */
[----:B----4-:R-:W-:-:S04]  /*15660*/  IMAD R16, R5, 0xfd, RZ ;  /* 0x000000fd05107824 */ /* 0x010fc800078e02ff */
[----:B------:R-:W0:Y:S01]  /*15670*/  LDC R5, c[0x0][0x268] ;  /* 0x00009a00ff057b82 */ /* 0x000e220000000800 */
[----:B--2---:R-:W-:-:S05]  /*15680*/  IADD3 R3, P5, R16, R6, RZ ;  /* 0x0000000610037210 */ /* 0x004fca0007fbe0ff */
[----:B------:R2:W-:Y:S02]  /*15690*/  STL [R1+0x2168], R3 ;  /* 0x0021680301007387 */ /* 0x0005e40000100800 */
[----:B--2---:R-:W2:Y:S02]  /*156a0*/  LDC R3, c[0x0][0x268] ;  /* 0x00009a00ff037b82 */ /* 0x004ea40000000800 */
[----:B0-----:R2:W-:Y:S02]  /*156b0*/  STL [R1+0x299c], R5 ;  /* 0x00299c0501007387 */ /* 0x0015e40000100800 */
[----:B--2---:R-:W-:-:S04]  /*156c0*/  IMAD R5, R3, 0xfc, RZ ;  /* 0x000000fc03057824 */ /* 0x004fc800078e02ff */
[----:B------:R-:W0:Y:S01]  /*156d0*/  LDC R3, c[0x0][0x268] ;  /* 0x00009a00ff037b82 */ /* 0x000e220000000800 */
[-C--:B------:R-:W-:Y:S02]  /*156e0*/  LEA.HI.X.SX32 R5, R5, R17.reuse, 0x1, P6 ;  /* 0x0000001105057211 */ /* 0x080fe400030f0eff */
[----:B------:R-:W-:-:S03]  /*156f0*/  LEA.HI.X.SX32 R16, R16, R17, 0x1, P5 ;  /* 0x0000001110107211 */ /* 0x000fc600028f0eff */
[----:B------:R2:W-:Y:S02]  /*15700*/  STL [R1+0x215c], R5 ;  /* 0x00215c0501007387 */ /* 0x0005e40000100800 */
[----:B--2---:R-:W-:Y:S01]  /*15710*/  IADD3 R5, P6, R29, R6, RZ ;  /* 0x000000061d057210 */ /* 0x004fe20007fde0ff */
[----:B0-----:R-:W-:-:S04]  /*15720*/  IMAD.SHL.U32 R3, R3, 0x100, RZ ;  /* 0x0000010003037824 */ /* 0x001fc800078e00ff */
[----:B------:R3:W-:Y:S01]  /*15730*/  STL [R1+0x2170], R5 ;  /* 0x0021700501007387 */ /* 0x0007e20000100800 */
[----:B------:R-:W-:-:S03]  /*15740*/  LEA.HI.X.SX32 R29, R29, R17, 0x1, P6 ;  /* 0x000000111d1d7211 */ /* 0x000fc600030f0eff */
[----:B------:R0:W-:Y:S01]  /*15750*/  STL [R1+0x2164], R16 ;  /* 0x0021641001007387 */ /* 0x0001e20000100800 */
[-C--:B---3--:R-:W-:Y:S02]  /*15760*/  IADD3 R5, P5, R11, R6.reuse, RZ ;  /* 0x000000060b057210 */ /* 0x088fe40007fbe0ff */
[----:B0-----:R-:W-:-:S03]  /*15770*/  IADD3 R16, P6, R3, R6, RZ ;  /* 0x0000000603107210 */ /* 0x001fc60007fde0ff */
[----:B------:R0:W-:Y:S04]  /*15780*/  STL [R1+0x2178], R5 ;  /* 0x0021780501007387 */ /* 0x0001e80000100800 */
[----:B------:R-:W-:Y:S04]  /*15790*/  STL [R1+0x216c], R29 ;  /* 0x00216c1d01007387 */ /* 0x000fe80000100800 */
[----:B------:R2:W-:Y:S01]  /*157a0*/  STL [R1+0x2180], R16 ;  /* 0x0021801001007387 */ /* 0x0005e20000100800 */
[-C--:B0-----:R-:W-:Y:S02]  /*157b0*/  LEA.HI.X.SX32 R5, R11, R17.reuse, 0x1, P5 ;  /* 0x000000110b057211 */ /* 0x081fe400028f0eff */
[----:B------:R-:W0:Y:S08]  /*157c0*/  LDC R11, c[0x0][0x268] ;  /* 0x00009a00ff0b7b82 */ /* 0x000e300000000800 */
[----:B--2---:R-:W2:Y:S01]  /*157d0*/  LDC R16, c[0x0][0x268] ;  /* 0x00009a00ff107b82 */ /* 0x004ea20000000800 */
[----:B------:R3:W-:Y:S01]  /*157e0*/  STL [R1+0x2174], R5 ;  /* 0x0021740501007387 */ /* 0x0007e20000100800 */
[----:B------:R-:W-:-:S06]  /*157f0*/  LEA.HI.X.SX32 R3, R3, R17, 0x1, P6 ;  /* 0x0000001103037211 */ /* 0x000fcc00030f0eff */
[----:B------:R-:W4:Y:S01]  /*15800*/  LDC R29, c[0x0][0x268] ;  /* 0x00009a00ff1d7b82 */ /* 0x000f220000000800 */
[----:B---3--:R-:W-:Y:S01]  /*15810*/  IADD3 R5, P5, R18, R6, RZ ;  /* 0x0000000612057210 */ /* 0x008fe20007fbe0ff */
[----:B0-----:R-:W-:-:S04]  /*15820*/  IMAD R11, R11, 0x169, RZ ;  /* 0x000001690b0b7824 */ /* 0x001fc800078e02ff */
[----:B------:R0:W-:Y:S01]  /*15830*/  STL [R1+0x2188], R5 ;  /* 0x0021880501007387 */ /* 0x0001e20000100800 */
[----:B--2---:R-:W-:-:S03]  /*15840*/  IMAD R16, R16, 0x102, RZ ;  /* 0x0000010210107824 */ /* 0x004fc600078e02ff */
[----:B------:R2:W-:Y:S01]  /*15850*/  STL [R1+0x2998], R11 ;  /* 0x0029980b01007387 */ /* 0x0005e20000100800 */
[----:B0-----:R-:W-:-:S03]  /*15860*/  LEA.HI.X.SX32 R5, R18, R17, 0x1, P5 ;  /* 0x0000001112057211 */ /* 0x001fc600028f0eff */
[----:B------:R0:W-:Y:S01]  /*15870*/  STL [R1+0x217c], R3 ;  /* 0x00217c0301007387 */ /* 0x0001e20000100800 */
[----:B-----5:R-:W-:Y:S01]  /*15880*/  IMAD R19, R19, 0x161, RZ ;  /* 0x0000016113137824 */ /* 0x020fe200078e02ff */
[----:B------:R-:W3:Y:S01]  /*15890*/  LDC R18, c[0x0][0x268] ;  /* 0x00009a00ff127b82 */ /* 0x000ee20000000800 */
[----:B--2---:R-:W-:-:S07]  /*158a0*/  IADD3 R11, P6, R16, R6, RZ ;  /* 0x00000006100b7210 */ /* 0x004fce0007fde0ff */
[----:B0-----:R-:W0:Y:S01]  /*158b0*/  LDC R3, c[0x0][0x268] ;  /* 0x00009a00ff037b82 */ /* 0x001e220000000800 */
[----:B------:R-:W-:Y:S04]  /*158c0*/  STL [R1+0x2190], R11 ;  /* 0x0021900b01007387 */ /* 0x000fe80000100800 */
[----:B------:R2:W-:Y:S03]  /*158d0*/  STL [R1+0x2184], R5 ;  /* 0x0021840501007387 */ /* 0x0005e60000100800 */
[----:B--2---:R-:W2:Y:S01]  /*158e0*/  LDC R5, c[0x0][0x268] ;  /* 0x00009a00ff057b82 */ /* 0x004ea20000000800 */
[----:B----4-:R-:W-:-:S05]  /*158f0*/  IMAD R29, R29, 0x103, RZ ;  /* 0x000001031d1d7824 */ /* 0x010fca00078e02ff */
[----:B------:R-:W-:Y:S01]  /*15900*/  IADD3 R11, P5, R29, R6, RZ ;  /* 0x000000061d0b7210 */ /* 0x000fe20007fbe0ff */
[----:B0-----:R-:W-:-:S04]  /*15910*/  IMAD R3, R3, 0x104, RZ ;  /* 0x0000010403037824 */ /* 0x001fc800078e02ff */
[----:B------:R2:W-:Y:S01]  /*15920*/  STL [R1+0x2198], R11 ;  /* 0x0021980b01007387 */ /* 0x0005e20000100800 */
[-C--:B------:R-:W-:Y:S01]  /*15930*/  LEA.HI.X.SX32 R29, R29, R17.reuse, 0x1, P5 ;  /* 0x000000111d1d7211 */ /* 0x080fe200028f0eff */
[----:B--2---:R-:W-:Y:S01]  /*15940*/  IMAD R11, R5, 0x105, RZ ;  /* 0x00000105050b7824 */ /* 0x004fe200078e02ff */
[----:B------:R-:W-:Y:S02]  /*15950*/  LEA.HI.X.SX32 R5, R16, R17, 0x1, P6 ;  /* 0x0000001110057211 */ /* 0x000fe400030f0eff */
[----:B------:R-:W-:-:S03]  /*15960*/  IADD3 R16, P6, R3, R6, RZ ;  /* 0x0000000603107210 */ /* 0x000fc60007fde0ff */
[----:B------:R0:W-:Y:S04]  /*15970*/  STL [R1+0x218c], R5 ;  /* 0x00218c0501007387 */ /* 0x0001e80000100800 */
[----:B------:R-:W-:Y:S04]  /*15980*/  STL [R1+0x21a0], R16 ;  /* 0x0021a01001007387 */ /* 0x000fe80000100800 */
[----:B------:R2:W-:Y:S01]  /*15990*/  STL [R1+0x2194], R29 ;  /* 0x0021941d01007387 */ /* 0x0005e20000100800 */
[----:B0-----:R-:W0:Y:S01]  /*159a0*/  LDC R5, c[0x0][0x268] ;  /* 0x00009a00ff057b82 */ /* 0x001e220000000800 */
[----:B--2---:R-:W-:-:S07]  /*159b0*/  IADD3 R29, P5, R11, R6, RZ ;  /* 0x000000060b1d7210 */ /* 0x004fce0007fbe0ff */
[----:B------:R-:W2:Y:S01]  /*159c0*/  LDC R16, c[0x0][0x268] ;  /* 0x00009a00ff107b82 */ /* 0x000ea20000000800 */
[----:B------:R4:W-:Y:S04]  /*159d0*/  STL [R1+0x21a8], R29 ;  /* 0x0021a81d01007387 */ /* 0x0009e80000100800 */
[----:B----4-:R-:W4:Y:S01]  /*159e0*/  LDL.LU R29, [R1+0x29a8] ;  /* 0x0029a800011d7983 */ /* 0x010f220000300800 */
[----:B------:R-:W-:Y:S01]  /*159f0*/  LEA.HI.X.SX32 R3, R3, R17, 0x1, P6 ;  /* 0x0000001103037211 */ /* 0x000fe200030f0eff */
[----:B0-----:R-:W-:-:S04]  /*15a00*/  IMAD R5, R5, 0x106, RZ ;  /* 0x0000010605057824 */ /* 0x001fc800078e02ff */
[----:B------:R0:W-:Y:S01]  /*15a10*/  STL [R1+0x219c], R3 ;  /* 0x00219c0301007387 */ /* 0x0001e20000100800 */
[----:B------:R-:W-:Y:S01]  /*15a20*/  LEA.HI.X.SX32 R11, R11, R17, 0x1, P5 ;  /* 0x000000110b0b7211 */ /* 0x000fe200028f0eff */
[----:B--2---:R-:W-:Y:S01]  /*15a30*/  IMAD R16, R16, 0x107, RZ ;  /* 0x0000010710107824 */ /* 0x004fe200078e02ff */
[----:B0-----:R-:W-:-:S05]  /*15a40*/  IADD3 R3, P6, R5, R6, RZ ;  /* 0x0000000605037210 */ /* 0x001fca0007fde0ff */
[----:B------:R0:W-:Y:S01]  /*15a50*/  STL [R1+0x21b0], R3 ;  /* 0x0021b00301007387 */ /* 0x0001e20000100800 */
[----:B------:R-:W-:-:S03]  /*15a60*/  LEA.HI.X.SX32 R5, R5, R17, 0x1, P6 ;  /* 0x0000001105057211 */ /* 0x000fc600030f0eff */
[----:B------:R2:W-:Y:S01]  /*15a70*/  STL [R1+0x21a4], R11 ;  /* 0x0021a40b01007387 */ /* 0x0005e20000100800 */
[----:B0-----:R-:W0:Y:S01]  /*15a80*/  LDC R3, c[0x0][0x268] ;  /* 0x00009a00ff037b82 */ /* 0x001e220000000800 */
[----:B--2---:R-:W-:-:S05]  /*15a90*/  IADD3 R11, P5, R16, R6, RZ ;  /* 0x00000006100b7210 */ /* 0x004fca0007fbe0ff */
[----:B------:R-:W-:Y:S04]  /*15aa0*/  STL [R1+0x21b8], R11 ;  /* 0x0021b80b01007387 */ /* 0x000fe80000100800 */
[----:B------:R2:W-:Y:S02]  /*15ab0*/  STL [R1+0x21ac], R5 ;  /* 0x0021ac0501007387 */ /* 0x0005e40000100800 */
[----:B--2---:R-:W2:Y:S01]  /*15ac0*/  LDC R5, c[0x0][0x268] ;  /* 0x00009a00ff057b82 */ /* 0x004ea20000000800 */
[----:B0-----:R-:W-:Y:S01]  /*15ad0*/  IMAD R3, R3, 0x109, RZ ;  /* 0x0000010903037824 */ /* 0x001fe200078e02ff */
[----:B----4-:R-:W-:-:S05]  /*15ae0*/  IADD3 R11, P6, R29, R6, RZ ;  /* 0x000000061d0b7210 */ /* 0x010fca0007fde0ff */
[----:B------:R0:W-:Y:S02]  /*15af0*/  STL [R1+0x21c0], R11 ;  /* 0x0021c00b01007387 */ /* 0x0001e40000100800 */
[----:B0-----:R-:W-:Y:S02]  /*15b00*/  LEA.HI.X.SX32 R11, R16, R17, 0x1, P5 ;  /* 0x00000011100b7211 */ /* 0x001fe400028f0eff */
[----:B------:R-:W0:Y:S03]  /*15b10*/  LDC R16, c[0x0][0x268] ;  /* 0x00009a00ff107b82 */ /* 0x000e260000000800 */
[----:B------:R4:W-:Y:S02]  /*15b20*/  STL [R1+0x21b4], R11 ;  /* 0x0021b40b01007387 */ /* 0x0009e40000100800 */
[----:B----4-:R-:W-:-:S05]  /*15b30*/  IADD3 R11, P5, R3, R6, RZ ;  /* 0x00000006030b7210 */ /* 0x010fca0007fbe0ff */
[----:B------:R2:W-:Y:S01]  /*15b40*/  STL [R1+0x21c8], R11 ;  /* 0x0021c80b01007387 */ /* 0x0005e20000100800 */
[-C--:B------:R-:W-:Y:S02]  /*15b50*/  LEA.HI.X.SX32 R29, R29, R17.reuse, 0x1, P6 ;  /* 0x000000111d1d7211 */ /* 0x080fe400030f0eff */
[----:B------:R-:W-:Y:S01]  /*15b60*/  LEA.HI.X.SX32 R3, R3, R17, 0x1, P5 ;  /* 0x0000001103037211 */ /* 0x000fe200028f0eff */
[----:B--2---:R-:W-:Y:S02]  /*15b70*/  IMAD R11, R5, 0x10a, RZ ;  /* 0x0000010a050b7824 */ /* 0x004fe400078e02ff */
[----:B0-----:R-:W-:-:S03]  /*15b80*/  IMAD R16, R16, 0x10b, RZ ;  /* 0x0000010b10107824 */ /* 0x001fc600078e02ff */
[-C--:B------:R-:W-:Y:S01]  /*15b90*/  IADD3 R5, P6, R11, R6.reuse, RZ ;  /* 0x000000060b057210 */ /* 0x080fe20007fde0ff */
        /* <DEDUP_REMOVED lines=8> */
[----:B0-----:R-:W-:-:S05]  /*15c20*/  IMAD R29, R29, 0x16e, RZ ;  /* 0x0000016e1d1d7824 */ /* 0x001fca00078e02ff */
[----:B------:R0:W-:Y:S01]  /*15c30*/  STL [R1+0x2990], R29 ;  /* 0x0029901d01007387 */ /* 0x0001e20000100800 */
[----:B--2---:R-:W-:Y:S01]  /*15c40*/  IMAD R5, R5, 0x10c, RZ ;  /* 0x0000010c05057824 */ /* 0x004fe200078e02ff */
[-C--:B0-----:R-:W-:Y:S02]  /*15c50*/  LEA.HI.X.SX32 R29, R11, R17.reuse, 0x1, P6 ;  /* 0x000000110b1d7211 */ /* 0x081fe400030f0eff */
[----:B------:R-:W-:-:S03]  /*15c60*/  LEA.HI.X.SX32 R16, R16, R17, 0x1, P5 ;  /* 0x0000001110107211 */ /* 0x000fc600028f0eff */
[----:B------:R0:W-:Y:S02]  /*15c70*/  STL [R1+0x21cc], R29 ;  /* 0x0021cc1d01007387 */ /* 0x0001e40000100800 */
[----:B0-----:R-:W-:-:S05]  /*15c80*/  IADD3 R29, P6, R5, R6, RZ ;  /* 0x00000006051d7210 */ /* 0x001fca0007fde0ff */
[----:B------:R0:W-:Y:S04]  /*15c90*/  STL [R1+0x21e0], R29 ;  /* 0x0021e01d01007387 */ /* 0x0001e80000100800 */
[----:B------:R2:W-:Y:S01]  /*15ca0*/  STL [R1+0x21d4], R16 ;  /* 0x0021d41001007387 */ /* 0x0005e20000100800 */
[----:B0-----:R-:W0:Y:S01]  /*15cb0*/  LDC R29, c[0x0][0x268] ;  /* 0x00009a00ff1d7b82 */ /* 0x001e220000000800 */
[----:B----4-:R-:W-:-:S07]  /*15cc0*/  IMAD R11, R3, 0x10d, RZ ;  /* 0x0000010d030b7824 */ /* 0x010fce00078e02ff */
[----:B------:R-:W4:Y:S01]  /*15cd0*/  LDC R3, c[0x0][0x268] ;  /* 0x00009a00ff037b82 */ /* 0x000f220000000800 */
[----:B--2---:R-:W-:-:S05]  /*15ce0*/  IADD3 R16, P5, R11, R6, RZ ;  /* 0x000000060b107210 */ /* 0x004fca0007fbe0ff */
[----:B------:R2:W-:Y:S04]  /*15cf0*/  STL [R1+0x21e8], R16 ;  /* 0x0021e81001007387 */ /* 0x0005e80000100800 */
[----:B--2---:R-:W2:Y:S04]  /*15d00*/  LDL.LU R16, [R1+0x29a0] ;  /* 0x0029a00001107983 */ /* 0x004ea80000300800 */
[----:B----4-:R4:W-:Y:S02]  /*15d10*/  STL [R1+0x2994], R3 ;  /* 0x0029940301007387 */ /* 0x0109e40000100800 */
[----:B----4-:R-:W-:-:S02]  /*15d20*/  LEA.HI.X.SX32 R3, R5, R17, 0x1, P6 ;  /* 0x0000001105037211 */ /* 0x010fc400030f0eff */
[----:B------:R-:W4:Y:S01]  /*15d30*/  LDC R5, c[0x0][0x268] ;  /* 0x00009a00ff057b82 */ /* 0x000f220000000800 */
[----:B0-----:R-:W-:Y:S02]  /*15d40*/  IMAD R29, R29, 0x10f, RZ ;  /* 0x0000010f1d1d7824 */ /* 0x001fe400078e02ff */
[----:B------:R2:W-:Y:S01]  /*15d50*/  STL [R1+0x21dc], R3 ;  /* 0x0021dc0301007387 */ /* 0x0005e20000100800 */
[----:B------:R-:W-:Y:S02]  /*15d60*/  LEA.HI.X.SX32 R11, R11, R17, 0x1, P5 ;  /* 0x000000110b0b7211 */ /* 0x000fe400028f0eff */
[----:B--2---:R-:W-:-:S05]  /*15d70*/  IADD3 R3, P6, R16, R6, RZ ;  /* 0x0000000610037210 */ /* 0x004fca0007fde0ff */
[----:B------:R0:W-:Y:S04]  /*15d80*/  STL [R1+0x21f0], R3 ;  /* 0x0021f00301007387 */ /* 0x0001e80000100800 */
[----:B------:R4:W-:Y:S01]  /*15d90*/  STL [R1+0x21e4], R11 ;  /* 0x0021e40b01007387 */ /* 0x0009e20000100800 */
[----:B0-----:R-:W-:Y:S01]  /*15da0*/  IADD3 R3, P5, R29, R6, RZ ;  /* 0x000000061d037210 */ /* 0x001fe20007fbe0ff */
[----:B----4-:R-:W-:Y:S01]  /*15db0*/  IMAD R11, R5, 0x110, RZ ;  /* 0x00000110050b7824 */ /* 0x010fe200078e02ff */
[----:B------:R-:W-:-:S03]  /*15dc0*/  LEA.HI.X.SX32 R5, R16, R17, 0x1, P6 ;  /* 0x0000001110057211 */ /* 0x000fc600030f0eff */
[----:B------:R0:W-:Y:S01]  /*15dd0*/  STL [R1+0x21f8], R3 ;  /* 0x0021f80301007387 */ /* 0x0001e20000100800 */
[----:B---3--:R-:W-:Y:S01]  /*15de0*/  IMAD R18, R18, 0x16a, RZ ;  /* 0x0000016a12127824 */ /* 0x008fe200078e02ff */
[----:B------:R-:W2:Y:S02]  /*15df0*/  LDC R16, c[0x0][0x268] ;  /* 0x00009a00ff107b82 */ /* 0x000ea40000000800 */
[----:B------:R3:W-:Y:S01]  /*15e00*/  STL [R1+0x21ec], R5 ;  /* 0x0021ec0501007387 */ /* 0x0007e20000100800 */
[----:B0-----:R-:W-:-:S05]  /*15e10*/  IADD3 R3, P6, R11, R6, RZ ;  /* 0x000000060b037210 */ /* 0x001fca0007fde0ff */
[----:B---3--:R-:W0:Y:S01]  /*15e20*/  LDC R5, c[0x0][0x268] ;  /* 0x00009a00ff057b82 */ /* 0x008e220000000800 */
[----:B------:R3:W-:Y:S02]  /*15e30*/  STL [R1+0x2200], R3 ;  /* 0x0022000301007387 */ /* 0x0007e40000100800 */
[----:B---3--:R-:W-:-:S05]  /*15e40*/  LEA.HI.X.SX32 R3, R29, R17, 0x1, P5 ;  /* 0x000000111d037211 */ /* 0x008fca00028f0eff */
[----:B------:R-:W3:Y:S01]  /*15e50*/  LDC R29, c[0x0][0x268] ;  /* 0x00009a00ff1d7b82 */ /* 0x000ee20000000800 */
[----:B------:R4:W-:Y:S02]  /*15e60*/  STL [R1+0x21f4], R3 ;  /* 0x0021f40301007387 */ /* 0x0009e40000100800 */
[----:B----4-:R-:W-:-:S05]  /*15e70*/  IADD3 R3, P5, R28, R6, RZ ;  /* 0x000000061c037210 */ /* 0x010fca0007fbe0ff */
[----:B------:R4:W-:Y:S01]  /*15e80*/  STL [R1+0x2208], R3 ;  /* 0x0022080301007387 */ /* 0x0009e20000100800 */
[----:B0-----:R-:W-:Y:S01]  /*15e90*/  IMAD R5, R5, 0x112, RZ ;  /* 0x0000011205057824 */ /* 0x001fe200078e02ff */
[----:B----4-:R-:W-:-:S05]  /*15ea0*/  LEA.HI.X.SX32 R3, R11, R17, 0x1, P6 ;  /* 0x000000110b037211 */ /* 0x010fca00030f0eff */
[----:B------:R0:W-:Y:S01]  /*15eb0*/  STL [R1+0x21fc], R3 ;  /* 0x0021fc0301007387 */ /* 0x0001e20000100800 */
[----:B------:R-:W-:Y:S02]  /*15ec0*/  IADD3 R11, P6, R5, R6, RZ ;  /* 0x00000006050b7210 */ /* 0x000fe40007fde0ff */
[----:B0-----:R-:W-:Y:S02]  /*15ed0*/  LEA.HI.X.SX32 R3, R28, R17, 0x1, P5 ;  /* 0x000000111c037211 */ /* 0x001fe400028f0eff */
[----:B------:R-:W0:Y:S01]  /*15ee0*/  LDC R28, c[0x0][0x268] ;  /* 0x00009a00ff1c7b82 */ /* 0x000e220000000800 */
[----:B------:R4:W-:Y:S01]  /*15ef0*/  STL [R1+0x2210], R11 ;  /* 0x0022100b01007387 */ /* 0x0009e20000100800 */
[----:B---3--:R-:W-:-:S03]  /*15f00*/  IMAD R29, R29, 0x113, RZ ;  /* 0x000001131d1d7824 */ /* 0x008fc600078e02ff */
[----:B------:R3:W-:Y:S03]  /*15f10*/  STL [R1+0x2204], R3 ;  /* 0x0022040301007387 */ /* 0x0007e60000100800 */
[----:B----4-:R-:W4:Y:S01]  /*15f20*/  LDC R11, c[0x0][0x268] ;  /* 0x00009a00ff0b7b82 */ /* 0x010f220000000800 */
[----:B---3--:R-:W-:-:S05]  /*15f30*/  IADD3 R3, P5, R29, R6, RZ ;  /* 0x000000061d037210 */ /* 0x008fca0007fbe0ff */
[----:B------:R3:W-:Y:S01]  /*15f40*/  STL [R1+0x2218], R3 ;  /* 0x0022180301007387 */ /* 0x0007e20000100800 */
[----:B0-----:R-:W-:Y:S01]  /*15f50*/  IMAD R28, R28, 0x172, RZ ;  /* 0x000001721c1c7824 */ /* 0x001fe200078e02ff */
[----:B---3--:R-:W0:Y:S04]  /*15f60*/  LDC R3, c[0x0][0x268] ;  /* 0x00009a00ff037b82 */ /* 0x008e280000000800 */
[----:B------:R3:W-:Y:S02]  /*15f70*/  STL [R1+0x298c], R28 ;  /* 0x00298c1c01007387 */ /* 0x0007e40000100800 */
[----:B---3--:R-:W-:Y:S02]  /*15f80*/  LEA.HI.X.SX32 R28, R5, R17, 0x1, P6 ;  /* 0x00000011051c7211 */ /* 0x008fe400030f0eff */
[----:B------:R-:W3:Y:S01]  /*15f90*/  LDC R5, c[0x0][0x268] ;  /* 0x00009a00ff057b82 */ /* 0x000ee20000000800 */
[----:B----4-:R-:W-:-:S02]  /*15fa0*/  IMAD R11, R11, 0x114, RZ ;  /* 0x000001140b0b7824 */ /* 0x010fc400078e02ff */
[----:B------:R4:W-:Y:S03]  /*15fb0*/  STL [R1+0x220c], R28 ;  /* 0x00220c1c01007387 */ /* 0x0009e60000100800 */
[----:B----4-:R-:W-:Y:S01]  /*15fc0*/  IADD3 R28, P6, R11, R6, RZ ;  /* 0x000000060b1c7210 */ /* 0x010fe20007fde0ff */
[----:B0-----:R-:W-:-:S04]  /*15fd0*/  IMAD R3, R3, 0x115, RZ ;  /* 0x0000011503037824 */ /* 0x001fc800078e02ff */
[----:B------:R0:W-:Y:S02]  /*15fe0*/  STL [R1+0x2220], R28 ;  /* 0x0022201c01007387 */ /* 0x0001e40000100800 */
[-C--:B0-----:R-:W-:Y:S02]  /*15ff0*/  LEA.HI.X.SX32 R28, R29, R17.reuse, 0x1, P5 ;  /* 0x000000111d1c7211 */ /* 0x081fe400028f0eff */
[----:B------:R-:W-:Y:S01]  /*16000*/  IADD3 R29, P5, R3, R6, RZ ;  /* 0x00000006031d7210 */ /* 0x000fe20007fbe0ff */
[----:B---3--:R-:W-:Y:S02]  /*16010*/  IMAD R5, R5, 0x116, RZ ;  /* 0x0000011605057824 */ /* 0x008fe400078e02ff */
[----:B------:R0:W-:Y:S04]  /*16020*/  STL [R1+0x2214], R28 ;  /* 0x0022141c01007387 */ /* 0x0001e80000100800 */
[----:B------:R3:W-:Y:S01]  /*16030*/  STL [R1+0x2228], R29 ;  /* 0x0022281d01007387 */ /* 0x0007e20000100800 */
[----:B0-----:R-:W-:-:S02]  /*16040*/  LEA.HI.X.SX32 R28, R11, R17, 0x1, P6 ;  /* 0x000000110b1c7211 */ /* 0x001fc400030f0eff */
[----:B------:R-:W0:Y:S03]  /*16050*/  LDC R11, c[0x0][0x268] ;  /* 0x00009a00ff0b7b82 */ /* 0x000e260000000800 */
[----:B------:R4:W-:Y:S01]  /*16060*/  STL [R1+0x221c], R28 ;  /* 0x00221c1c01007387 */ /* 0x0009e20000100800 */
[----:B---3--:R-:W-:-:S04]  /*16070*/  IMAD R29, R23, 0x117, RZ ;  /* 0x00000117171d7824 */ /* 0x008fc800078e02ff */
[----:B------:R-:W3:Y:S01]  /*16080*/  LDC R23, c[0x0][0x268] ;  /* 0x00009a00ff177b82 */ /* 0x000ee20000000800 */
[----:B----4-:R-:W-:-:S05]  /*16090*/  IADD3 R28, P6, R5, R6, RZ ;  /* 0x00000006051c7210 */ /* 0x010fca0007fde0ff */
[----:B------:R4:W-:Y:S02]  /*160a0*/  STL [R1+0x2230], R28 ;  /* 0x0022301c01007387 */ /* 0x0009e40000100800 */
[----:B----4-:R-:W-:Y:S02]  /*160b0*/  LEA.HI.X.SX32 R28, R3, R17, 0x1, P5 ;  /* 0x00000011031c7211 */ /* 0x010fe400028f0eff */
[----:B------:R-:W-:-:S03]  /*160c0*/  IADD3 R3, P5, R29, R6, RZ ;  /* 0x000000061d037210 */ /* 0x000fc60007fbe0ff */
[----:B------:R4:W-:Y:S01]  /*160d0*/  STL [R1+0x2224], R28 ;  /* 0x0022241c01007387 */ /* 0x0009e20000100800 */
[----:B0-----:R-:W-:-:S03]  /*160e0*/  IMAD R11, R11, 0x118, RZ ;  /* 0x000001180b0b7824 */ /* 0x001fc600078e02ff */
[----:B------:R0:W-:Y:S01]  /*160f0*/  STL [R1+0x2238], R3 ;  /* 0x0022380301007387 */ /* 0x0001e20000100800 */
[-C--:B----4-:R-:W-:Y:S02]  /*16100*/  LEA.HI.X.SX32 R28, R5, R17.reuse, 0x1, P6 ;  /* 0x00000011051c7211 */ /* 0x090fe400030f0eff */
[----:B------:R-:W4:Y:S03]  /*16110*/  LDC R5, c[0x0][0x268] ;  /* 0x00009a00ff057b82 */ /* 0x000f260000000800 */
[----:B------:R5:W-:Y:S01]  /*16120*/  STL [R1+0x222c], R28 ;  /* 0x00222c1c01007387 */ /* 0x000be20000100800 */
[----:B0-----:R-:W-:Y:S02]  /*16130*/  IADD3 R3, P6, R11, R6, RZ ;  /* 0x000000060b037210 */ /* 0x001fe40007fde0ff */
[-C--:B-----5:R-:W-:Y:S02]  /*16140*/  LEA.HI.X.SX32 R28, R29, R17.reuse, 0x1, P5 ;  /* 0x000000111d1c7211 */ /* 0x0a0fe400028f0eff */
[----:B------:R-:W0:Y:S01]  /*16150*/  LDC R29, c[0x0][0x268] ;  /* 0x00009a00ff1d7b82 */ /* 0x000e220000000800 */
[----:B------:R5:W-:Y:S01]  /*16160*/  STL [R1+0x2240], R3 ;  /* 0x0022400301007387 */ /* 0x000be20000100800 */
[----:B------:R-:W-:-:S03]  /*16170*/  LEA.HI.X.SX32 R11, R11, R17, 0x1, P6 ;  /* 0x000000110b0b7211 */ /* 0x000fc600030f0eff */
[----:B------:R1:W-:Y:S01]  /*16180*/  STL [R1+0x2234], R28 ;  /* 0x0022341c01007387 */ /* 0x0003e20000100800 */
[----:B-----5:R-:W-:Y:S01]  /*16190*/  IADD3 R3, P5, R2, R6, RZ ;  /* 0x0000000602037210 */ /* 0x020fe20007fbe0ff */
[----:B----4-:R-:W-:-:S04]  /*161a0*/  IMAD R5, R5, 0x11a, RZ ;  /* 0x0000011a05057824 */ /* 0x010fc800078e02ff */
[----:B------:R-:W-:Y:S04]  /*161b0*/  STL [R1+0x2248], R3 ;  /* 0x0022480301007387 */ /* 0x000fe80000100800 */
[----:B------:R4:W-:Y:S01]  /*161c0*/  STL [R1+0x223c], R11 ;  /* 0x00223c0b01007387 */ /* 0x0009e20000100800 */
[-C--:B-1----:R-:W-:Y:S01]  /*161d0*/  IADD3 R28, P6, R5, R6.reuse, RZ ;  /* 0x00000006051c7210 */ /* 0x082fe20007fde0ff */
[----:B0-----:R-:W-:Y:S01]  /*161e0*/  IMAD R29, R29, 0x11b, RZ ;  /* 0x0000011b1d1d7824 */ /* 0x001fe200078e02ff */
[----:B----4-:R-:W0:Y:S01]  /*161f0*/  LDC R11, c[0x0][0x268] ;  /* 0x00009a00ff0b7b82 */ /* 0x010e220000000800 */
[----:B------:R-:W-:Y:S02]  /*16200*/  LEA.HI.X.SX32 R3, R2, R17, 0x1, P5 ;  /* 0x0000001102037211 */ /* 0x000fe400028f0eff */
[----:B------:R1:W-:Y:S04]  /*16210*/  STL [R1+0x2250], R28 ;  /* 0x0022501c01007387 */ /* 0x0003e80000100800 */
[----:B------:R4:W-:Y:S01]  /*16220*/  STL [R1+0x2244], R3 ;  /* 0x0022440301007387 */ /* 0x0009e20000100800 */
[----:B---3--:R-:W-:Y:S01]  /*16230*/  IMAD R23, R23, 0x174, RZ ;  /* 0x0000017417177824 */ /* 0x008fe200078e02ff */
[----:B------:R-:W3:Y:S01]  /*16240*/  LDC R2, c[0x0][0x268] ;  /* 0x00009a00ff027b82 */ /* 0x000ee20000000800 */
[----:B-1----:R-:W-:-:S07]  /*16250*/  IADD3 R28, P5, R29, R6, RZ ;  /* 0x000000061d1c7210 */ /* 0x002fce0007fbe0ff */
[----:B----4-:R-:W1:Y:S01]  /*16260*/  LDC R3, c[0x0][0x268] ;  /* 0x00009a00ff037b82 */ /* 0x010e620000000800 */
[----:B------:R4:W-:Y:S02]  /*16270*/  STL [R1+0x2258], R28 ;  /* 0x0022581c01007387 */ /* 0x0009e40000100800 */
[----:B----4-:R-:W-:-:S05]  /*16280*/  LEA.HI.X.SX32 R28, R5, R17, 0x1, P6 ;  /* 0x00000011051c7211 */ /* 0x010fca00030f0eff */
[----:B------:R-:W4:Y:S01]  /*16290*/  LDC R5, c[0x0][0x268] ;  /* 0x00009a00ff057b82 */ /* 0x000f220000000800 */
[----:B0-----:R-:W-:Y:S01]  /*162a0*/  IMAD R11, R11, 0x11c, RZ ;  /* 0x0000011c0b0b7824 */ /* 0x001fe200078e02ff */
[----:B------:R0:W-:Y:S04]  /*162b0*/  STL [R1+0x224c], R28 ;  /* 0x00224c1c01007387 */ /* 0x0001e80000100800 */
[----:B0-----:R-:W-:Y:S01]  /*162c0*/  IADD3 R28, P6, R11, R6, RZ ;  /* 0x000000060b1c7210 */ /* 0x001fe20007fde0ff */
[----:B-1----:R-:W-:-:S04]  /*162d0*/  IMAD R3, R3, 0x11d, RZ ;  /* 0x0000011d03037824 */ /* 0x002fc800078e02ff */
[----:B------:R0:W-:Y:S02]  /*162e0*/  STL [R1+0x2260], R28 ;  /* 0x0022601c01007387 */ /* 0x0001e40000100800 */
[-C--:B0-----:R-:W-:Y:S02]  /*162f0*/  LEA.HI.X.SX32 R28, R29, R17.reuse, 0x1, P5 ;  /* 0x000000111d1c7211 */ /* 0x081fe400028f0eff */
[----:B------:R-:W-:Y:S01]  /*16300*/  IADD3 R29, P5, R3, R6, RZ ;  /* 0x00000006031d7210 */ /* 0x000fe20007fbe0ff */
[----:B----4-:R-:W-:Y:S02]  /*16310*/  IMAD R5, R5, 0x11e, RZ ;  /* 0x0000011e05057824 */ /* 0x010fe400078e02ff */
[----:B------:R0:W-:Y:S04]  /*16320*/  STL [R1+0x2254], R28 ;  /* 0x0022541c01007387 */ /* 0x0001e80000100800 */
[----:B------:R1:W-:Y:S01]  /*16330*/  STL [R1+0x2268], R29 ;  /* 0x0022681d01007387 */ /* 0x0003e20000100800 */
[----:B0-----:R-:W-:-:S02]  /*16340*/  LEA.HI.X.SX32 R28, R11, R17, 0x1, P6 ;  /* 0x000000110b1c7211 */ /* 0x001fc400030f0eff */
[----:B------:R-:W0:Y:S03]  /*16350*/  LDC R11, c[0x0][0x268] ;  /* 0x00009a00ff0b7b82 */ /* 0x000e260000000800 */
[----:B------:R4:W-:Y:S01]  /*16360*/  STL [R1+0x225c], R28 ;  /* 0x00225c1c01007387 */ /* 0x0009e20000100800 */
[----:B-1----:R-:W-:Y:S02]  /*16370*/  IMAD R29, R0, 0x11f, RZ ;  /* 0x0000011f001d7824 */ /* 0x002fe400078e02ff */
[----:B---3--:R-:W-:Y:S02]  /*16380*/  IMAD R2, R2, 0x176, RZ ;  /* 0x0000017602027824 */ /* 0x008fe400078e02ff */
[----:B------:R-:W1:Y:S01]  /*16390*/  LDC R0, c[0x0][0x268] ;  /* 0x00009a00ff007b82 */ /* 0x000e620000000800 */
[----:B----4-:R-:W-:-:S05]  /*163a0*/  IADD3 R28, P6, R5, R6, RZ ;  /* 0x00000006051c7210 */ /* 0x010fca0007fde0ff */
[----:B------:R3:W-:Y:S02]  /*163b0*/  STL [R1+0x2270], R28 ;  /* 0x0022701c01007387 */ /* 0x0007e40000100800 */
[----:B---3--:R-:W-:Y:S02]  /*163c0*/  LEA.HI.X.SX32 R28, R3, R17, 0x1, P5 ;  /* 0x00000011031c7211 */ /* 0x008fe400028f0eff */
[----:B------:R-:W-:-:S03]  /*163d0*/  IADD3 R3, P5, R29, R6, RZ ;  /* 0x000000061d037210 */ /* 0x000fc60007fbe0ff */
[----:B------:R3:W-:Y:S01]  /*163e0*/  STL [R1+0x2264], R28 ;  /* 0x0022641c01007387 */ /* 0x0007e20000100800 */
[----:B0-----:R-:W-:-:S03]  /*163f0*/  IMAD R11, R11, 0x120, RZ ;  /* 0x000001200b0b7824 */ /* 0x001fc600078e02ff */
[----:B------:R0:W-:Y:S01]  /*16400*/  STL [R1+0x2278], R3 ;  /* 0x0022780301007387 */ /* 0x0001e20000100800 */
[-C--:B---3--:R-:W-:Y:S02]  /*16410*/  LEA.HI.X.SX32 R28, R5, R17.reuse, 0x1, P6 ;  /* 0x00000011051c7211 */ /* 0x088fe400030f0eff */
[----:B------:R-:W3:Y:S03]  /*16420*/  LDC R5, c[0x0][0x268] ;  /* 0x00009a00ff057b82 */ /* 0x000ee60000000800 */
[----:B------:R4:W-:Y:S01]  /*16430*/  STL [R1+0x226c], R28 ;  /* 0x00226c1c01007387 */ /* 0x0009e20000100800 */
[----:B0-----:R-:W-:Y:S02]  /*16440*/  IADD3 R3, P6, R11, R6, RZ ;  /* 0x000000060b037210 */ /* 0x001fe40007fde0ff */
[-C--:B----4-:R-:W-:Y:S02]  /*16450*/  LEA.HI.X.SX32 R28, R29, R17.reuse, 0x1, P5 ;  /* 0x000000111d1c7211 */ /* 0x090fe400028f0eff */
[----:B------:R-:W0:Y:S01]  /*16460*/  LDC R29, c[0x0][0x268] ;  /* 0x00009a00ff1d7b82 */ /* 0x000e220000000800 */
[----:B------:R4:W-:Y:S01]  /*16470*/  STL [R1+0x2280], R3 ;  /* 0x0022800301007387 */ /* 0x0009e20000100800 */
[----:B------:R-:W-:-:S03]  /*16480*/  LEA.HI.X.SX32 R11, R11, R17, 0x1, P6 ;  /* 0x000000110b0b7211 */ /* 0x000fc600030f0eff */
[----:B------:R5:W-:Y:S01]  /*16490*/  STL [R1+0x2274], R28 ;  /* 0x0022741c01007387 */ /* 0x000be20000100800 */
[----:B----4-:R-:W-:Y:S01]  /*164a0*/  IADD3 R3, P5, R15, R6, RZ ;  /* 0x000000060f037210 */ /* 0x010fe20007fbe0ff */
[----:B---3--:R-:W-:-:S04]  /*164b0*/  IMAD R5, R5, 0x122, RZ ;  /* 0x0000012205057824 */ /* 0x008fc800078e02ff */
[----:B------:R-:W-:Y:S04]  /*164c0*/  STL [R1+0x2288], R3 ;  /* 0x0022880301007387 */ /* 0x000fe80000100800 */
[----:B------:R3:W-:Y:S01]  /*164d0*/  STL [R1+0x227c], R11 ;  /* 0x00227c0b01007387 */ /* 0x0007e20000100800 */
[-C--:B-----5:R-:W-:Y:S01]  /*164e0*/  IADD3 R28, P6, R5, R6.reuse, RZ ;  /* 0x00000006051c7210 */ /* 0x0a0fe20007fde0ff */
[----:B0-----:R-:W-:Y:S01]  /*164f0*/  IMAD R29, R29, 0x123, RZ ;  /* 0x000001231d1d7824 */ /* 0x001fe200078e02ff */
[----:B---3--:R-:W0:Y:S01]  /*16500*/  LDC R11, c[0x0][0x268] ;  /* 0x00009a00ff0b7b82 */ /* 0x008e220000000800 */
[----:B------:R-:W-:Y:S02]  /*16510*/  LEA.HI.X.SX32 R3, R15, R17, 0x1, P5 ;  /* 0x000000110f037211 */ /* 0x000fe400028f0eff */
[----:B------:R3:W-:Y:S04]  /*16520*/  STL [R1+0x2290], R28 ;  /* 0x0022901c01007387 */ /* 0x0007e80000100800 */
[----:B------:R4:W-:Y:S01]  /*16530*/  STL [R1+0x2284], R3 ;  /* 0x0022840301007387 */ /* 0x0009e20000100800 */
[----:B-1----:R-:W-:Y:S01]  /*16540*/  IMAD R0, R0, 0x178, RZ ;  /* 0x0000017800007824 */ /* 0x002fe200078e02ff */
[----:B------:R-:W1:Y:S01]  /*16550*/  LDC R15, c[0x0][0x268] ;  /* 0x00009a00ff0f7b82 */ /* 0x000e620000000800 */
[----:B---3--:R-:W-:-:S07]  /*16560*/  IADD3 R28, P5, R29, R6, RZ ;  /* 0x000000061d1c7210 */ /* 0x008fce0007fbe0ff */
[----:B----4-:R-:W3:Y:S01]  /*16570*/  LDC R3, c[0x0][0x268] ;  /* 0x00009a00ff037b82 */ /* 0x010ee20000000800 */
[----:B------:R4:W-:Y:S02]  /*16580*/  STL [R1+0x2298], R28 ;  /* 0x0022981c01007387 */ /* 0x0009e40000100800 */
[----:B----4-:R-:W-:-:S05]  /*16590*/  LEA.HI.X.SX32 R28, R5, R17, 0x1, P6 ;  /* 0x00000011051c7211 */ /* 0x010fca00030f0eff */
[----:B------:R-:W4:Y:S01]  /*165a0*/  LDC R5, c[0x0][0x268] ;  /* 0x00009a00ff057b82 */ /* 0x000f220000000800 */
[----:B0-----:R-:W-:Y:S01]  /*165b0*/  IMAD R11, R11, 0x124, RZ ;  /* 0x000001240b0b7824 */ /* 0x001fe200078e02ff */
[----:B------:R0:W-:Y:S04]  /*165c0*/  STL [R1+0x228c], R28 ;  /* 0x00228c1c01007387 */ /* 0x0001e80000100800 */
[----:B0-----:R-:W-:Y:S01]  /*165d0*/  IADD3 R28, P6, R11, R6, RZ ;  /* 0x000000060b1c7210 */ /* 0x001fe20007fde0ff */
[----:B---3--:R-:W-:-:S04]  /*165e0*/  IMAD R3, R3, 0x125, RZ ;  /* 0x0000012503037824 */ /* 0x008fc800078e02ff */
        /* <DEDUP_REMOVED lines=9> */
[----:B---3--:R-:W-:Y:S02]  /*16680*/  IMAD R29, R10, 0x127, RZ ;  /* 0x000001270a1d7824 */ /* 0x008fe400078e02ff */
[----:B-1----:R-:W-:Y:S02]  /*16690*/  IMAD R15, R15, 0x17a, RZ ;  /* 0x0000017a0f0f7824 */ /* 0x002fe400078e02ff */
        /* <DEDUP_REMOVED lines=22> */
[----:B---3--:R-:W3:Y:S01]  /*16800*/  LDC R11, c[0x0][0x268] ;  /* 0x00009a00ff0b7b82 */ /* 0x008ee20000000800 */
[----:B------:R-:W-:Y:S01]  /*16810*/  LEA.HI.X.SX32 R3, R27, R17, 0x1, P5 ;  /* 0x000000111b037211 */ /* 0x000fe200028f0eff */
[----:B0-----:R-:W-:Y:S02]  /*16820*/  IMAD R29, R29, 0x12b, RZ ;  /* 0x0000012b1d1d7824 */ /* 0x001fe400078e02ff */
[----:B------:R0:W-:Y:S04]  /*16830*/  STL [R1+0x22d0], R28 ;  /* 0x0022d01c01007387 */ /* 0x0001e80000100800 */
[----:B------:R4:W-:Y:S01]  /*16840*/  STL [R1+0x22c4], R3 ;  /* 0x0022c40301007387 */ /* 0x0009e20000100800 */
[----:B-1----:R-:W-:Y:S01]  /*16850*/  IMAD R10, R10, 0x17c, RZ ;  /* 0x0000017c0a0a7824 */ /* 0x002fe200078e02ff */
[----:B------:R-:W1:Y:S01]  /*16860*/  LDC R27, c[0x0][0x268] ;  /* 0x00009a00ff1b7b82 */ /* 0x000e620000000800 */
[----:B0-----:R-:W-:-:S07]  /*16870*/  IADD3 R28, P5, R29, R6, RZ ;  /* 0x000000061d1c7210 */ /* 0x001fce0007fbe0ff */
[----:B----4-:R-:W0:Y:S01]  /*16880*/  LDC R3, c[0x0][0x268] ;  /* 0x00009a00ff037b82 */ /* 0x010e220000000800 */
[----:B------:R4:W-:Y:S02]  /*16890*/  STL [R1+0x22d8], R28 ;  /* 0x0022d81c01007387 */ /* 0x0009e40000100800 */
[----:B----4-:R-:W-:-:S05]  /*168a0*/  LEA.HI.X.SX32 R28, R5, R17, 0x1, P6 ;  /* 0x00000011051c7211 */ /* 0x010fca00030f0eff */
[----:B------:R-:W4:Y:S01]  /*168b0*/  LDC R5, c[0x0][0x268] ;  /* 0x00009a00ff057b82 */ /* 0x000f220000000800 */
[----:B---3--:R-:W-:Y:S01]  /*168c0*/  IMAD R11, R11, 0x12c, RZ ;  /* 0x0000012c0b0b7824 */ /* 0x008fe200078e02ff */
[----:B------:R3:W-:Y:S04]  /*168d0*/  STL [R1+0x22cc], R28 ;  /* 0x0022cc1c01007387 */ /* 0x0007e80000100800 */
[----:B---3--:R-:W-:Y:S01]  /*168e0*/  IADD3 R28, P6, R11, R6, RZ ;  /* 0x000000060b1c7210 */ /* 0x008fe20007fde0ff */
[----:B0-----:R-:W-:-:S04]  /*168f0*/  IMAD R3, R3, 0x12d, RZ ;  /* 0x0000012d03037824 */ /* 0x001fc800078e02ff */
[----:B------:R0:W-:Y:S02]  /*16900*/  STL [R1+0x22e0], R28 ;  /* 0x0022e01c01007387 */ /* 0x0001e40000100800 */
[----:B0-----:R-:W-:Y:S02]  /*16910*/  LEA.HI.X.SX32 R28, R29, R17, 0x1, P5 ;  /* 0x000000111d1c7211 */ /* 0x001fe400028f0eff */
[----:B------:R-:W-:-:S03]  /*16920*/  IADD3 R29, P5, R3, R6, RZ ;  /* 0x00000006031d7210 */ /* 0x000fc60007fbe0ff */
[----:B------:R0:W-:Y:S01]  /*16930*/  STL [R1+0x22d4], R28 ;  /* 0x0022d41c01007387 */ /* 0x0001e20000100800 */
[----:B----4-:R-:W-:-:S03]  /*16940*/  IMAD R5, R5, 0x12e, RZ ;  /* 0x0000012e05057824 */ /* 0x010fc600078e02ff */
[----:B------:R3:W-:Y:S01]  /*16950*/  STL [R1+0x22e8], R29 ;  /* 0x0022e81d01007387 */ /* 0x0007e20000100800 */
[----:B0-----:R-:W-:Y:S02]  /*16960*/  LEA.HI.X.SX32 R28, R11, R17, 0x1, P6 ;  /* 0x000000110b1c7211 */ /* 0x001fe400030f0eff */
        /* <DEDUP_REMOVED lines=84> */
[----:B------:R4:W-:Y:S01]  /*16eb0*/  STL [R1+0x2358], R28 ;  /* 0x0023581c01007387 */ /* 0x0009e20000100800 */
[----:B---3--:R-:W-:Y:S01]  /*16ec0*/  IMAD R11, R11, 0x13c, RZ ;  /* 0x0000013c0b0b7824 */ /* 0x008fe200078e02ff */
[----:B----4-:R-:W-:-:S05]  /*16ed0*/  LEA.HI.X.SX32 R28, R5, R17, 0x1, P6 ;  /* 0x00000011051c7211 */ /* 0x010fca00030f0eff */
[----:B------:R-:W3:Y:S01]  /*16ee0*/  LDC R5, c[0x0][0x268] ;  /* 0x00009a00ff057b82 */ /* 0x000ee20000000800 */
[----:B------:R4:W-:Y:S02]  /*16ef0*/  STL [R1+0x234c], R28 ;  /* 0x00234c1c01007387 */ /* 0x0009e40000100800 */
[----:B----4-:R-:W-:Y:S01]  /*16f00*/  IADD3 R28, P6, R11, R6, RZ ;  /* 0x000000060b1c7210 */ /* 0x010fe20007fde0ff */
[----:B0-----:R-:W-:-:S04]  /*16f10*/  IMAD R3, R3, 0x13d, RZ ;  /* 0x0000013d03037824 */ /* 0x001fc800078e02ff */
[----:B------:R0:W-:Y:S02]  /*16f20*/  STL [R1+0x2360], R28 ;  /* 0x0023601c01007387 */ /* 0x0001e40000100800 */
[----:B0-----:R-:W-:Y:S02]  /*16f30*/  LEA.HI.X.SX32 R28, R29, R17, 0x1, P5 ;  /* 0x000000111d1c7211 */ /* 0x001fe400028f0eff */
[----:B------:R-:W-:-:S03]  /*16f40*/  IADD3 R29, P5, R3, R6, RZ ;  /* 0x00000006031d7210 */ /* 0x000fc60007fbe0ff */
[----:B------:R0:W-:Y:S01]  /*16f50*/  STL [R1+0x2354], R28 ;  /* 0x0023541c01007387 */ /* 0x0001e20000100800 */
[----:B---3--:R-:W-:Y:S01]  /*16f60*/  IMAD R5, R5, 0x13e, RZ ;  /* 0x0000013e05057824 */ /* 0x008fe200078e02ff */
[----:B0-----:R-:W-:Y:S02]  /*16f70*/  LEA.HI.X.SX32 R28, R11, R17, 0x1, P6 ;  /* 0x000000110b1c7211 */ /* 0x001fe400030f0eff */
[----:B------:R-:W0:Y:S01]  /*16f80*/  LDC R11, c[0x0][0x268] ;  /* 0x00009a00ff0b7b82 */ /* 0x000e220000000800 */
[----:B------:R-:W-:Y:S04]  /*16f90*/  STL [R1+0x2368], R29 ;  /* 0x0023681d01007387 */ /* 0x000fe80000100800 */
[----:B------:R3:W-:Y:S02]  /*16fa0*/  STL [R1+0x235c], R28 ;  /* 0x00235c1c01007387 */ /* 0x0007e40000100800 */
[----:B---3--:R-:W-:Y:S01]  /*16fb0*/  IADD3 R28, P6, R5, R6, RZ ;  /* 0x00000006051c7210 */ /* 0x008fe20007fde0ff */
[----:B------:R-:W-:-:S02]  /*16fc0*/  IMAD R29, R9, 0x13f, RZ ;  /* 0x0000013f091d7824 */ /* 0x000fc400078e02ff */
[----:B-1----:R-:W-:Y:S01]  /*16fd0*/  IMAD R25, R25, 0x186, RZ ;  /* 0x0000018619197824 */ /* 0x002fe200078e02ff */
[----:B------:R-:W1:Y:S01]  /*16fe0*/  LDC R9, c[0x0][0x268] ;  /* 0x00009a00ff097b82 */ /* 0x000e620000000800 */
        /* <DEDUP_REMOVED lines=14> */
[----:B------:R-:W-:Y:S01]  /*170d0*/  STL [R1+0x2374], R28 ;  /* 0x0023741c01007387 */ /* 0x000fe20000100800 */
[----:B----4-:R-:W-:-:S05]  /*170e0*/  IADD3 R3, P5, R24, R6, RZ ;  /* 0x0000000618037210 */ /* 0x010fca0007fbe0ff */
[----:B------:R-:W-:Y:S04]  /*170f0*/  STL [R1+0x2388], R3 ;  /* 0x0023880301007387 */ /* 0x000fe80000100800 */
[----:B------:R4:W-:Y:S01]  /*17100*/  STL [R1+0x237c], R11 ;  /* 0x00237c0b01007387 */ /* 0x0009e20000100800 */
[----:B---3--:R-:W-:Y:S01]  /*17110*/  IMAD R5, R5, 0x142, RZ ;  /* 0x0000014205057824 */ /* 0x008fe200078e02ff */
[----:B----4-:R-:W3:Y:S04]  /*17120*/  LDC R11, c[0x0][0x268] ;  /* 0x00009a00ff0b7b82 */ /* 0x010ee80000000800 */
[----:B------:R-:W-:Y:S01]  /*17130*/  IADD3 R28, P6, R5, R6, RZ ;  /* 0x00000006051c7210 */ /* 0x000fe20007fde0ff */
[----:B0-----:R-:W-:Y:S01]  /*17140*/  IMAD R29, R29, 0x143, RZ ;  /* 0x000001431d1d7824 */ /* 0x001fe200078e02ff */
[----:B------:R-:W-:-:S03]  /*17150*/  LEA.HI.X.SX32 R3, R24, R17, 0x1, P5 ;  /* 0x0000001118037211 */ /* 0x000fc600028f0eff */
[----:B------:R0:W-:Y:S01]  /*17160*/  STL [R1+0x2390], R28 ;  /* 0x0023901c01007387 */ /* 0x0001e20000100800 */
[----:B-1----:R-:W-:Y:S01]  /*17170*/  IMAD R9, R9, 0x188, RZ ;  /* 0x0000018809097824 */ /* 0x002fe200078e02ff */
[----:B------:R-:W1:Y:S02]  /*17180*/  LDC R24, c[0x0][0x268] ;  /* 0x00009a00ff187b82 */ /* 0x000e640000000800 */
[----:B------:R4:W-:Y:S01]  /*17190*/  STL [R1+0x2384], R3 ;  /* 0x0023840301007387 */ /* 0x0009e20000100800 */
[----:B0-----:R-:W-:-:S05]  /*171a0*/  IADD3 R28, P5, R29, R6, RZ ;  /* 0x000000061d1c7210 */ /* 0x001fca0007fbe0ff */
[----:B----4-:R-:W0:Y:S01]  /*171b0*/  LDC R3, c[0x0][0x268] ;  /* 0x00009a00ff037b82 */ /* 0x010e220000000800 */
[----:B------:R4:W-:Y:S01]  /*171c0*/  STL [R1+0x2398], R28 ;  /* 0x0023981c01007387 */ /* 0x0009e20000100800 */
[----:B---3--:R-:W-:Y:S01]  /*171d0*/  IMAD R11, R11, 0x144, RZ ;  /* 0x000001440b0b7824 */ /* 0x008fe200078e02ff */
[----:B----4-:R-:W-:-:S05]  /*171e0*/  LEA.HI.X.SX32 R28, R5, R17, 0x1, P6 ;  /* 0x00000011051c7211 */ /* 0x010fca00030f0eff */
[----:B------:R-:W3:Y:S01]  /*171f0*/  LDC R5, c[0x0][0x268] ;  /* 0x00009a00ff057b82 */ /* 0x000ee20000000800 */
[----:B------:R4:W-:Y:S02]  /*17200*/  STL [R1+0x238c], R28 ;  /* 0x00238c1c01007387 */ /* 0x0009e40000100800 */
[----:B----4-:R-:W-:-:S05]  /*17210*/  IADD3 R28, P6, R11, R6, RZ ;  /* 0x000000060b1c7210 */ /* 0x010fca0007fde0ff */
[----:B------:R4:W-:Y:S01]  /*17220*/  STL [R1+0x23a0], R28 ;  /* 0x0023a01c01007387 */ /* 0x0009e20000100800 */
[----:B0-----:R-:W-:Y:S01]  /*17230*/  IMAD R3, R3, 0x145, RZ ;  /* 0x0000014503037824 */ /* 0x001fe200078e02ff */
[----:B----4-:R-:W-:-:S05]  /*17240*/  LEA.HI.X.SX32 R28, R29, R17, 0x1, P5 ;  /* 0x000000111d1c7211 */ /* 0x010fca00028f0eff */
[----:B------:R0:W-:Y:S01]  /*17250*/  STL [R1+0x2394], R28 ;  /* 0x0023941c01007387 */ /* 0x0001e20000100800 */
[-C--:B------:R-:W-:Y:S01]  /*17260*/  IADD3 R29, P5, R3, R6.reuse, RZ ;  /* 0x00000006031d7210 */ /* 0x080fe20007fbe0ff */
        /* <DEDUP_REMOVED lines=65> */
[----:B------:R-:W3:Y:S01]  /*17680*/  LDC R5, c[0x0][0x268] ;  /* 0x00009a00ff057b82 */ /* 0x000ee20000000800 */
[----:B0-----:R-:W-:Y:S02]  /*17690*/  IADD3 R3, P6, R11, R6, RZ ;  /* 0x000000060b037210 */ /* 0x001fe40007fde0ff */
[----:B------:R0:W-:Y:S04]  /*176a0*/  STL [R1+0x23ec], R28 ;  /* 0x0023ec1c01007387 */ /* 0x0001e80000100800 */
[----:B------:R4:W-:Y:S01]  /*176b0*/  STL [R1+0x2400], R3 ;  /* 0x0024000301007387 */ /* 0x0009e20000100800 */
[----:B0-----:R-:W-:-:S02]  /*176c0*/  LEA.HI.X.SX32 R28, R29, R17, 0x1, P5 ;  /* 0x000000111d1c7211 */ /* 0x001fc400028f0eff */
[----:B------:R-:W0:Y:S01]  /*176d0*/  LDC R29, c[0x0][0x268] ;  /* 0x00009a00ff1d7b82 */ /* 0x000e220000000800 */
[-C--:B------:R-:W-:Y:S02]  /*176e0*/  LEA.HI.X.SX32 R11, R11, R17.reuse, 0x1, P6 ;  /* 0x000000110b0b7211 */ /* 0x080fe400030f0eff */
[-C--:B----4-:R-:W-:Y:S01]  /*176f0*/  IADD3 R3, P5, R21, R6.reuse, RZ ;  /* 0x0000000615037210 */ /* 0x090fe20007fbe0ff */
[----:B------:R-:W-:Y:S04]  /*17700*/  STL [R1+0x23f4], R28 ;  /* 0x0023f41c01007387 */ /* 0x000fe80000100800 */
        /* <DEDUP_REMOVED lines=34> */
[-C--:B---3--:R-:W-:Y:S02]  /*17930*/  LEA.HI.X.SX32 R28, R3, R17.reuse, 0x1, P5 ;  /* 0x00000011031c7211 */ /* 0x088fe400028f0eff */
[----:B------:R-:W-:Y:S01]  /*17940*/  IADD3 R3, P5, R29, R6, RZ ;  /* 0x000000061d037210 */ /* 0x000fe20007fbe0ff */
[----:B0-----:R-:W-:Y:S02]  /*17950*/  IMAD R11, R11, 0x158, RZ ;  /* 0x000001580b0b7824 */ /* 0x001fe400078e02ff */
[----:B------:R0:W-:Y:S04]  /*17960*/  STL [R1+0x2424], R28 ;  /* 0x0024241c01007387 */ /* 0x0001e80000100800 */
[----:B------:R3:W-:Y:S01]  /*17970*/  STL [R1+0x2438], R3 ;  /* 0x0024380301007387 */ /* 0x0007e20000100800 */
[----:B0-----:R-:W-:-:S02]  /*17980*/  LEA.HI.X.SX32 R28, R5, R17, 0x1, P6 ;  /* 0x00000011051c7211 */ /* 0x001fc400030f0eff */
[----:B------:R-:W0:Y:S01]  /*17990*/  LDC R5, c[0x0][0x268] ;  /* 0x00009a00ff057b82 */ /* 0x000e220000000800 */
[----:B---3--:R-:W-:Y:S02]  /*179a0*/  IADD3 R3, P6, R11, R6, RZ ;  /* 0x000000060b037210 */ /* 0x008fe40007fde0ff */
[----:B------:R3:W-:Y:S04]  /*179b0*/  STL [R1+0x242c], R28 ;  /* 0x00242c1c01007387 */ /* 0x0007e80000100800 */
[----:B------:R4:W-:Y:S01]  /*179c0*/  STL [R1+0x2440], R3 ;  /* 0x0024400301007387 */ /* 0x0009e20000100800 */
[-C--:B---3--:R-:W-:Y:S02]  /*179d0*/  LEA.HI.X.SX32 R28, R29, R17.reuse, 0x1, P5 ;  /* 0x000000111d1c7211 */ /* 0x088fe400028f0eff */
[----:B------:R-:W3:Y:S01]  /*179e0*/  LDC R29, c[0x0][0x268] ;  /* 0x00009a00ff1d7b82 */ /* 0x000ee20000000800 */
[----:B------:R-:W-:-:S02]  /*179f0*/  LEA.HI.X.SX32 R11, R11, R17, 0x1, P6 ;  /* 0x000000110b0b7211 */ /* 0x000fc400030f0eff */
[CC--:B----4-:R-:W-:Y:S01]  /*17a00*/  IADD3 R3, P5, R20.reuse, R6.reuse, RZ ;  /* 0x0000000614037210 */ /* 0x0d0fe20007fbe0ff */
[----:B------:R-:W-:Y:S04]  /*17a10*/  STL [R1+0x2434], R28 ;  /* 0x0024341c01007387 */ /* 0x000fe80000100800 */
[----:B------:R-:W-:Y:S04]  /*17a20*/  STL [R1+0x2448], R3 ;  /* 0x0024480301007387 */ /* 0x000fe80000100800 */
[----:B------:R4:W-:Y:S01]  /*17a30*/  STL [R1+0x243c], R11 ;  /* 0x00243c0b01007387 */ /* 0x0009e20000100800 */
[----:B0-----:R-:W-:Y:S01]  /*17a40*/  IMAD R5, R5, 0x15a, RZ ;  /* 0x0000015a05057824 */ /* 0x001fe200078e02ff */
[----:B----4-:R-:W0:Y:S04]  /*17a50*/  LDC R11, c[0x0][0x268] ;  /* 0x00009a00ff0b7b82 */ /* 0x010e280000000800 */
[----:B------:R-:W-:Y:S01]  /*17a60*/  IADD3 R28, P6, R5, R6, RZ ;  /* 0x00000006051c7210 */ /* 0x000fe20007fde0ff */
[----:B---3--:R-:W-:Y:S01]  /*17a70*/  IMAD R29, R29, 0x15b, RZ ;  /* 0x0000015b1d1d7824 */ /* 0x008fe200078e02ff */
[----:B------:R-:W-:-:S03]  /*17a80*/  LEA.HI.X.SX32 R3, R20, R17, 0x1, P5 ;  /* 0x0000001114037211 */ /* 0x000fc600028f0eff */
[----:B------:R3:W-:Y:S01]  /*17a90*/  STL [R1+0x2450], R28 ;  /* 0x0024501c01007387 */ /* 0x0007e20000100800 */
[----:B-1----:R-:W-:Y:S01]  /*17aa0*/  IMAD R4, R4, 0x194, RZ ;  /* 0x0000019404047824 */ /* 0x002fe200078e02ff */
[----:B------:R-:W1:Y:S02]  /*17ab0*/  LDC R20, c[0x0][0x268] ;  /* 0x00009a00ff147b82 */ /* 0x000e640000000800 */
[----:B------:R4:W-:Y:S01]  /*17ac0*/  STL [R1+0x2444], R3 ;  /* 0x0024440301007387 */ /* 0x0009e20000100800 */
[----:B---3--:R-:W-:-:S05]  /*17ad0*/  IADD3 R28, P5, R29, R6, RZ ;  /* 0x000000061d1c7210 */ /* 0x008fca0007fbe0ff */
[----:B----4-:R-:W3:Y:S01]  /*17ae0*/  LDC R3, c[0x0][0x268] ;  /* 0x00009a00ff037b82 */ /* 0x010ee20000000800 */
[----:B------:R4:W-:Y:S01]  /*17af0*/  STL [R1+0x2458], R28 ;  /* 0x0024581c01007387 */ /* 0x0009e20000100800 */
[----:B0-----:R-:W-:Y:S01]  /*17b00*/  IMAD R11, R11, 0x15c, RZ ;  /* 0x0000015c0b0b7824 */ /* 0x001fe200078e02ff */
[----:B----4-:R-:W-:-:S05]  /*17b10*/  LEA.HI.X.SX32 R28, R5, R17, 0x1, P6 ;  /* 0x00000011051c7211 */ /* 0x010fca00030f0eff */
[----:B------:R-:W0:Y:S01]  /*17b20*/  LDC R5, c[0x0][0x268] ;  /* 0x00009a00ff057b82 */ /* 0x000e220000000800 */
[----:B------:R4:W-:Y:S02]  /*17b30*/  STL [R1+0x244c], R28 ;  /* 0x00244c1c01007387 */ /* 0x0009e40000100800 */
[----:B----4-:R-:W-:-:S05]  /*17b40*/  IADD3 R28, P6, R11, R6, RZ ;  /* 0x000000060b1c7210 */ /* 0x010fca0007fde0ff */
[----:B------:R4:W-:Y:S01]  /*17b50*/  STL [R1+0x2460], R28 ;  /* 0x0024601c01007387 */ /* 0x0009e20000100800 */
[----:B---3--:R-:W-:Y:S01]  /*17b60*/  IMAD R3, R3, 0x15d, RZ ;  /* 0x0000015d03037824 */ /* 0x008fe200078e02ff */
[----:B----4-:R-:W-:-:S05]  /*17b70*/  LEA.HI.X.SX32 R28, R29, R17, 0x1, P5 ;  /* 0x000000111d1c7211 */ /* 0x010fca00028f0eff */
[----:B------:R3:W-:Y:S01]  /*17b80*/  STL [R1+0x2454], R28 ;  /* 0x0024541c01007387 */ /* 0x0007e20000100800 */
[-C--:B------:R-:W-:Y:S02]  /*17b90*/  IADD3 R29, P5, R3, R6.reuse, RZ ;  /* 0x00000006031d7210 */ /* 0x080fe40007fbe0ff */
[----:B---3--:R-:W-:Y:S02]  /*17ba0*/  LEA.HI.X.SX32 R28, R11, R17, 0x1, P6 ;  /* 0x000000110b1c7211 */ /* 0x008fe400030f0eff */
[----:B------:R-:W3:Y:S01]  /*17bb0*/  LDC R11, c[0x0][0x268] ;  /* 0x00009a00ff0b7b82 */ /* 0x000ee20000000800 */
[----:B0-----:R-:W-:Y:S01]  /*17bc0*/  IMAD R5, R5, 0x15e, RZ ;  /* 0x0000015e05057824 */ /* 0x001fe200078e02ff */
[----:B------:R-:W-:Y:S04]  /*17bd0*/  STL [R1+0x2468], R29 ;  /* 0x0024681d01007387 */ /* 0x000fe80000100800 */
[----:B------:R0:W-:Y:S02]  /*17be0*/  STL [R1+0x245c], R28 ;  /* 0x00245c1c01007387 */ /* 0x0001e40000100800 */
[----:B0-----:R-:W-:Y:S01]  /*17bf0*/  IADD3 R28, P6, R5, R6, RZ ;  /* 0x00000006051c7210 */ /* 0x001fe20007fde0ff */
[----:B------:R-:W-:-:S02]  /*17c00*/  IMAD R29, R12, 0x15f, RZ ;  /* 0x0000015f0c1d7824 */ /* 0x000fc400078e02ff */
[----:B-1----:R-:W-:Y:S01]  /*17c10*/  IMAD R20, R20, 0x196, RZ ;  /* 0x0000019614147824 */ /* 0x002fe200078e02ff */
[----:B------:R-:W0:Y:S01]  /*17c20*/  LDC R12, c[0x0][0x268] ;  /* 0x00009a00ff0c7b82 */ /* 0x000e220000000800 */
[----:B------:R1:W-:Y:S01]  /*17c30*/  STL [R1+0x2470], R28 ;  /* 0x0024701c01007387 */ /* 0x0003e20000100800 */
[----:B---3--:R-:W-:Y:S01]  /*17c40*/  IMAD R11, R11, 0x160, RZ ;  /* 0x000001600b0b7824 */ /* 0x008fe200078e02ff */
[----:B-1----:R-:W-:Y:S02]  /*17c50*/  LEA.HI.X.SX32 R28, R3, R17, 0x1, P5 ;  /* 0x00000011031c7211 */ /* 0x002fe400028f0eff */
[----:B------:R-:W-:-:S03]  /*17c60*/  IADD3 R3, P5, R29, R6, RZ ;  /* 0x000000061d037210 */ /* 0x000fc60007fbe0ff */
[----:B------:R1:W-:Y:S04]  /*17c70*/  STL [R1+0x2464], R28 ;  /* 0x0024641c01007387 */ /* 0x0003e80000100800 */
[----:B------:R3:W-:Y:S01]  /*17c80*/  STL [R1+0x2478], R3 ;  /* 0x0024780301007387 */ /* 0x0007e20000100800 */
[-C--:B-1----:R-:W-:Y:S02]  /*17c90*/  LEA.HI.X.SX32 R28, R5, R17.reuse, 0x1, P6 ;  /* 0x00000011051c7211 */ /* 0x082fe400030f0eff */
[----:B------:R-:W1:Y:S01]  /*17ca0*/  LDC R5, c[0x0][0x268] ;  /* 0x00009a00ff057b82 */ /* 0x000e620000000800 */
[C---:B---3--:R-:W-:Y:S02]  /*17cb0*/  IADD3 R3, P6, R11.reuse, R6, RZ ;  /* 0x000000060b037210 */ /* 0x048fe40007fde0ff */
[----:B------:R3:W-:Y:S04]  /*17cc0*/  STL [R1+0x246c], R28 ;  /* 0x00246c1c01007387 */ /* 0x0007e80000100800 */
[----:B------:R4:W-:Y:S01]  /*17cd0*/  STL [R1+0x2480], R3 ;  /* 0x0024800301007387 */ /* 0x0009e20000100800 */
[----:B------:R-:W-:-:S02]  /*17ce0*/  LEA.HI.X.SX32 R11, R11, R17, 0x1, P6 ;  /* 0x000000110b0b7211 */ /* 0x000fc400030f0eff */
[----:B---3--:R-:W-:Y:S02]  /*17cf0*/  LEA.HI.X.SX32 R28, R29, R17, 0x1, P5 ;  /* 0x000000111d1c7211 */ /* 0x008fe400028f0eff */
[----:B------:R-:W3:Y:S01]  /*17d00*/  LDC R29, c[0x0][0x268] ;  /* 0x00009a00ff1d7b82 */ /* 0x000ee20000000800 */
[----:B----4-:R-:W-:Y:S02]  /*17d10*/  IADD3 R3, P5, R19, R6, RZ ;  /* 0x0000000613037210 */ /* 0x010fe40007fbe0ff */
[----:B------:R-:W-:Y:S04]  /*17d20*/  STL [R1+0x2474], R28 ;  /* 0x0024741c01007387 */ /* 0x000fe80000100800 */
[----:B------:R-:W-:Y:S04]  /*17d30*/  STL [R1+0x2488], R3 ;  /* 0x0024880301007387 */ /* 0x000fe80000100800 */
[----:B------:R4:W-:Y:S02]  /*17d40*/  STL [R1+0x247c], R11 ;  /* 0x00247c0b01007387 */ /* 0x0009e40000100800 */
[----:B----4-:R-:W4:Y:S01]  /*17d50*/  LDC R11, c[0x0][0x268] ;  /* 0x00009a00ff0b7b82 */ /* 0x010f220000000800 */
[----:B-1----:R-:W-:-:S02]  /*17d60*/  IMAD R5, R5, 0x162, RZ ;  /* 0x0000016205057824 */ /* 0x002fc400078e02ff */
[----:B---3--:R-:W-:Y:S01]  /*17d70*/  IMAD R28, R29, 0x163, RZ ;  /* 0x000001631d1c7824 */ /* 0x008fe200078e02ff */
[-C--:B------:R-:W-:Y:S02]  /*17d80*/  LEA.HI.X.SX32 R3, R19, R17.reuse, 0x1, P5 ;  /* 0x0000001113037211 */ /* 0x080fe400028f0eff */
[C---:B------:R-:W-:Y:S01]  /*17d90*/  IADD3 R29, P6, R5.reuse, R6, RZ ;  /* 0x00000006051d7210 */ /* 0x040fe20007fde0ff */
[----:B0-----:R-:W-:Y:S01]  /*17da0*/  IMAD R12, R12, 0x198, RZ ;  /* 0x000001980c0c7824 */ /* 0x001fe200078e02ff */
[----:B------:R-:W0:Y:S03]  /*17db0*/  LDC R19, c[0x0][0x268] ;  /* 0x00009a00ff137b82 */ /* 0x000e260000000800 */
[----:B------:R1:W-:Y:S01]  /*17dc0*/  STL [R1+0x2490], R29 ;  /* 0x0024901d01007387 */ /* 0x0003e20000100800 */
[----:B------:R-:W-:-:S03]  /*17dd0*/  LEA.HI.X.SX32 R5, R5, R17, 0x1, P6 ;  /* 0x0000001105057211 */ /* 0x000fc600030f0eff */
[----:B------:R3:W-:Y:S01]  /*17de0*/  STL [R1+0x2484], R3 ;  /* 0x0024840301007387 */ /* 0x0007e20000100800 */
[----:B-1----:R-:W1:Y:S01]  /*17df0*/  LDC R29, c[0x0][0x268] ;  /* 0x00009a00ff1d7b82 */ /* 0x002e620000000800 */
[----:B---3--:R-:W-:Y:S01]  /*17e00*/  IADD3 R3, P5, R28, R6, RZ ;  /* 0x000000061c037210 */ /* 0x008fe20007fbe0ff */
[----:B----4-:R-:W-:-:S04]  /*17e10*/  IMAD R11, R11, 0x164, RZ ;  /* 0x000001640b0b7824 */ /* 0x010fc800078e02ff */
[----:B------:R-:W-:Y:S04]  /*17e20*/  STL [R1+0x2498], R3 ;  /* 0x0024980301007387 */ /* 0x000fe80000100800 */
[----:B------:R3:W-:Y:S02]  /*17e30*/  STL [R1+0x248c], R5 ;  /* 0x00248c0501007387 */ /* 0x0007e40000100800 */
[----:B---3--:R-:W-:-:S05]  /*17e40*/  IADD3 R5, P6, R11, R6, RZ ;  /* 0x000000060b057210 */ /* 0x008fca0007fde0ff */
[----:B------:R3:W-:Y:S04]  /*17e50*/  STL [R1+0x24a0], R5 ;  /* 0x0024a00501007387 */ /* 0x0007e80000100800 */
[----:B---3--:R-:W3:Y:S01]  /*17e60*/  LDL.LU R5, [R1+0x299c] ;  /* 0x00299c0001057983 */ /* 0x008ee20000300800 */
[----:B-1----:R-:W-:Y:S01]  /*17e70*/  IMAD R3, R29, 0x165, RZ ;  /* 0x000001651d037824 */ /* 0x002fe200078e02ff */
[-C--:B------:R-:W-:Y:S01]  /*17e80*/  LEA.HI.X.SX32 R28, R28, R17.reuse, 0x1, P5 ;  /* 0x000000111c1c7211 */ /* 0x080fe200028f0eff */
[----:B------:R-:W1:Y:S01]  /*17e90*/  LDC R29, c[0x0][0x268] ;  /* 0x00009a00ff1d7b82 */ /* 0x000e620000000800 */
[----:B------:R-:W-:-:S03]  /*17ea0*/  LEA.HI.X.SX32 R11, R11, R17, 0x1, P6 ;  /* 0x000000110b0b7211 */ /* 0x000fc600030f0eff */
[----:B------:R4:W-:Y:S02]  /*17eb0*/  STL [R1+0x2494], R28 ;  /* 0x0024941c01007387 */ /* 0x0009e40000100800 */
[----:B----4-:R-:W-:-:S05]  /*17ec0*/  IADD3 R28, P5, R3, R6, RZ ;  /* 0x00000006031c7210 */ /* 0x010fca0007fbe0ff */
[----:B------:R-:W-:Y:S04]  /*17ed0*/  STL [R1+0x24a8], R28 ;  /* 0x0024a81c01007387 */ /* 0x000fe80000100800 */
[----:B------:R4:W-:Y:S02]  /*17ee0*/  STL [R1+0x249c], R11 ;  /* 0x00249c0b01007387 */ /* 0x0009e40000100800 */
[----:B----4-:R-:W4:Y:S01]  /*17ef0*/  LDC R11, c[0x0][0x268] ;  /* 0x00009a00ff0b7b82 */ /* 0x010f220000000800 */
[----:B-1----:R-:W-:Y:S01]  /*17f00*/  IMAD R29, R29, 0x166, RZ ;  /* 0x000001661d1d7824 */ /* 0x002fe200078e02ff */
[----:B------:R-:W-:Y:S01]  /*17f10*/  LEA.HI.X.SX32 R3, R3, R17, 0x1, P5 ;  /* 0x0000001103037211 */ /* 0x000fe200028f0eff */
[----:B---3--:R-:W-:-:S03]  /*17f20*/  IMAD R28, R5, 0x167, RZ ;  /* 0x00000167051c7824 */ /* 0x008fc600078e02ff */
[----:B------:R-:W-:-:S05]  /*17f30*/  IADD3 R5, P6, R29, R6, RZ ;  /* 0x000000061d057210 */ /* 0x000fca0007fde0ff */
[----:B------:R1:W-:Y:S04]  /*17f40*/  STL [R1+0x24b0], R5 ;  /* 0x0024b00501007387 */ /* 0x0003e80000100800 */
[----:B------:R4:W-:Y:S01]  /*17f50*/  STL [R1+0x24a4], R3 ;  /* 0x0024a40301007387 */ /* 0x0009e20000100800 */
[----:B------:R-:W-:Y:S01]  /*17f60*/  LEA.HI.X.SX32 R29, R29, R17, 0x1, P6 ;  /* 0x000000111d1d7211 */ /* 0x000fe200030f0eff */
[----:B0-----:R-:W-:Y:S01]  /*17f70*/  IMAD R19, R19, 0x19a, RZ ;  /* 0x0000019a13137824 */ /* 0x001fe200078e02ff */
[----:B-1----:R-:W0:Y:S01]  /*17f80*/  LDC R5, c[0x0][0x268] ;  /* 0x00009a00ff057b82 */ /* 0x002e220000000800 */
[----:B----4-:R-:W-:Y:S01]  /*17f90*/  IMAD R3, R11, 0x168, RZ ;  /* 0x000001680b037824 */ /* 0x010fe200078e02ff */
[----:B------:R-:W-:-:S05]  /*17fa0*/  IADD3 R11, P5, R28, R6, RZ ;  /* 0x000000061c0b7210 */ /* 0x000fca0007fbe0ff */
[----:B------:R1:W-:Y:S04]  /*17fb0*/  STL [R1+0x24b8], R11 ;  /* 0x0024b80b01007387 */ /* 0x0003e80000100800 */
[----:B-1----:R-:W3:Y:S04]  /*17fc0*/  LDL.LU R11, [R1+0x2998] ;  /* 0x00299800010b7983 */ /* 0x002ee80000300800 */
[----:B------:R1:W-:Y:S02]  /*17fd0*/  STL [R1+0x24ac], R29 ;  /* 0x0024ac1d01007387 */ /* 0x0003e40000100800 */
[----:B-1----:R-:W-:-:S05]  /*17fe0*/  IADD3 R29, P6, R3, R6, RZ ;  /* 0x00000006031d7210 */ /* 0x002fca0007fde0ff */
[----:B------:R1:W-:Y:S02]  /*17ff0*/  STL [R1+0x24c0], R29 ;  /* 0x0024c01d01007387 */ /* 0x0003e40000100800 */
[----:B-1----:R-:W1:Y:S01]  /*18000*/  LDC R29, c[0x0][0x268] ;  /* 0x00009a00ff1d7b82 */ /* 0x002e620000000800 */
[-C--:B------:R-:W-:Y:S02]  /*18010*/  LEA.HI.X.SX32 R28, R28, R17.reuse, 0x1, P5 ;  /* 0x000000111c1c7211 */ /* 0x080fe400028f0eff */
[----:B------:R-:W-:-:S03]  /*18020*/  LEA.HI.X.SX32 R3, R3, R17, 0x1, P6 ;  /* 0x0000001103037211 */ /* 0x000fc600030f0eff */
[----:B------:R3:W-:Y:S01]  /*18030*/  STL [R1+0x24b4], R28 ;  /* 0x0024b41c01007387 */ /* 0x0007e20000100800 */
[----:B-1----:R-:W-:Y:S01]  /*18040*/  IMAD R29, R29, 0x16b, RZ ;  /* 0x0000016b1d1d7824 */ /* 0x002fe200078e02ff */
[----:B---3--:R-:W-:-:S05]  /*18050*/  IADD3 R28, P5, R11, R6, RZ ;  /* 0x000000060b1c7210 */ /* 0x008fca0007fbe0ff */
[----:B------:R1:W-:Y:S04]  /*18060*/  STL [R1+0x24c8], R28 ;  /* 0x0024c81c01007387 */ /* 0x0003e80000100800 */
[----:B------:R3:W-:Y:S01]  /*18070*/  STL [R1+0x24bc], R3 ;  /* 0x0024bc0301007387 */ /* 0x0007e20000100800 */
[----:B-1----:R-:W-:Y:S02]  /*18080*/  IADD3 R28, P6, R18, R6, RZ ;  /* 0x00000006121c7210 */ /* 0x002fe40007fde0ff */
[----:B---3--:R-:W-:-:S03]  /*18090*/  LEA.HI.X.SX32 R3, R11, R17, 0x1, P5 ;  /* 0x000000110b037211 */ /* 0x008fc600028f0eff */
[----:B------:R1:W-:Y:S01]  /*180a0*/  STL [R1+0x24d0], R28 ;  /* 0x0024d01c01007387 */ /* 0x0003e20000100800 */
[----:B------:R-:W3:Y:S03]  /*180b0*/  LDC R11, c[0x0][0x268] ;  /* 0x00009a00ff0b7b82 */ /* 0x000ee60000000800 */
[----:B------:R4:W-:Y:S05]  /*180c0*/  STL [R1+0x24c4], R3 ;  /* 0x0024c40301007387 */ /* 0x0009ea0000100800 */
[----:B-1----:R-:W1:Y:S01]  /*180d0*/  LDC R28, c[0x0][0x268] ;  /* 0x00009a00ff1c7b82 */ /* 0x002e620000000800 */
[----:B----4-:R-:W-:-:S05]  /*180e0*/  IADD3 R3, P5, R29, R6, RZ ;  /* 0x000000061d037210 */ /* 0x010fca0007fbe0ff */
[----:B------:R4:W-:Y:S02]  /*180f0*/  STL [R1+0x24d8], R3 ;  /* 0x0024d80301007387 */ /* 0x0009e40000100800 */
[----:B----4-:R-:W4:Y:S01]  /*18100*/  LDC R3, c[0x0][0x268] ;  /* 0x00009a00ff037b82 */ /* 0x010f220000000800 */
[----:B---3--:R-:W-:-:S05]  /*18110*/  IMAD R11, R11, 0x19e, RZ ;  /* 0x0000019e0b0b7824 */ /* 0x008fca00078e02ff */
[----:B------:R4:W-:Y:S01]  /*18120*/  STL [R1+0x2988], R11 ;  /* 0x0029880b01007387 */ /* 0x0009e20000100800 */
[----:B-1----:R-:W-:Y:S01]  /*18130*/  IMAD R28, R28, 0x16c, RZ ;  /* 0x0000016c1c1c7824 */ /* 0x002fe200078e02ff */
[-C--:B------:R-:W-:Y:S01]  /*18140*/  LEA.HI.X.SX32 R29, R29, R17.reuse, 0x1, P5 ;  /* 0x000000111d1d7211 */ /* 0x080fe200028f0eff */
[----:B----4-:R-:W-:Y:S01]  /*18150*/  IMAD R11, R3, 0x16d, RZ ;  /* 0x0000016d030b7824 */ /* 0x010fe200078e02ff */
[----:B------:R-:W-:Y:S02]  /*18160*/  LEA.HI.X.SX32 R3, R18, R17, 0x1, P6 ;  /* 0x0000001112037211 */ /* 0x000fe400030f0eff */
[----:B------:R-:W1:Y:S03]  /*18170*/  LDC R18, c[0x0][0x268] ;  /* 0x00009a00ff127b82 */ /* 0x000e660000000800 */
[----:B------:R3:W-:Y:S02]  /*18180*/  STL [R1+0x24cc], R3 ;  /* 0x0024cc0301007387 */ /* 0x0007e40000100800 */
[----:B---3--:R-:W-:-:S05]  /*18190*/  IADD3 R3, P6, R28, R6, RZ ;  /* 0x000000061c037210 */ /* 0x008fca0007fde0ff */
[----:B------:R3:W-:Y:S04]  /*181a0*/  STL [R1+0x24e0], R3 ;  /* 0x0024e00301007387 */ /* 0x0007e80000100800 */
[----:B---3--:R-:W3:Y:S04]  /*181b0*/  LDL.LU R3, [R1+0x2994] ;  /* 0x0029940001037983 */ /* 0x008ee80000300800 */
[----:B------:R4:W-:Y:S02]  /*181c0*/  STL [R1+0x24d4], R29 ;  /* 0x0024d41d01007387 */ /* 0x0009e40000100800 */
[----:B----4-:R-:W-:-:S05]  /*181d0*/  IADD3 R29, P5, R11, R6, RZ ;  /* 0x000000060b1d7210 */ /* 0x010fca0007fbe0ff */
[----:B------:R4:W-:Y:S04]  /*181e0*/  STL [R1+0x24e8], R29 ;  /* 0x0024e81d01007387 */ /* 0x0009e80000100800 */
[----:B----4-:R-:W4:Y:S01]  /*181f0*/  LDL.LU R29, [R1+0x2990] ;  /* 0x00299000011d7983 */ /* 0x010f220000300800 */
[----:B-1----:R-:W-:Y:S01]  /*18200*/  IMAD R18, R18, 0x19f, RZ ;  /* 0x0000019f12127824 */ /* 0x002fe200078e02ff */
[----:B------:R-:W-:-:S04]  /*18210*/  LEA.HI.X.SX32 R28, R28, R17, 0x1, P6 ;  /* 0x000000111c1c7211 */ /* 0x000fc800030f0eff */
[----:B------:R-:W-:Y:S04]  /*18220*/  STL [R1+0x2984], R18 ;  /* 0x0029841201007387 */ /* 0x000fe80000100800 */
[----:B------:R1:W-:Y:S02]  /*18230*/  STL [R1+0x24dc], R28 ;  /* 0x0024dc1c01007387 */ /* 0x0003e40000100800 */
[----:B-1----:R-:W1:Y:S01]  /*18240*/  LDC R28, c[0x0][0x268] ;  /* 0x00009a00ff1c7b82 */ /* 0x002e620000000800 */
[----:B------:R-:W-:Y:S01]  /*18250*/  LEA.HI.X.SX32 R11, R11, R17, 0x1, P5 ;  /* 0x000000110b0b7211 */ /* 0x000fe200028f0eff */
[----:B---3--:R-:W-:Y:S01]  /*18260*/  IMAD R18, R3, 0x16f, RZ ;  /* 0x0000016f03127824 */ /* 0x008fe200078e02ff */
[----:B----4-:R-:W-:-:S05]  /*18270*/  IADD3 R3, P6, R29, R6, RZ ;  /* 0x000000061d037210 */ /* 0x010fca0007fde0ff */
[----:B------:R3:W-:Y:S04]  /*18280*/  STL [R1+0x24f0], R3 ;  /* 0x0024f00301007387 */ /* 0x0007e80000100800 */
[----:B------:R1:W-:Y:S01]  /*18290*/  STL [R1+0x24e4], R11 ;  /* 0x0024e40b01007387 */ /* 0x0003e20000100800 */
[----:B0-----:R-:W-:Y:S01]  /*182a0*/  IMAD R5, R5, 0x19c, RZ ;  /* 0x0000019c05057824 */ /* 0x001fe200078e02ff */
[----:B---3--:R-:W0:Y:S01]  /*182b0*/  LDC R3, c[0x0][0x268] ;  /* 0x00009a00ff037b82 */ /* 0x008e220000000800 */
[----:B-1----:R-:W-:Y:S01]  /*182c0*/  IMAD R11, R28, 0x170, RZ ;  /* 0x000001701c0b7824 */ /* 0x002fe200078e02ff */
[----:B------:R-:W-:-:S05]  /*182d0*/  IADD3 R28, P5, R18, R6, RZ ;  /* 0x00000006121c7210 */ /* 0x000fca0007fbe0ff */
[----:B------:R1:W-:Y:S02]  /*182e0*/  STL [R1+0x24f8], R28 ;  /* 0x0024f81c01007387 */ /* 0x0003e40000100800 */
[----:B-1----:R-:W-:-:S05]  /*182f0*/  LEA.HI.X.SX32 R28, R29, R17, 0x1, P6 ;  /* 0x000000111d1c7211 */ /* 0x002fca00030f0eff */
[----:B------:R2:W-:Y:S01]  /*18300*/  STL [R1+0x24ec], R28 ;  /* 0x0024ec1c01007387 */ /* 0x0005e20000100800 */
[CC--:B------:R-:W-:Y:S02]  /*18310*/  IADD3 R29, P6, R11.reuse, R6.reuse, RZ ;  /* 0x000000060b1d7210 */ /* 0x0c0fe40007fde0ff */
[-C--:B------:R-:W-:Y:S01]  /*18320*/  LEA.HI.X.SX32 R18, R18, R17.reuse, 0x1, P5 ;  /* 0x0000001112127211 */ /* 0x080fe200028f0eff */
[----:B--2---:R-:W-:Y:S02]  /*18330*/  IMAD R28, R16, 0x171, RZ ;  /* 0x00000171101c7824 */ /* 0x004fe400078e02ff */
[----:B------:R1:W-:Y:S03]  /*18340*/  STL [R1+0x2500], R29 ;  /* 0x0025001d01007387 */ /* 0x0003e60000100800 */
[----:B------:R-:W-:Y:S01]  /*18350*/  IADD3 R28, P5, R28, R6, RZ ;  /* 0x000000061c1c7210 */ /* 0x000fe20007fbe0ff */
[----:B------:R2:W-:Y:S04]  /*18360*/  STL [R1+0x24f4], R18 ;  /* 0x0024f41201007387 */ /* 0x0005e80000100800 */
[----:B------:R3:W-:Y:S01]  /*18370*/  STL [R1+0x2508], R28 ;  /* 0x0025081c01007387 */ /* 0x0007e20000100800 */
[----:B-1----:R-:W1:Y:S01]  /*18380*/  LDC R29, c[0x0][0x268] ;  /* 0x00009a00ff1d7b82 */ /* 0x002e620000000800 */
[----:B------:R-:W-:-:S07]  /*18390*/  LEA.HI.X.SX32 R11, R11, R17, 0x1, P6 ;  /* 0x000000110b0b7211 */ /* 0x000fce00030f0eff */
[----:B--2---:R-:W2:Y:S01]  /*183a0*/  LDC R18, c[0x0][0x268] ;  /* 0x00009a00ff127b82 */ /* 0x004ea20000000800 */
[----:B---3--:R-:W3:Y:S01]  /*183b0*/  LDL.LU R28, [R1+0x298c] ;  /* 0x00298c00011c7983 */ /* 0x008ee20000300800 */
[----:B-1----:R-:W-:-:S05]  /*183c0*/  IMAD R29, R29, 0x1a1, RZ ;  /* 0x000001a11d1d7824 */ /* 0x002fca00078e02ff */
[----:B------:R1:W-:Y:S04]  /*183d0*/  STL [R1+0x2980], R29 ;  /* 0x0029801d01007387 */ /* 0x0003e80000100800 */
[----:B------:R3:W-:Y:S01]  /*183e0*/  STL [R1+0x24fc], R11 ;  /* 0x0024fc0b01007387 */ /* 0x0007e20000100800 */
[----:B-1----:R-:W-:Y:S02]  /*183f0*/  IMAD R29, R16, 0x171, RZ ;  /* 0x00000171101d7824 */ /* 0x002fe400078e02ff */
[----:B--2---:R-:W-:Y:S01]  /*18400*/  IMAD R18, R18, 0x173, RZ ;  /* 0x0000017312127824 */ /* 0x004fe200078e02ff */
[----:B------:R-:W1:Y:S02]  /*18410*/  LDC R16, c[0x0][0x268] ;  /* 0x00009a00ff107b82 */ /* 0x000e640000000800 */
[----:B------:R-:W-:-:S02]  /*18420*/  LEA.HI.X.SX32 R29, R29, R17, 0x1, P5 ;  /* 0x000000111d1d7211 */ /* 0x000fc400028f0eff */
[----:B---3--:R-:W-:-:S05]  /*18430*/  IADD3 R11, P6, R28, R6, RZ ;  /* 0x000000061c0b7210 */ /* 0x008fca0007fde0ff */
[----:B------:R2:W-:Y:S02]  /*18440*/  STL [R1+0x2510], R11 ;  /* 0x0025100b01007387 */ /* 0x0005e40000100800 */
[----:B--2---:R-:W2:Y:S02]  /*18450*/  LDC R11, c[0x0][0x268] ;  /* 0x00009a00ff0b7b82 */ /* 0x004ea40000000800 */
[----:B------:R3:W-:Y:S01]  /*18460*/  STL [R1+0x2504], R29 ;  /* 0x0025041d01007387 */ /* 0x0007e20000100800 */
[----:B------:R-:W-:Y:S02]  /*18470*/  LEA.HI.X.SX32 R28, R28, R17, 0x1, P6 ;  /* 0x000000111c1c7211 */ /* 0x000fe400030f0eff */
[----:B---3--:R-:W-:-:S05]  /*18480*/  IADD3 R29, P5, R18, R6, RZ ;  /* 0x00000006121d7210 */ /* 0x008fca0007fbe0ff */
[----:B------:R2:W-:Y:S04]  /*18490*/  STL [R1+0x2518], R29 ;  /* 0x0025181d01007387 */ /* 0x0005e80000100800 */
[----:B------:R3:W-:Y:S01]  /*184a0*/  STL [R1+0x250c], R28 ;  /* 0x00250c1c01007387 */ /* 0x0007e20000100800 */
[----:B--2---:R-:W-:Y:S01]  /*184b0*/  IMAD R29, R11, 0x175, RZ ;  /* 0x000001750b1d7824 */ /* 0x004fe200078e02ff */
[----:B------:R-:W-:Y:S02]  /*184c0*/  IADD3 R11, P6, R23, R6, RZ ;  /* 0x00000006170b7210 */ /* 0x000fe40007fde0ff */
[-C--:B------:R-:W-:Y:S01]  /*184d0*/  LEA.HI.X.SX32 R18, R18, R17.reuse, 0x1, P5 ;  /* 0x0000001112127211 */ /* 0x080fe200028f0eff */
[----:B0-----:R-:W-:Y:S01]  /*184e0*/  IMAD R3, R3, 0x1a0, RZ ;  /* 0x000001a003037824 */ /* 0x001fe200078e02ff */
[----:B---3--:R-:W0:Y:S01]  /*184f0*/  LDC R28, c[0x0][0x268] ;  /* 0x00009a00ff1c7b82 */ /* 0x008e220000000800 */
[----:B------:R2:W-:Y:S07]  /*18500*/  STL [R1+0x2520], R11 ;  /* 0x0025200b01007387 */ /* 0x0005ee0000100800 */
[----:B--2---:R-:W2:Y:S01]  /*18510*/  LDC R11, c[0x0][0x268] ;  /* 0x00009a00ff0b7b82 */ /* 0x004ea20000000800 */
[----:B------:R3:W-:Y:S01]  /*18520*/  STL [R1+0x2514], R18 ;  /* 0x0025141201007387 */ /* 0x0007e20000100800 */
[----:B------:R-:W-:-:S02]  /*18530*/  LEA.HI.X.SX32 R23, R23, R17, 0x1, P6 ;  /* 0x0000001117177211 */ /* 0x000fc400030f0eff */
[----:B---3--:R-:W-:-:S05]  /*18540*/  IADD3 R18, P5, R29, R6, RZ ;  /* 0x000000061d127210 */ /* 0x008fca0007fbe0ff */
[----:B------:R2:W-:Y:S04]  /*18550*/  STL [R1+0x2528], R18 ;  /* 0x0025281201007387 */ /* 0x0005e80000100800 */
[----:B------:R3:W-:Y:S01]  /*18560*/  STL [R1+0x251c], R23 ;  /* 0x00251c1701007387 */ /* 0x0007e20000100800 */
[----:B--2---:R-:W-:Y:S01]  /*18570*/  IMAD R18, R11, 0x177, RZ ;  /* 0x000001770b127824 */ /* 0x004fe200078e02ff */
[C---:B------:R-:W-:Y:S02]  /*18580*/  IADD3 R11, P6, R2.reuse, R6, RZ ;  /* 0x00000006020b7210 */ /* 0x040fe40007fde0ff */
[-C--:B------:R-:W-:Y:S01]  /*18590*/  LEA.HI.X.SX32 R29, R29, R17.reuse, 0x1, P5 ;  /* 0x000000111d1d7211 */ /* 0x080fe200028f0eff */
[----:B---3--:R-:W2:Y:S02]  /*185a0*/  LDC R23, c[0x0][0x268] ;  /* 0x00009a00ff177b82 */ /* 0x008ea40000000800 */
[----:B------:R3:W-:Y:S06]  /*185b0*/  STL [R1+0x2530], R11 ;  /* 0x0025300b01007387 */ /* 0x0007ec0000100800 */
[----:B---3--:R-:W3:Y:S01]  /*185c0*/  LDC R11, c[0x0][0x268] ;  /* 0x00009a00ff0b7b82 */ /* 0x008ee20000000800 */
[----:B------:R4:W-:Y:S01]  /*185d0*/  STL [R1+0x2524], R29 ;  /* 0x0025241d01007387 */ /* 0x0009e20000100800 */
[----:B------:R-:W-:-:S02]  /*185e0*/  LEA.HI.X.SX32 R2, R2, R17, 0x1, P6 ;  /* 0x0000001102027211 */ /* 0x000fc400030f0eff */
[----:B----4-:R-:W-:-:S05]  /*185f0*/  IADD3 R29, P5, R18, R6, RZ ;  /* 0x00000006121d7210 */ /* 0x010fca0007fbe0ff */
[----:B------:R3:W-:Y:S04]  /*18600*/  STL [R1+0x2538], R29 ;  /* 0x0025381d01007387 */ /* 0x0007e80000100800 */
[----:B------:R4:W-:Y:S01]  /*18610*/  STL [R1+0x252c], R2 ;  /* 0x00252c0201007387 */ /* 0x0009e20000100800 */
[----:B---3--:R-:W-:Y:S01]  /*18620*/  IMAD R29, R11, 0x179, RZ ;  /* 0x000001790b1d7824 */ /* 0x008fe200078e02ff */
[----:B------:R-:W-:Y:S02]  /*18630*/  IADD3 R11, P6, R0, R6, RZ ;  /* 0x00000006000b7210 */ /* 0x000fe40007fde0ff */
[-C--:B------:R-:W-:Y:S01]  /*18640*/  LEA.HI.X.SX32 R18, R18, R17.reuse, 0x1, P5 ;  /* 0x0000001112127211 */ /* 0x080fe200028f0eff */
[----:B-1----:R-:W-:Y:S01]  /*18650*/  IMAD R16, R16, 0x1a2, RZ ;  /* 0x000001a210107824 */ /* 0x002fe200078e02ff */
[----:B----4-:R-:W1:Y:S01]  /*18660*/  LDC R2, c[0x0][0x268] ;  /* 0x00009a00ff027b82 */ /* 0x010e620000000800 */
[----:B------:R3:W-:Y:S07]  /*18670*/  STL [R1+0x2540], R11 ;  /* 0x0025400b01007387 */ /* 0x0007ee0000100800 */
        /* <DEDUP_REMOVED lines=9> */
[----:B0-----:R-:W-:Y:S01]  /*18710*/  IMAD R28, R28, 0x1a3, RZ ;  /* 0x000001a31c1c7824 */ /* 0x001fe200078e02ff */
[----:B----4-:R-:W0:Y:S01]  /*18720*/  LDC R0, c[0x0][0x268] ;  /* 0x00009a00ff007b82 */ /* 0x010e220000000800 */
        /* <DEDUP_REMOVED lines=10> */
[----:B--2---:R-:W-:Y:S01]  /*187d0*/  IMAD R23, R23, 0x1a4, RZ ;  /* 0x000001a417177824 */ /* 0x004fe200078e02ff */
[----:B----4-:R-:W2:Y:S01]  /*187e0*/  LDC R15, c[0x0][0x268] ;  /* 0x00009a00ff0f7b82 */ /* 0x010ea20000000800 */
        /* <DEDUP_REMOVED lines=32> */
[C---:B------:R-:W-:Y:S02]  /*189f0*/  IADD3 R11, P6, R26.reuse, R6, RZ ;  /* 0x000000061a0b7210 */ /* 0x040fe40007fde0ff */
        /* <DEDUP_REMOVED lines=61> */
[----:B----4-:R-:W3:Y:S02]  /*18dd0*/  LDC R24, c[0x0][0x268] ;  /* 0x00009a00ff187b82 */ /* 0x010ee40000000800 */
[----:B------:R4:W-:Y:S06]  /*18de0*/  STL [R1+0x25e0], R11 ;  /* 0x0025e00b01007387 */ /* 0x0009ec0000100800 */
[----:B----4-:R-:W4:Y:S01]  /*18df0*/  LDC R11, c[0x0][0x268] ;  /* 0x00009a00ff0b7b82 */ /* 0x010f220000000800 */
[----:B------:R5:W-:Y:S01]  /*18e00*/  STL [R1+0x25d4], R18 ;  /* 0x0025d41201007387 */ /* 0x000be20000100800 */
[----:B------:R-:W-:-:S02]  /*18e10*/  LEA.HI.X.SX32 R8, R8, R17, 0x1, P6 ;  /* 0x0000001108087211 */ /* 0x000fc400030f0eff */
[----:B-----5:R-:W-:-:S05]  /*18e20*/  IADD3 R18, P5, R29, R6, RZ ;  /* 0x000000061d127210 */ /* 0x020fca0007fbe0ff */
[----:B------:R4:W-:Y:S04]  /*18e30*/  STL [R1+0x25e8], R18 ;  /* 0x0025e81201007387 */ /* 0x0009e80000100800 */
[----:B------:R5:W-:Y:S01]  /*18e40*/  STL [R1+0x25dc], R8 ;  /* 0x0025dc0801007387 */ /* 0x000be20000100800 */
[----:B----4-:R-:W-:Y:S01]  /*18e50*/  IMAD R18, R11, 0x18f, RZ ;  /* 0x0000018f0b127824 */ /* 0x010fe200078e02ff */
[C---:B------:R-:W-:Y:S02]  /*18e60*/  IADD3 R11, P6, R22.reuse, R6, RZ ;  /* 0x00000006160b7210 */ /* 0x040fe40007fde0ff */
[-C--:B------:R-:W-:Y:S01]  /*18e70*/  LEA.HI.X.SX32 R29, R29, R17.reuse, 0x1, P5 ;  /* 0x000000111d1d7211 */ /* 0x080fe200028f0eff */
[----:B-----5:R-:W4:Y:S02]  /*18e80*/  LDC R8, c[0x0][0x268] ;  /* 0x00009a00ff087b82 */ /* 0x020f240000000800 */
[----:B------:R5:W-:Y:S06]  /*18e90*/  STL [R1+0x25f0], R11 ;  /* 0x0025f00b01007387 */ /* 0x000bec0000100800 */
[----:B-----5:R-:W5:Y:S01]  /*18ea0*/  LDC R11, c[0x0][0x268] ;  /* 0x00009a00ff0b7b82 */ /* 0x020f620000000800 */
[----:B------:R0:W-:Y:S01]  /*18eb0*/  STL [R1+0x25e4], R29 ;  /* 0x0025e41d01007387 */ /* 0x0001e20000100800 */
[----:B------:R-:W-:-:S02]  /*18ec0*/  LEA.HI.X.SX32 R22, R22, R17, 0x1, P6 ;  /* 0x0000001116167211 */ /* 0x000fc400030f0eff */
[----:B0-----:R-:W-:-:S05]  /*18ed0*/  IADD3 R29, P5, R18, R6, RZ ;  /* 0x00000006121d7210 */ /* 0x001fca0007fbe0ff */
[----:B------:R5:W-:Y:S04]  /*18ee0*/  STL [R1+0x25f8], R29 ;  /* 0x0025f81d01007387 */ /* 0x000be80000100800 */
[----:B------:R0:W-:Y:S01]  /*18ef0*/  STL [R1+0x25ec], R22 ;  /* 0x0025ec1601007387 */ /* 0x0001e20000100800 */
[----:B-----5:R-:W-:Y:S01]  /*18f00*/  IMAD R29, R11, 0x191, RZ ;  /* 0x000001910b1d7824 */ /* 0x020fe200078e02ff */
[----:B------:R-:W-:Y:S02]  /*18f10*/  IADD3 R11, P6, R13, R6, RZ ;  /* 0x000000060d0b7210 */ /* 0x000fe40007fde0ff */
[-C--:B------:R-:W-:Y:S01]  /*18f20*/  LEA.HI.X.SX32 R18, R18, R17.reuse, 0x1, P5 ;  /* 0x0000001112127211 */ /* 0x080fe200028f0eff */
[----:B------:R-:W-:Y:S01]  /*18f30*/  IMAD R7, R7, 0x1ac, RZ ;  /* 0x000001ac07077824 */ /* 0x000fe200078e02ff */
[----:B0-----:R-:W0:Y:S01]  /*18f40*/  LDC R22, c[0x0][0x268] ;  /* 0x00009a00ff167b82 */ /* 0x001e220000000800 */
[----:B------:R5:W-:Y:S07]  /*18f50*/  STL [R1+0x2600], R11 ;  /* 0x0026000b01007387 */ /* 0x000bee0000100800 */
[----:B-----5:R-:W5:Y:S01]  /*18f60*/  LDC R11, c[0x0][0x268] ;  /* 0x00009a00ff0b7b82 */ /* 0x020f620000000800 */
[----:B------:R2:W-:Y:S01]  /*18f70*/  STL [R1+0x25f4], R18 ;  /* 0x0025f41201007387 */ /* 0x0005e20000100800 */
[----:B------:R-:W-:-:S02]  /*18f80*/  LEA.HI.X.SX32 R13, R13, R17, 0x1, P6 ;  /* 0x000000110d0d7211 */ /* 0x000fc400030f0eff */
[----:B--2---:R-:W-:-:S05]  /*18f90*/  IADD3 R18, P5, R29, R6, RZ ;  /* 0x000000061d127210 */ /* 0x004fca0007fbe0ff */
[----:B------:R5:W-:Y:S04]  /*18fa0*/  STL [R1+0x2608], R18 ;  /* 0x0026081201007387 */ /* 0x000be80000100800 */
[----:B------:R2:W-:Y:S01]  /*18fb0*/  STL [R1+0x25fc], R13 ;  /* 0x0025fc0d01007387 */ /* 0x0005e20000100800 */
[----:B-----5:R-:W-:Y:S01]  /*18fc0*/  IMAD R18, R11, 0x193, RZ ;  /* 0x000001930b127824 */ /* 0x020fe200078e02ff */
[----:B------:R-:W-:Y:S02]  /*18fd0*/  IADD3 R11, P6, R21, R6, RZ ;  /* 0x00000006150b7210 */ /* 0x000fe40007fde0ff */
[-C--:B------:R-:W-:Y:S01]  /*18fe0*/  LEA.HI.X.SX32 R29, R29, R17.reuse, 0x1, P5 ;  /* 0x000000111d1d7211 */ /* 0x080fe200028f0eff */
[----:B------:R-:W-:Y:S01]  /*18ff0*/  IMAD R25, R25, 0x1ad, RZ ;  /* 0x000001ad19197824 */ /* 0x000fe200078e02ff */
[----:B--2---:R-:W2:Y:S01]  /*19000*/  LDC R13, c[0x0][0x268] ;  /* 0x00009a00ff0d7b82 */ /* 0x004ea20000000800 */
[----:B------:R5:W-:Y:S07]  /*19010*/  STL [R1+0x2610], R11 ;  /* 0x0026100b01007387 */ /* 0x000bee0000100800 */
[----:B-----5:R-:W5:Y:S01]  /*19020*/  LDC R11, c[0x0][0x268] ;  /* 0x00009a00ff0b7b82 */ /* 0x020f620000000800 */
[----:B------:R1:W-:Y:S01]  /*19030*/  STL [R1+0x2604], R29 ;  /* 0x0026041d01007387 */ /* 0x0003e20000100800 */
[----:B------:R-:W-:-:S02]  /*19040*/  LEA.HI.X.SX32 R21, R21, R17, 0x1, P6 ;  /* 0x0000001115157211 */ /* 0x000fc400030f0eff */
[----:B-1----:R-:W-:-:S05]  /*19050*/  IADD3 R29, P5, R18, R6, RZ ;  /* 0x00000006121d7210 */ /* 0x002fca0007fbe0ff */
[----:B------:R5:W-:Y:S04]  /*19060*/  STL [R1+0x2618], R29 ;  /* 0x0026181d01007387 */ /* 0x000be80000100800 */
[----:B------:R1:W-:Y:S01]  /*19070*/  STL [R1+0x260c], R21 ;  /* 0x00260c1501007387 */ /* 0x0003e20000100800 */
[----:B-----5:R-:W-:Y:S01]  /*19080*/  IMAD R29, R11, 0x195, RZ ;  /* 0x000001950b1d7824 */ /* 0x020fe200078e02ff */
[----:B------:R-:W-:Y:S02]  /*19090*/  IADD3 R11, P6, R4, R6, RZ ;  /* 0x00000006040b7210 */ /* 0x000fe40007fde0ff */
[-C--:B------:R-:W-:Y:S01]  /*190a0*/  LEA.HI.X.SX32 R18, R18, R17.reuse, 0x1, P5 ;  /* 0x0000001112127211 */ /* 0x080fe200028f0eff */
[----:B------:R-:W-:Y:S01]  /*190b0*/  IMAD R9, R9, 0x1ae, RZ ;  /* 0x000001ae09097824 */ /* 0x000fe200078e02ff */
[----:B-1----:R-:W1:Y:S01]  /*190c0*/  LDC R21, c[0x0][0x268] ;  /* 0x00009a00ff157b82 */ /* 0x002e620000000800 */
[----:B------:R5:W-:Y:S07]  /*190d0*/  STL [R1+0x2620], R11 ;  /* 0x0026200b01007387 */ /* 0x000bee0000100800 */
[----:B-----5:R-:W5:Y:S01]  /*190e0*/  LDC R11, c[0x0][0x268] ;  /* 0x00009a00ff0b7b82 */ /* 0x020f620000000800 */
[----:B------:R3:W-:Y:S01]  /*190f0*/  STL [R1+0x2614], R18 ;  /* 0x0026141201007387 */ /* 0x0007e20000100800 */
[----:B------:R-:W-:-:S02]  /*19100*/  LEA.HI.X.SX32 R4, R4, R17, 0x1, P6 ;  /* 0x0000001104047211 */ /* 0x000fc400030f0eff */
[----:B---3--:R-:W-:-:S05]  /*19110*/  IADD3 R18, P5, R29, R6, RZ ;  /* 0x000000061d127210 */ /* 0x008fca0007fbe0ff */
[----:B------:R5:W-:Y:S04]  /*19120*/  STL [R1+0x2628], R18 ;  /* 0x0026281201007387 */ /* 0x000be80000100800 */
[----:B------:R3:W-:Y:S01]  /*19130*/  STL [R1+0x261c], R4 ;  /* 0x00261c0401007387 */ /* 0x0007e20000100800 */
[----:B-----5:R-:W-:Y:S01]  /*19140*/  IMAD R18, R11, 0x197, RZ ;  /* 0x000001970b127824 */ /* 0x020fe200078e02ff */
[----:B------:R-:W-:Y:S02]  /*19150*/  IADD3 R11, P6, R20, R6, RZ ;  /* 0x00000006140b7210 */ /* 0x000fe40007fde0ff */
[-C--:B------:R-:W-:Y:S01]  /*19160*/  LEA.HI.X.SX32 R29, R29, R17.reuse, 0x1, P5 ;  /* 0x000000111d1d7211 */ /* 0x080fe200028f0eff */
[----:B------:R-:W-:Y:S01]  /*19170*/  IMAD R24, R24, 0x1af, RZ ;  /* 0x000001af18187824 */ /* 0x000fe200078e02ff */
[----:B---3--:R-:W3:Y:S01]  /*19180*/  LDC R4, c[0x0][0x268] ;  /* 0x00009a00ff047b82 */ /* 0x008ee20000000800 */
[----:B------:R5:W-:Y:S07]  /*19190*/  STL [R1+0x2630], R11 ;  /* 0x0026300b01007387 */ /* 0x000bee0000100800 */
[----:B-----5:R-:W5:Y:S01]  /*191a0*/  LDC R11, c[0x0][0x268] ;  /* 0x00009a00ff0b7b82 */ /* 0x020f620000000800 */
[----:B------:R4:W-:Y:S01]  /*191b0*/  STL [R1+0x2624], R29 ;  /* 0x0026241d01007387 */ /* 0x0009e20000100800 */
[----:B------:R-:W-:-:S02]  /*191c0*/  LEA.HI.X.SX32 R20, R20, R17, 0x1, P6 ;  /* 0x0000001114147211 */ /* 0x000fc400030f0eff */
[----:B----4-:R-:W-:-:S05]  /*191d0*/  IADD3 R29, P5, R18, R6, RZ ;  /* 0x00000006121d7210 */ /* 0x010fca0007fbe0ff */
[----:B------:R5:W-:Y:S04]  /*191e0*/  STL [R1+0x2638], R29 ;  /* 0x0026381d01007387 */ /* 0x000be80000100800 */
[----:B------:R4:W-:Y:S01]  /*191f0*/  STL [R1+0x262c], R20 ;  /* 0x00262c1401007387 */ /* 0x0009e20000100800 */
[----:B-----5:R-:W-:Y:S01]  /*19200*/  IMAD R29, R11, 0x199, RZ ;  /* 0x000001990b1d7824 */ /* 0x020fe200078e02ff */
[----:B------:R-:W-:Y:S02]  /*19210*/  IADD3 R11, P6, R12, R6, RZ ;  /* 0x000000060c0b7210 */ /* 0x000fe40007fde0ff */
[-C--:B------:R-:W-:Y:S01]  /*19220*/  LEA.HI.X.SX32 R18, R18, R17.reuse, 0x1, P5 ;  /* 0x0000001112127211 */ /* 0x080fe200028f0eff */
[----:B----4-:R-:W4:Y:S02]  /*19230*/  LDC R20, c[0x0][0x268] ;  /* 0x00009a00ff147b82 */ /* 0x010f240000000800 */
        /* <DEDUP_REMOVED lines=8> */
[-C--:B------:R-:W-:Y:S02]  /*192c0*/  IADD3 R11, P6, R19, R6.reuse, RZ ;  /* 0x00000006130b7210 */ /* 0x080fe40007fde0ff */
[----:B------:R-:W-:Y:S01]  /*192d0*/  LEA.HI.X.SX32 R29, R29, R17, 0x1, P5 ;  /* 0x000000111d1d7211 */ /* 0x000fe200028f0eff */
[----:B------:R-:W-:Y:S01]  /*192e0*/  IMAD R8, R8, 0x1b0, RZ ;  /* 0x000001b008087824 */ /* 0x000fe200078e02ff */
[----:B0-----:R-:W0:Y:S01]  /*192f0*/  LDC R12, c[0x0][0x268] ;  /* 0x00009a00ff0c7b82 */ /* 0x001e220000000800 */
[----:B------:R5:W-:Y:S07]  /*19300*/  STL [R1+0x2650], R11 ;  /* 0x0026500b01007387 */ /* 0x000bee0000100800 */
[----:B-----5:R-:W5:Y:S01]  /*19310*/  LDC R11, c[0x0][0x268] ;  /* 0x00009a00ff0b7b82 */ /* 0x020f620000000800 */
[----:B------:R2:W-:Y:S02]  /*19320*/  STL [R1+0x2644], R29 ;  /* 0x0026441d01007387 */ /* 0x0005e40000100800 */
[----:B--2---:R-:W-:-:S05]  /*19330*/  IADD3 R29, P5, R18, R6, RZ ;  /* 0x00000006121d7210 */ /* 0x004fca0007fbe0ff */
[----:B------:R5:W-:Y:S02]  /*19340*/  STL [R1+0x2658], R29 ;  /* 0x0026581d01007387 */ /* 0x000be40000100800 */
[----:B-----5:R-:W-:Y:S01]  /*19350*/  IMAD R29, R11, 0x19d, RZ ;  /* 0x0000019d0b1d7824 */ /* 0x020fe200078e02ff */
[-C--:B------:R-:W-:Y:S02]  /*19360*/  LEA.HI.X.SX32 R11, R19, R17.reuse, 0x1, P6 ;  /* 0x00000011130b7211 */ /* 0x080fe400030f0eff */
[----:B------:R-:W-:Y:S01]  /*19370*/  LEA.HI.X.SX32 R18, R18, R17, 0x1, P5 ;  /* 0x0000001112127211 */ /* 0x000fe200028f0eff */
[----:B------:R-:W-:Y:S01]  /*19380*/  IMAD R22, R22, 0x1b1, RZ ;  /* 0x000001b116167824 */ /* 0x000fe200078e02ff */
[----:B------:R-:W2:Y:S01]  /*19390*/  LDC R19, c[0x0][0x268] ;  /* 0x00009a00ff137b82 */ /* 0x000ea20000000800 */
[----:B------:R5:W-:Y:S02]  /*193a0*/  STL [R1+0x264c], R11 ;  /* 0x00264c0b01007387 */ /* 0x000be40000100800 */
[----:B-----5:R-:W-:-:S05]  /*193b0*/  IADD3 R11, P6, R5, R6, RZ ;  /* 0x00000006050b7210 */ /* 0x020fca0007fde0ff */
[----:B------:R5:W-:Y:S04]  /*193c0*/  STL [R1+0x2660], R11 ;  /* 0x0026600b01007387 */ /* 0x000be80000100800 */
[----:B-----5:R-:W5:Y:S04]  /*193d0*/  LDL.LU R11, [R1+0x2988] ;  /* 0x00298800010b7983 */ /* 0x020f680000300800 */
[----:B------:R1:W-:Y:S02]  /*193e0*/  STL [R1+0x2654], R18 ;  /* 0x0026541201007387 */ /* 0x0003e40000100800 */
[----:B-1----:R-:W-:-:S05]  /*193f0*/  IADD3 R18, P5, R29, R6, RZ ;  /* 0x000000061d127210 */ /* 0x002fca0007fbe0ff */
[----:B------:R1:W-:Y:S02]  /*19400*/  STL [R1+0x2668], R18 ;  /* 0x0026681201007387 */ /* 0x0003e40000100800 */
[-C--:B-1----:R-:W-:Y:S02]  /*19410*/  LEA.HI.X.SX32 R18, R5, R17.reuse, 0x1, P6 ;  /* 0x0000001105127211 */ /* 0x082fe400030f0eff */
[----:B------:R-:W-:Y:S01]  /*19420*/  LEA.HI.X.SX32 R29, R29, R17, 0x1, P5 ;  /* 0x000000111d1d7211 */ /* 0x000fe200028f0eff */
[----:B------:R-:W-:Y:S01]  /*19430*/  IMAD R13, R13, 0x1b2, RZ ;  /* 0x000001b20d0d7824 */ /* 0x000fe200078e02ff */
[----:B------:R-:W1:Y:S01]  /*19440*/  LDC R5, c[0x0][0x268] ;  /* 0x00009a00ff057b82 */ /* 0x000e620000000800 */
[----:B------:R5:W-:Y:S02]  /*19450*/  STL [R1+0x265c], R18 ;  /* 0x00265c1201007387 */ /* 0x000be40000100800 */
[----:B-----5:R-:W-:-:S05]  /*19460*/  IADD3 R18, P6, R11, R6, RZ ;  /* 0x000000060b127210 */ /* 0x020fca0007fde0ff */
[----:B------:R5:W-:Y:S04]  /*19470*/  STL [R1+0x2670], R18 ;  /* 0x0026701201007387 */ /* 0x000be80000100800 */
[----:B-----5:R-:W5:Y:S04]  /*19480*/  LDL.LU R18, [R1+0x2984] ;  /* 0x0029840001127983 */ /* 0x020f680000300800 */
[----:B------:R5:W-:Y:S02]  /*19490*/  STL [R1+0x2664], R29 ;  /* 0x0026641d01007387 */ /* 0x000be40000100800 */
[----:B-----5:R-:W-:-:S05]  /*194a0*/  IADD3 R29, P5, R18, R6, RZ ;  /* 0x00000006121d7210 */ /* 0x020fca0007fbe0ff */
[----:B------:R5:W-:Y:S02]  /*194b0*/  STL [R1+0x2678], R29 ;  /* 0x0026781d01007387 */ /* 0x000be40000100800 */
[-C--:B-----5:R-:W-:Y:S02]  /*194c0*/  LEA.HI.X.SX32 R29, R11, R17.reuse, 0x1, P6 ;  /* 0x000000110b1d7211 */ /* 0x0a0fe400030f0eff */
[----:B------:R-:W-:Y:S01]  /*194d0*/  LEA.HI.X.SX32 R18, R18, R17, 0x1, P5 ;  /* 0x0000001112127211 */ /* 0x000fe200028f0eff */
[----:B------:R-:W5:Y:S02]  /*194e0*/  LDC R11, c[0x0][0x268] ;  /* 0x00009a00ff0b7b82 */ /* 0x000f640000000800 */
[----:B------:R3:W-:Y:S02]  /*194f0*/  STL [R1+0x266c], R29 ;  /* 0x00266c1d01007387 */ /* 0x0007e40000100800 */
[----:B---3--:R-:W-:-:S05]  /*19500*/  IADD3 R29, P6, R3, R6, RZ ;  /* 0x00000006031d7210 */ /* 0x008fca0007fde0ff */
[----:B------:R3:W-:Y:S04]  /*19510*/  STL [R1+0x2680], R29 ;  /* 0x0026801d01007387 */ /* 0x0007e80000100800 */
[----:B---3--:R-:W3:Y:S01]  /*19520*/  LDL.LU R29, [R1+0x2980] ;  /* 0x00298000011d7983 */ /* 0x008ee20000300800 */
[----:B------:R-:W-:-:S03]  /*19530*/  LEA.HI.X.SX32 R3, R3, R17, 0x1, P6 ;  /* 0x0000001103037211 */ /* 0x000fc600030f0eff */
[----:B------:R3:W-:Y:S01]  /*19540*/  STL [R1+0x2674], R18 ;  /* 0x0026741201007387 */ /* 0x0007e20000100800 */
[----:B------:R-:W-:Y:S02]  /*19550*/  IMAD R21, R21, 0x1b3, RZ ;  /* 0x000001b315157824 */ /* 0x000fe400078e02ff */
[----:B------:R-:W-:Y:S02]  /*19560*/  IMAD R4, R4, 0x1b4, RZ ;  /* 0x000001b404047824 */ /* 0x000fe400078e02ff */
[----:B----4-:R-:W-:Y:S02]  /*19570*/  IMAD R20, R20, 0x1b5, RZ ;  /* 0x000001b514147824 */ /* 0x010fe400078e02ff */
[----:B0-----:R-:W-:Y:S02]  /*19580*/  IMAD R12, R12, 0x1b6, RZ ;  /* 0x000001b60c0c7824 */ /* 0x001fe400078e02ff */
[----:B--2---:R-:W-:Y:S02]  /*19590*/  IMAD R19, R19, 0x1b7, RZ ;  /* 0x000001b713137824 */ /* 0x004fe400078e02ff */
[----:B-1----:R-:W-:Y:S01]  /*195a0*/  IMAD R5, R5, 0x1b8, RZ ;  /* 0x000001b805057824 */ /* 0x002fe200078e02ff */
[----:B---3--:R-:W-:-:S05]  /*195b0*/  IADD3 R18, P5, R29, R6, RZ ;  /* 0x000000061d127210 */ /* 0x008fca0007fbe0ff */
[----:B------:R-:W-:Y:S01]  /*195c0*/  STL [R1+0x2688], R18 ;  /* 0x0026881201007387 */ /* 0x000fe20000100800 */
[----:B------:R-:W-:-:S03]  /*195d0*/  LEA.HI.X.SX32 R29, R29, R17, 0x1, P5 ;  /* 0x000000111d1d7211 */ /* 0x000fc600028f0eff */
[----:B------:R0:W-:Y:S02]  /*195e0*/  STL [R1+0x267c], R3 ;  /* 0x00267c0301007387 */ /* 0x0001e40000100800 */
[----:B0-----:R-:W-:-:S05]  /*195f0*/  IADD3 R3, P6, R16, R6, RZ ;  /* 0x0000000610037210 */ /* 0x001fca0007fde0ff */
[----:B------:R0:W-:Y:S04]  /*19600*/  STL [R1+0x2690], R3 ;  /* 0x0026900301007387 */ /* 0x0001e80000100800 */
[----:B0-----:R-:W2:Y:S04]  /*19610*/  LDL.LU R3, [R1+0x297c] ;  /* 0x00297c0001037983 */ /* 0x001ea80000300800 */
[----:B------:R0:W-:Y:S02]  /*19620*/  STL [R1+0x2684], R29 ;  /* 0x0026841d01007387 */ /* 0x0001e40000100800 */
[----:B0-----:R-:W-:-:S05]  /*19630*/  IADD3 R29, P5, R28, R6, RZ ;  /* 0x000000061c1d7210 */ /* 0x001fca0007fbe0ff */
[----:B------:R0:W-:Y:S01]  /*19640*/  STL [R1+0x2698], R29 ;  /* 0x0026981d01007387 */ /* 0x0001e20000100800 */
[-C--:B------:R-:W-:Y:S02]  /*19650*/  LEA.HI.X.SX32 R28, R28, R17.reuse, 0x1, P5 ;  /* 0x000000111c1c7211 */ /* 0x080fe400028f0eff */
[----:B0-----:R-:W-:Y:S01]  /*19660*/  LEA.HI.X.SX32 R29, R16, R17, 0x1, P6 ;  /* 0x00000011101d7211 */ /* 0x001fe200030f0eff */
[----:B-----5:R-:W-:Y:S01]  /*19670*/  IMAD R18, R11, 0x1b9, RZ ;  /* 0x000001b90b127824 */ /* 0x020fe200078e02ff */
[----:B------:R-:W0:Y:S03]  /*19680*/  LDC R16, c[0x0][0x268] ;  /* 0x00009a00ff107b82 */ /* 0x000e260000000800 */
[----:B------:R1:W-:Y:S05]  /*19690*/  STL [R1+0x268c], R29 ;  /* 0x00268c1d01007387 */ /* 0x0003ea0000100800 */
[----:B------:R-:W3:Y:S01]  /*196a0*/  LDC R11, c[0x0][0x268] ;  /* 0x00009a00ff0b7b82 */ /* 0x000ee20000000800 */
[----:B-1----:R-:W-:-:S05]  /*196b0*/  IADD3 R29, P6, R23, R6, RZ ;  /* 0x00000006171d7210 */ /* 0x002fca0007fde0ff */
[----:B------:R1:W-:Y:S04]  /*196c0*/  STL [R1+0x26a0], R29 ;  /* 0x0026a01d01007387 */ /* 0x0003e80000100800 */
[----:B-1----:R-:W4:Y:S04]  /*196d0*/  LDL.LU R29, [R1+0x2978] ;  /* 0x00297800011d7983 */ /* 0x002f280000300800 */
[----:B------:R1:W-:Y:S02]  /*196e0*/  STL [R1+0x2694], R28 ;  /* 0x0026941c01007387 */ /* 0x0003e40000100800 */
[----:B-1----:R-:W-:-:S05]  /*196f0*/  IADD3 R28, P5, R2, R6, RZ ;  /* 0x00000006021c7210 */ /* 0x002fca0007fbe0ff */
[----:B------:R1:W-:Y:S02]  /*19700*/  STL [R1+0x26a8], R28 ;  /* 0x0026a81c01007387 */ /* 0x0003e40000100800 */
[-C--:B-1----:R-:W-:Y:S02]  /*19710*/  LEA.HI.X.SX32 R28, R23, R17.reuse, 0x1, P6 ;  /* 0x00000011171c7211 */ /* 0x082fe400030f0eff */
[----:B------:R-:W1:Y:S03]  /*19720*/  LDC R23, c[0x0][0x268] ;  /* 0x00009a00ff177b82 */ /* 0x000e660000000800 */
[----:B------:R5:W-:Y:S01]  /*19730*/  STL [R1+0x269c], R28 ;  /* 0x00269c1c01007387 */ /* 0x000be20000100800 */
[----:B------:R-:W-:Y:S02]  /*19740*/  LEA.HI.X.SX32 R2, R2, R17, 0x1, P5 ;  /* 0x0000001102027211 */ /* 0x000fe400028f0eff */
[----:B-----5:R-:W-:-:S05]  /*19750*/  IADD3 R28, P6, R0, R6, RZ ;  /* 0x00000006001c7210 */ /* 0x020fca0007fde0ff */
[----:B------:R5:W-:Y:S04]  /*19760*/  STL [R1+0x26b0], R28 ;  /* 0x0026b01c01007387 */ /* 0x000be80000100800 */
[----:B-----5:R-:W5:Y:S04]  /*19770*/  LDL.LU R28, [R1+0x2974] ;  /* 0x00297400011c7983 */ /* 0x020f680000300800 */
[----:B------:R0:W-:Y:S02]  /*19780*/  STL [R1+0x26a4], R2 ;  /* 0x0026a40201007387 */ /* 0x0001e40000100800 */
[----:B0-----:R-:W-:-:S05]  /*19790*/  IADD3 R2, P5, R15, R6, RZ ;  /* 0x000000060f027210 */ /* 0x001fca0007fbe0ff */
[----:B------:R1:W-:Y:S01]  /*197a0*/  STL [R1+0x26b8], R2 ;  /* 0x0026b80201007387 */ /* 0x0003e20000100800 */
[-C--:B------:R-:W-:Y:S01]  /*197b0*/  LEA.HI.X.SX32 R0, R0, R17.reuse, 0x1, P6 ;  /* 0x0000001100007211 */ /* 0x080fe200030f0eff */
[----:B-1----:R-:W-:Y:S02]  /*197c0*/  IMAD R2, R23, 0x1bc, RZ ;  /* 0x000001bc17027824 */ /* 0x002fe400078e02ff */
[----:B------:R-:W0:Y:S02]  /*197d0*/  LDC R23, c[0x0][0x268] ;  /* 0x00009a00ff177b82 */ /* 0x000e240000000800 */
[----:B------:R1:W-:Y:S01]  /*197e0*/  STL [R1+0x26ac], R0 ;  /* 0x0026ac0001007387 */ /* 0x0003e20000100800 */
[----:B------:R-:W-:Y:S02]  /*197f0*/  LEA.HI.X.SX32 R15, R15, R17, 0x1, P5 ;  /* 0x000000110f0f7211 */ /* 0x000fe400028f0eff */
[----:B-1----:R-:W-:-:S05]  /*19800*/  IADD3 R0, P6, R10, R6, RZ ;  /* 0x000000060a007210 */ /* 0x002fca0007fde0ff */
[----:B------:R1:W-:Y:S04]  /*19810*/  STL [R1+0x26c0], R0 ;  /* 0x0026c00001007387 */ /* 0x0003e80000100800 */
[----:B-1----:R-:W2:Y:S04]  /*19820*/  LDL.LU R0, [R1+0x2970] ;  /* 0x0029700001007983 */ /* 0x002ea80000300800 */
[----:B------:R1:W-:Y:S02]  /*19830*/  STL [R1+0x26b4], R15 ;  /* 0x0026b40f01007387 */ /* 0x0003e40000100800 */
[----:B-1----:R-:W-:-:S05]  /*19840*/  IADD3 R15, P5, R27, R6, RZ ;  /* 0x000000061b0f7210 */ /* 0x002fca0007fbe0ff */
[----:B------:R0:W-:Y:S01]  /*19850*/  STL [R1+0x26c8], R15 ;  /* 0x0026c80f01007387 */ /* 0x0001e20000100800 */
[-C--:B------:R-:W-:Y:S01]  /*19860*/  LEA.HI.X.SX32 R27, R27, R17.reuse, 0x1, P5 ;  /* 0x000000111b1b7211 */ /* 0x080fe200028f0eff */
[----:B0-----:R-:W-:Y:S01]  /*19870*/  IMAD R15, R23, 0x1bd, RZ ;  /* 0x000001bd170f7824 */ /* 0x001fe200078e02ff */
[----:B------:R-:W-:Y:S02]  /*19880*/  LEA.HI.X.SX32 R23, R10, R17, 0x1, P6 ;  /* 0x000000110a177211 */ /* 0x000fe400030f0eff */
[----:B------:R-:W0:Y:S03]  /*19890*/  LDC R10, c[0x0][0x268] ;  /* 0x00009a00ff0a7b82 */ /* 0x000e260000000800 */
[----:B------:R1:W-:Y:S02]  /*198a0*/  STL [R1+0x26bc], R23 ;  /* 0x0026bc1701007387 */ /* 0x0003e40000100800 */
[----:B-1----:R-:W-:-:S05]  /*198b0*/  IADD3 R23, P6, R14, R6, RZ ;  /* 0x000000060e177210 */ /* 0x002fca0007fde0ff */
[----:B------:R1:W-:Y:S04]  /*198c0*/  STL [R1+0x26d0], R23 ;  /* 0x0026d01701007387 */ /* 0x0003e80000100800 */
[----:B-1----:R-:W4:Y:S04]  /*198d0*/  LDL.LU R23, [R1+0x296c] ;  /* 0x00296c0001177983 */ /* 0x002f280000300800 */
[----:B------:R1:W-:Y:S02]  /*198e0*/  STL [R1+0x26c4], R27 ;  /* 0x0026c41b01007387 */ /* 0x0003e40000100800 */
[----:B-1----:R-:W-:-:S05]  /*198f0*/  IADD3 R27, P5, R26, R6, RZ ;  /* 0x000000061a1b7210 */ /* 0x002fca0007fbe0ff */
[----:B------:R1:W-:Y:S02]  /*19900*/  STL [R1+0x26d8], R27 ;  /* 0x0026d81b01007387 */ /* 0x0003e40000100800 */
[-C--:B-1----:R-:W-:Y:S02]  /*19910*/  LEA.HI.X.SX32 R27, R14, R17.reuse, 0x1, P6 ;  /* 0x000000110e1b7211 */ /* 0x082fe400030f0eff */
[----:B------:R-:W-:Y:S01]  /*19920*/  LEA.HI.X.SX32 R26, R26, R17, 0x1, P5 ;  /* 0x000000111a1a7211 */ /* 0x000fe200028f0eff */
[----:B---3--:R-:W-:Y:S01]  /*19930*/  IMAD R11, R11, 0x1ba, RZ ;  /* 0x000001ba0b0b7824 */ /* 0x008fe200078e02ff */
[----:B------:R-:W1:Y:S01]  /*19940*/  LDC R14, c[0x0][0x268] ;  /* 0x00009a00ff0e7b82 */ /* 0x000e620000000800 */
[----:B------:R3:W-:Y:S02]  /*19950*/  STL [R1+0x26cc], R27 ;  /* 0x0026cc1b01007387 */ /* 0x0007e40000100800 */
[----:B---3--:R-:W-:-:S05]  /*19960*/  IADD3 R27, P6, R7, R6, RZ ;  /* 0x00000006071b7210 */ /* 0x008fca0007fde0ff */
[----:B------:R3:W-:Y:S04]  /*19970*/  STL [R1+0x26e0], R27 ;  /* 0x0026e01b01007387 */ /* 0x0007e80000100800 */
[----:B------:R0:W-:Y:S01]  /*19980*/  STL [R1+0x26d4], R26 ;  /* 0x0026d41a01007387 */ /* 0x0001e20000100800 */
[----:B---3--:R-:W-:Y:S02]  /*19990*/  IADD3 R27, P5, R25, R6, RZ ;  /* 0x00000006191b7210 */ /* 0x008fe40007fbe0ff */
[----:B0-----:R-:W-:-:S03]  /*199a0*/  LEA.HI.X.SX32 R26, R7, R17, 0x1, P6 ;  /* 0x00000011071a7211 */ /* 0x001fc600030f0eff */
[----:B------:R0:W-:Y:S01]  /*199b0*/  STL [R1+0x26e8], R27 ;  /* 0x0026e81b01007387 */ /* 0x0001e20000100800 */
[----:B------:R-:W-:Y:S01]  /*199c0*/  LEA.HI.X.SX32 R25, R25, R17, 0x1, P5 ;  /* 0x0000001119197211 */ /* 0x000fe200028f0eff */
[----:B------:R-:W-:Y:S01]  /*199d0*/  IMAD R16, R16, 0x1bb, RZ ;  /* 0x000001bb10107824 */ /* 0x000fe200078e02ff */
[----:B------:R-:W3:Y:S01]  /*199e0*/  LDC R7, c[0x0][0x268] ;  /* 0x00009a00ff077b82 */ /* 0x000ee20000000800 */
[----:B------:R1:W-:Y:S01]  /*199f0*/  STL [R1+0x26dc], R26 ;  /* 0x0026dc1a01007387 */ /* 0x0003e20000100800 */
[-C--:B0-----:R-:W-:Y:S02]  /*19a00*/  IADD3 R27, P6, R9, R6.reuse, RZ ;  /* 0x00000006091b7210 */ /* 0x081fe40007fde0ff */
[----:B-1----:R-:W-:-:S03]  /*19a10*/  IADD3 R26, P5, R24, R6, RZ ;  /* 0x00000006181a7210 */ /* 0x002fc60007fbe0ff */
[----:B------:R-:W-:Y:S04]  /*19a20*/  STL [R1+0x26f0], R27 ;  /* 0x0026f01b01007387 */ /* 0x000fe80000100800 */
[----:B------:R0:W-:Y:S01]  /*19a30*/  STL [R1+0x26e4], R25 ;  /* 0x0026e41901007387 */ /* 0x0001e20000100800 */
[----:B------:R-:W-:-:S03]  /*19a40*/  LEA.HI.X.SX32 R24, R24, R17, 0x1, P5 ;  /* 0x0000001118187211 */ /* 0x000fc600028f0eff */
[----:B------:R1:W-:Y:S01]  /*19a50*/  STL [R1+0x26f8], R26 ;  /* 0x0026f81a01007387 */ /* 0x0003e20000100800 */
[----:B0-----:R-:W-:Y:S02]  /*19a60*/  LEA.HI.X.SX32 R25, R9, R17, 0x1, P6 ;  /* 0x0000001109197211 */ /* 0x001fe400030f0eff */
[----:B------:R-:W0:Y:S01]  /*19a70*/  LDC R9, c[0x0][0x268] ;  /* 0x00009a00ff097b82 */ /* 0x000e220000000800 */
[-C--:B-1----:R-:W-:Y:S02]  /*19a80*/  IADD3 R26, P6, R8, R6.reuse, RZ ;  /* 0x00000006081a7210 */ /* 0x082fe40007fde0ff */
[----:B------:R1:W-:Y:S04]  /*19a90*/  STL [R1+0x26ec], R25 ;  /* 0x0026ec1901007387 */ /* 0x0003e80000100800 */
[----:B------:R-:W-:Y:S01]  /*19aa0*/  STL [R1+0x2700], R26 ;  /* 0x0027001a01007387 */ /* 0x000fe20000100800 */
[----:B-1----:R-:W-:-:S03]  /*19ab0*/  IADD3 R25, P5, R22, R6, RZ ;  /* 0x0000000616197210 */ /* 0x002fc60007fbe0ff */
[----:B------:R1:W-:Y:S04]  /*19ac0*/  STL [R1+0x26f4], R24 ;  /* 0x0026f41801007387 */ /* 0x0003e80000100800 */
[----:B------:R3:W-:Y:S01]  /*19ad0*/  STL [R1+0x2708], R25 ;  /* 0x0027081901007387 */ /* 0x0007e20000100800 */
[-C--:B------:R-:W-:Y:S02]  /*19ae0*/  LEA.HI.X.SX32 R22, R22, R17.reuse, 0x1, P5 ;  /* 0x0000001116167211 */ /* 0x080fe400028f0eff */
[----:B-1----:R-:W-:Y:S02]  /*19af0*/  LEA.HI.X.SX32 R24, R8, R17, 0x1, P6 ;  /* 0x0000001108187211 */ /* 0x002fe400030f0eff */
[----:B------:R-:W1:Y:S01]  /*19b00*/  LDC R8, c[0x0][0x268] ;  /* 0x00009a00ff087b82 */ /* 0x000e620000000800 */
[----:B---3--:R-:W-:-:S02]  /*19b10*/  IADD3 R25, P6, R13, R6, RZ ;  /* 0x000000060d197210 */ /* 0x008fc40007fde0ff */
[----:B------:R3:W-:Y:S04]  /*19b20*/  STL [R1+0x26fc], R24 ;  /* 0x0026fc1801007387 */ /* 0x0007e80000100800 */
[----:B------:R-:W-:Y:S04]  /*19b30*/  STL [R1+0x2710], R25 ;  /* 0x0027101901007387 */ /* 0x000fe80000100800 */
[----:B------:R0:W-:Y:S01]  /*19b40*/  STL [R1+0x2704], R22 ;  /* 0x0027041601007387 */ /* 0x0001e20000100800 */
[----:B---3--:R-:W-:-:S05]  /*19b50*/  IADD3 R24, P5, R21, R6, RZ ;  /* 0x0000000615187210 */ /* 0x008fca0007fbe0ff */
[----:B------:R3:W-:Y:S01]  /*19b60*/  STL [R1+0x2718], R24 ;  /* 0x0027181801007387 */ /* 0x0007e20000100800 */
[-C--:B0-----:R-:W-:Y:S02]  /*19b70*/  LEA.HI.X.SX32 R22, R13, R17.reuse, 0x1, P6 ;  /* 0x000000110d167211 */ /* 0x081fe400030f0eff */
[----:B------:R-:W-:Y:S01]  /*19b80*/  LEA.HI.X.SX32 R21, R21, R17, 0x1, P5 ;  /* 0x0000001115157211 */ /* 0x000fe200028f0eff */
[----:B------:R-:W-:Y:S01]  /*19b90*/  IMAD R10, R10, 0x1be, RZ ;  /* 0x000001be0a0a7824 */ /* 0x000fe200078e02ff */
[----:B------:R-:W0:Y:S01]  /*19ba0*/  LDC R13, c[0x0][0x268] ;  /* 0x00009a00ff0d7b82 */ /* 0x000e220000000800 */
[----:B------:R3:W-:Y:S02]  /*19bb0*/  STL [R1+0x270c], R22 ;  /* 0x00270c1601007387 */ /* 0x0007e40000100800 */
[----:B---3--:R-:W-:-:S05]  /*19bc0*/  IADD3 R24, P6, R4, R6, RZ ;  /* 0x0000000604187210 */ /* 0x008fca0007fde0ff */
[----:B------:R-:W-:Y:S01]  /*19bd0*/  STL [R1+0x2720], R24 ;  /* 0x0027201801007387 */ /* 0x000fe20000100800 */
[----:B------:R-:W-:-:S03]  /*19be0*/  IADD3 R22, P5, R20, R6, RZ ;  /* 0x0000000614167210 */ /* 0x000fc60007fbe0ff */
[----:B------:R3:W-:Y:S04]  /*19bf0*/  STL [R1+0x2714], R21 ;  /* 0x0027141501007387 */ /* 0x0007e80000100800 */
[----:B------:R1:W-:Y:S01]  /*19c00*/  STL [R1+0x2728], R22 ;  /* 0x0027281601007387 */ /* 0x0003e20000100800 */
[-C--:B------:R-:W-:Y:S02]  /*19c10*/  LEA.HI.X.SX32 R20, R20, R17.reuse, 0x1, P5 ;  /* 0x0000001114147211 */ /* 0x080fe400028f0eff */
[----:B---3--:R-:W-:Y:S01]  /*19c20*/  LEA.HI.X.SX32 R21, R4, R17, 0x1, P6 ;  /* 0x0000001104157211 */ /* 0x008fe200030f0eff */
[----:B------:R-:W-:Y:S01]  /*19c30*/  IMAD R14, R14, 0x1bf, RZ ;  /* 0x000001bf0e0e7824 */ /* 0x000fe200078e02ff */
[----:B------:R-:W3:Y:S01]  /*19c40*/  LDC R4, c[0x0][0x268] ;  /* 0x00009a00ff047b82 */ /* 0x000ee20000000800 */
[----:B-1----:R-:W-:-:S02]  /*19c50*/  IADD3 R22, P6, R12, R6, RZ ;  /* 0x000000060c167210 */ /* 0x002fc40007fde0ff */
[----:B------:R1:W-:Y:S04]  /*19c60*/  STL [R1+0x271c], R21 ;  /* 0x00271c1501007387 */ /* 0x0003e80000100800 */
[----:B------:R-:W-:Y:S04]  /*19c70*/  STL [R1+0x2730], R22 ;  /* 0x0027301601007387 */ /* 0x000fe80000100800 */
[----:B------:R5:W-:Y:S01]  /*19c80*/  STL [R1+0x2724], R20 ;  /* 0x0027241401007387 */ /* 0x000be20000100800 */
[----:B-1----:R-:W-:-:S05]  /*19c90*/  IADD3 R21, P5, R19, R6, RZ ;  /* 0x0000000613157210 */ /* 0x002fca0007fbe0ff */
[----:B------:R1:W-:Y:S01]  /*19ca0*/  STL [R1+0x2738], R21 ;  /* 0x0027381501007387 */ /* 0x0003e20000100800 */
[-C--:B-----5:R-:W-:Y:S02]  /*19cb0*/  LEA.HI.X.SX32 R20, R12, R17.reuse, 0x1, P6 ;  /* 0x000000110c147211 */ /* 0x0a0fe400030f0eff */
[----:B------:R-:W-:Y:S01]  /*19cc0*/  LEA.HI.X.SX32 R19, R19, R17, 0x1, P5 ;  /* 0x0000001113137211 */ /* 0x000fe200028f0eff */
[----:B------:R-:W-:Y:S01]  /*19cd0*/  IMAD R7, R7, 0x1c0, RZ ;  /* 0x000001c007077824 */ /* 0x000fe200078e02ff */
[----:B------:R-:W5:Y:S01]  /*19ce0*/  LDC R12, c[0x0][0x268] ;  /* 0x00009a00ff0c7b82 */ /* 0x000f620000000800 */
[----:B------:R0:W-:Y:S01]  /*19cf0*/  STL [R1+0x272c], R20 ;  /* 0x00272c1401007387 */ /* 0x0001e20000100800 */
[----:B-1----:R-:W-:-:S05]  /*19d00*/  IADD3 R21, P6, R5, R6, RZ ;  /* 0x0000000605157210 */ /* 0x002fca0007fde0ff */
[----:B------:R-:W-:Y:S01]  /*19d10*/  STL [R1+0x2740], R21 ;  /* 0x0027401501007387 */ /* 0x000fe20000100800 */
[----:B0-----:R-:W-:-:S03]  /*19d20*/  IADD3 R20, P5, R18, R6, RZ ;  /* 0x0000000612147210 */ /* 0x001fc60007fbe0ff */
[----:B------:R0:W-:Y:S04]  /*19d30*/  STL [R1+0x2734], R19 ;  /* 0x0027341301007387 */ /* 0x0001e80000100800 */
[----:B------:R1:W-:Y:S01]  /*19d40*/  STL [R1+0x2748], R20 ;  /* 0x0027481401007387 */ /* 0x0003e20000100800 */
[-C--:B------:R-:W-:Y:S02]  /*19d50*/  LEA.HI.X.SX32 R18, R18, R17.reuse, 0x1, P5 ;  /* 0x0000001112127211 */ /* 0x080fe400028f0eff */
[----:B0-----:R-:W-:Y:S01]  /*19d60*/  LEA.HI.X.SX32 R19, R5, R17, 0x1, P6 ;  /* 0x0000001105137211 */ /* 0x001fe200030f0eff */
[----:B------:R-:W-:Y:S01]  /*19d70*/  IMAD R9, R9, 0x1c1, RZ ;  /* 0x000001c109097824 */ /* 0x000fe200078e02ff */
[----:B------:R-:W0:Y:S01]  /*19d80*/  LDC R5, c[0x0][0x268] ;  /* 0x00009a00ff057b82 */ /* 0x000e220000000800 */
[----:B-1----:R-:W-:-:S02]  /*19d90*/  IADD3 R20, P6, R11, R6, RZ ;  /* 0x000000060b147210 */ /* 0x002fc40007fde0ff */
[----:B------:R1:W-:Y:S04]  /*19da0*/  STL [R1+0x273c], R19 ;  /* 0x00273c1301007387 */ /* 0x0003e80000100800 */
[----:B------:R-:W-:Y:S04]  /*19db0*/  STL [R1+0x2750], R20 ;  /* 0x0027501401007387 */ /* 0x000fe80000100800 */
[----:B------:R3:W-:Y:S01]  /*19dc0*/  STL [R1+0x2744], R18 ;  /* 0x0027441201007387 */ /* 0x0007e20000100800 */
[----:B-1----:R-:W-:-:S05]  /*19dd0*/  IADD3 R19, P5, R16, R6, RZ ;  /* 0x0000000610137210 */ /* 0x002fca0007fbe0ff */
[----:B------:R1:W-:Y:S01]  /*19de0*/  STL [R1+0x2758], R19 ;  /* 0x0027581301007387 */ /* 0x0003e20000100800 */
[-C--:B---3--:R-:W-:Y:S02]  /*19df0*/  LEA.HI.X.SX32 R18, R11, R17.reuse, 0x1, P6 ;  /* 0x000000110b127211 */ /* 0x088fe400030f0eff */
[----:B------:R-:W-:Y:S01]  /*19e00*/  LEA.HI.X.SX32 R16, R16, R17, 0x1, P5 ;  /* 0x0000001110107211 */ /* 0x000fe200028f0eff */
[----:B------:R-:W-:Y:S01]  /*19e10*/  IMAD R8, R8, 0x1c2, RZ ;  /* 0x000001c208087824 */ /* 0x000fe200078e02ff */
[----:B------:R-:W3:Y:S01]  /*19e20*/  LDC R11, c[0x0][0x268] ;  /* 0x00009a00ff0b7b82 */ /* 0x000ee20000000800 */
[----:B------:R2:W-:Y:S01]  /*19e30*/  STL [R1+0x274c], R18 ;  /* 0x00274c1201007387 */ /* 0x0005e20000100800 */
[----:B-1----:R-:W-:-:S05]  /*19e40*/  IADD3 R19, P6, R2, R6, RZ ;  /* 0x0000000602137210 */ /* 0x002fca0007fde0ff */
[----:B------:R-:W-:Y:S01]  /*19e50*/  STL [R1+0x2760], R19 ;  /* 0x0027601301007387 */ /* 0x000fe20000100800 */
[----:B--2---:R-:W-:-:S03]  /*19e60*/  IADD3 R18, P5, R15, R6, RZ ;  /* 0x000000060f127210 */ /* 0x004fc60007fbe0ff */
[----:B------:R1:W-:Y:S04]  /*19e70*/  STL [R1+0x2754], R16 ;  /* 0x0027541001007387 */ /* 0x0003e80000100800 */
[----:B------:R2:W-:Y:S01]  /*19e80*/  STL [R1+0x2768], R18 ;  /* 0x0027681201007387 */ /* 0x0005e20000100800 */
[-C--:B------:R-:W-:Y:S02]  /*19e90*/  LEA.HI.X.SX32 R15, R15, R17.reuse, 0x1, P5 ;  /* 0x000000110f0f7211 */ /* 0x080fe400028f0eff */
[----:B-1----:R-:W-:Y:S01]  /*19ea0*/  LEA.HI.X.SX32 R16, R2, R17, 0x1, P6 ;  /* 0x0000001102107211 */ /* 0x002fe200030f0eff */
[----:B------:R-:W-:Y:S01]  /*19eb0*/  IMAD R13, R13, 0x1c3, RZ ;  /* 0x000001c30d0d7824 */ /* 0x000fe200078e02ff */
[----:B------:R-:W1:Y:S01]  /*19ec0*/  LDC R2, c[0x0][0x268] ;  /* 0x00009a00ff027b82 */ /* 0x000e620000000800 */
[----:B--2---:R-:W-:-:S02]  /*19ed0*/  IADD3 R18, P6, R10, R6, RZ ;  /* 0x000000060a127210 */ /* 0x004fc40007fde0ff */
[----:B------:R2:W-:Y:S04]  /*19ee0*/  STL [R1+0x275c], R16 ;  /* 0x00275c1001007387 */ /* 0x0005e80000100800 */
[----:B------:R-:W-:Y:S04]  /*19ef0*/  STL [R1+0x2770], R18 ;  /* 0x0027701201007387 */ /* 0x000fe80000100800 */
[----:B------:R5:W-:Y:S01]  /*19f00*/  STL [R1+0x2764], R15 ;  /* 0x0027640f01007387 */ /* 0x000be20000100800 */
[----:B--2---:R-:W-:-:S05]  /*19f10*/  IADD3 R16, P5, R14, R6, RZ ;  /* 0x000000060e107210 */ /* 0x004fca0007fbe0ff */
[----:B------:R2:W-:Y:S01]  /*19f20*/  STL [R1+0x2778], R16 ;  /* 0x0027781001007387 */ /* 0x0005e20000100800 */
[-C--:B-----5:R-:W-:Y:S02]  /*19f30*/  LEA.HI.X.SX32 R15, R10, R17.reuse, 0x1, P6 ;  /* 0x000000110a0f7211 */ /* 0x0a0fe400030f0eff */
[----:B------:R-:W-:Y:S01]  /*19f40*/  LEA.HI.X.SX32 R14, R14, R17, 0x1, P5 ;  /* 0x000000110e0e7211 */ /* 0x000fe200028f0eff */
[----:B------:R-:W-:Y:S01]  /*19f50*/  IMAD R4, R4, 0x1c4, RZ ;  /* 0x000001c404047824 */ /* 0x000fe200078e02ff */
[----:B------:R-:W5:Y:S01]  /*19f60*/  LDC R10, c[0x0][0x268] ;  /* 0x00009a00ff0a7b82 */ /* 0x000f620000000800 */
[----:B------:R0:W-:Y:S01]  /*19f70*/  STL [R1+0x276c], R15 ;  /* 0x00276c0f01007387 */ /* 0x0001e20000100800 */
[----:B--2---:R-:W-:-:S05]  /*19f80*/  IADD3 R16, P6, R7, R6, RZ ;  /* 0x0000000607107210 */ /* 0x004fca0007fde0ff */
[----:B------:R-:W-:Y:S01]  /*19f90*/  STL [R1+0x2780], R16 ;  /* 0x0027801001007387 */ /* 0x000fe20000100800 */
[----:B0-----:R-:W-:-:S03]  /*19fa0*/  IADD3 R15, P5, R9, R6, RZ ;  /* 0x00000006090f7210 */ /* 0x001fc60007fbe0ff */
[----:B------:R0:W-:Y:S04]  /*19fb0*/  STL [R1+0x2774], R14 ;  /* 0x0027740e01007387 */ /* 0x0001e80000100800 */
[----:B------:R2:W-:Y:S01]  /*19fc0*/  STL [R1+0x2788], R15 ;  /* 0x0027880f01007387 */ /* 0x0005e20000100800 */
[-C--:B0-----:R-:W-:Y:S01]  /*19fd0*/  LEA.HI.X.SX32 R14, R7, R17.reuse, 0x1, P6 ;  /* 0x00000011070e7211 */ /* 0x081fe200030f0eff */
[----:B------:R-:W-:Y:S01]  /*19fe0*/  IMAD R12, R12, 0x1c5, RZ ;  /* 0x000001c50c0c7824 */ /* 0x000fe200078e02ff */
[----:B------:R-:W0:Y:S01]  /*19ff0*/  LDC R7, c[0x0][0x268] ;  /* 0x00009a00ff077b82 */ /* 0x000e220000000800 */
[----:B--2---:R-:W-:Y:S02]  /*1a000*/  IADD3 R15, P6, R8, R6, RZ ;  /* 0x00000006080f7210 */ /* 0x004fe40007fde0ff */
[----:B------:R2:W-:Y:S04]  /*1a010*/  STL [R1+0x277c], R14 ;  /* 0x00277c0e01007387 */ /* 0x0005e80000100800 */
[----:B------:R3:W-:Y:S01]  /*1a020*/  STL [R1+0x2790], R15 ;  /* 0x0027900f01007387 */ /* 0x0007e20000100800 */
[----:B--2---:R-:W-:-:S03]  /*1a030*/  LEA.HI.X.SX32 R14, R9, R17, 0x1, P5 ;  /* 0x00000011090e7211 */ /* 0x004fc600028f0eff */
[----:B------:R-:W4:Y:S01]  /*1a040*/  LDL R9, [R1+0x5e4] ;  /* 0x0005e40001097983 */ /* 0x000f220000100800 */
[----:B---3--:R-:W-:-:S03]  /*1a050*/  IADD3 R15, P5, R13, R6, RZ ;  /* 0x000000060d0f7210 */ /* 0x008fc60007fbe0ff */
[----:B------:R2:W-:Y:S01]  /*1a060*/  STL [R1+0x2784], R14 ;  /* 0x0027840e01007387 */ /* 0x0005e20000100800 */
[----:B------:R-:W-:-:S03]  /*1a070*/  LEA.HI.X.SX32 R13, R13, R17, 0x1, P5 ;  /* 0x000000110d0d7211 */ /* 0x000fc600028f0eff */
[----:B------:R3:W-:Y:S01]  /*1a080*/  STL [R1+0x2798], R15 ;  /* 0x0027980f01007387 */ /* 0x0007e20000100800 */
[----:B--2---:R-:W-:Y:S02]  /*1a090*/  LEA.HI.X.SX32 R14, R8, R17, 0x1, P6 ;  /* 0x00000011080e7211 */ /* 0x004fe400030f0eff */
[----:B------:R-:W2:Y:S01]  /*1a0a0*/  LDC R8, c[0x0][0x268] ;  /* 0x00009a00ff087b82 */ /* 0x000ea20000000800 */
[----:B---3--:R-:W-:Y:S02]  /*1a0b0*/  IADD3 R15, P6, R4, R6, RZ ;  /* 0x00000006040f7210 */ /* 0x008fe40007fde0ff */
[----:B------:R3:W-:Y:S01]  /*1a0c0*/  STL [R1+0x278c], R14 ;  /* 0x00278c0e01007387 */ /* 0x0007e20000100800 */
[----:B------:R-:W-:-:S03]  /*1a0d0*/  IMAD R5, R5, 0x1c6, RZ ;  /* 0x000001c605057824 */ /* 0x000fc600078e02ff */
[----:B------:R-:W-:Y:S01]  /*1a0e0*/  STL [R1+0x27a0], R15 ;  /* 0x0027a00f01007387 */ /* 0x000fe20000100800 */
[----:B------:R-:W-:-:S03]  /*1a0f0*/  IMAD R11, R11, 0x1c7, RZ ;  /* 0x000001c70b0b7824 */ /* 0x000fc600078e02ff */
[----:B------:R5:W-:Y:S01]  /*1a100*/  STL [R1+0x2794], R13 ;  /* 0x0027940d01007387 */ /* 0x000be20000100800 */
[----:B---3--:R-:W-:Y:S01]  /*1a110*/  IADD3 R14, P5, R12, R6, RZ ;  /* 0x000000060c0e7210 */ /* 0x008fe20007fbe0ff */
[----:B-1----:R-:W-:-:S04]  /*1a120*/  IMAD R2, R2, 0x1c8, RZ ;  /* 0x000001c802027824 */ /* 0x002fc800078e02ff */
[----:B------:R1:W-:Y:S01]  /*1a130*/  STL [R1+0x27a8], R14 ;  /* 0x0027a80e01007387 */ /* 0x0003e20000100800 */
[-C--:B-----5:R-:W-:Y:S02]  /*1a140*/  LEA.HI.X.SX32 R13, R4, R17.reuse, 0x1, P6 ;  /* 0x00000011040d7211 */ /* 0x0a0fe400030f0eff */
[----:B------:R-:W3:Y:S01]  /*1a150*/  LDC R4, c[0x0][0x268] ;  /* 0x00009a00ff047b82 */ /* 0x000ee20000000800 */
[----:B------:R-:W-:Y:S02]  /*1a160*/  LEA.HI.X.SX32 R12, R12, R17, 0x1, P5 ;  /* 0x000000110c0c7211 */ /* 0x000fe400028f0eff */
[----:B------:R5:W-:Y:S01]  /*1a170*/  STL [R1+0x279c], R13 ;  /* 0x00279c0d01007387 */ /* 0x000be20000100800 */
[----:B-1----:R-:W-:Y:S01]  /*1a180*/  IADD3 R14, P6, R5, R6, RZ ;  /* 0x00000006050e7210 */ /* 0x002fe20007fde0ff */
[----:B------:R-:W-:-:S04]  /*1a190*/  IMAD R10, R10, 0x1c9, RZ ;  /* 0x000001c90a0a7824 */ /* 0x000fc800078e02ff */
[----:B------:R-:W-:Y:S01]  /*1a1a0*/  STL [R1+0x27b0], R14 ;  /* 0x0027b00e01007387 */ /* 0x000fe20000100800 */
[----:B-----5:R-:W-:-:S03]  /*1a1b0*/  IADD3 R13, P5, R11, R6, RZ ;  /* 0x000000060b0d7210 */ /* 0x020fc60007fbe0ff */
[----:B------:R1:W-:Y:S04]  /*1a1c0*/  STL [R1+0x27a4], R12 ;  /* 0x0027a40c01007387 */ /* 0x0003e80000100800 */
[----:B------:R5:W-:Y:S01]  /*1a1d0*/  STL [R1+0x27b8], R13 ;  /* 0x0027b80d01007387 */ /* 0x000be20000100800 */
[-C--:B------:R-:W-:Y:S02]  /*1a1e0*/  LEA.HI.X.SX32 R11, R11, R17.reuse, 0x1, P5 ;  /* 0x000000110b0b7211 */ /* 0x080fe400028f0eff */
[----:B-1----:R-:W-:Y:S01]  /*1a1f0*/  LEA.HI.X.SX32 R12, R5, R17, 0x1, P6 ;  /* 0x00000011050c7211 */ /* 0x002fe200030f0eff */
[----:B0-----:R-:W-:Y:S01]  /*1a200*/  IMAD R7, R7, 0x1ca, RZ ;  /* 0x000001ca07077824 */ /* 0x001fe200078e02ff */
[----:B------:R-:W0:Y:S01]  /*1a210*/  LDC R5, c[0x0][0x268] ;  /* 0x00009a00ff057b82 */ /* 0x000e220000000800 */
[----:B-----5:R-:W-:-:S02]  /*1a220*/  IADD3 R13, P6, R2, R6, RZ ;  /* 0x00000006020d7210 */ /* 0x020fc40007fde0ff */
[----:B------:R1:W-:Y:S01]  /*1a230*/  STL [R1+0x27ac], R12 ;  /* 0x0027ac0c01007387 */ /* 0x0003e20000100800 */
[----:B--2---:R-:W-:-:S03]  /*1a240*/  IMAD R8, R8, 0x1cb, RZ ;  /* 0x000001cb08087824 */ /* 0x004fc600078e02ff */
[----:B------:R-:W-:Y:S04]  /*1a250*/  STL [R1+0x27c0], R13 ;  /* 0x0027c00d01007387 */ /* 0x000fe80000100800 */
[----:B------:R2:W-:Y:S01]  /*1a260*/  STL [R1+0x27b4], R11 ;  /* 0x0027b40b01007387 */ /* 0x0005e20000100800 */
[----:B-1----:R-:W-:Y:S01]  /*1a270*/  IADD3 R12, P5, R10, R6, RZ ;  /* 0x000000060a0c7210 */ /* 0x002fe20007fbe0ff */
[----:B---3--:R-:W-:-:S04]  /*1a280*/  IMAD R4, R4, 0x1cc, RZ ;  /* 0x000001cc04047824 */ /* 0x008fc800078e02ff */
[----:B------:R1:W-:Y:S01]  /*1a290*/  STL [R1+0x27c8], R12 ;  /* 0x0027c80c01007387 */ /* 0x0003e20000100800 */
[-C--:B--2---:R-:W-:Y:S02]  /*1a2a0*/  LEA.HI.X.SX32 R11, R2, R17.reuse, 0x1, P6 ;  /* 0x00000011020b7211 */ /* 0x084fe400030f0eff */
[----:B------:R-:W-:Y:S01]  /*1a2b0*/  LEA.HI.X.SX32 R10, R10, R17, 0x1, P5 ;  /* 0x000000110a0a7211 */ /* 0x000fe200028f0eff */
[----:B------:R-:W2:Y:S02]  /*1a2c0*/  LDC R2, c[0x0][0x268] ;  /* 0x00009a00ff027b82 */ /* 0x000ea40000000800 */
[----:B------:R3:W-:Y:S01]  /*1a2d0*/  STL [R1+0x27bc], R11 ;  /* 0x0027bc0b01007387 */ /* 0x0007e20000100800 */
[----:B-1----:R-:W-:-:S05]  /*1a2e0*/  IADD3 R12, P6, R7, R6, RZ ;  /* 0x00000006070c7210 */ /* 0x002fca0007fde0ff */
[----:B------:R-:W-:Y:S01]  /*1a2f0*/  STL [R1+0x27d0], R12 ;  /* 0x0027d00c01007387 */ /* 0x000fe20000100800 */
[----:B---3--:R-:W-:-:S03]  /*1a300*/  IADD3 R11, P5, R8, R6, RZ ;  /* 0x00000006080b7210 */ /* 0x008fc60007fbe0ff */
[----:B------:R1:W-:Y:S04]  /*1a310*/  STL [R1+0x27c4], R10 ;  /* 0x0027c40a01007387 */ /* 0x0003e80000100800 */
[----:B------:R3:W-:Y:S01]  /*1a320*/  STL [R1+0x27d8], R11 ;  /* 0x0027d80b01007387 */ /* 0x0007e20000100800 */
[-C--:B------:R-:W-:Y:S02]  /*1a330*/  LEA.HI.X.SX32 R8, R8, R17.reuse, 0x1, P5 ;  /* 0x0000001108087211 */ /* 0x080fe400028f0eff */
[----:B-1----:R-:W-:Y:S02]  /*1a340*/  LEA.HI.X.SX32 R10, R7, R17, 0x1, P6 ;  /* 0x00000011070a7211 */ /* 0x002fe400030f0eff */
[----:B------:R-:W1:Y:S01]  /*1a350*/  LDC R7, c[0x0][0x268] ;  /* 0x00009a00ff077b82 */ /* 0x000e620000000800 */
[----:B---3--:R-:W-:-:S02]  /*1a360*/  IADD3 R11, P6, R4, R6, RZ ;  /* 0x00000006040b7210 */ /* 0x008fc40007fde0ff */
[----:B------:R-:W-:Y:S04]  /*1a370*/  STL [R1+0x27cc], R10 ;  /* 0x0027cc0a01007387 */ /* 0x000fe80000100800 */
[----:B------:R-:W-:Y:S04]  /*1a380*/  STL [R1+0x27e0], R11 ;  /* 0x0027e00b01007387 */ /* 0x000fe80000100800 */
[----:B------:R3:W-:Y:S01]  /*1a390*/  STL [R1+0x27d4], R8 ;  /* 0x0027d40801007387 */ /* 0x0007e20000100800 */
[----:B0-----:R-:W-:Y:S01]  /*1a3a0*/  IMAD R5, R5, 0x1cd, RZ ;  /* 0x000001cd05057824 */ /* 0x001fe200078e02ff */
[----:B---3--:R-:W-:-:S02]  /*1a3b0*/  LEA.HI.X.SX32 R8, R4, R17, 0x1, P6 ;  /* 0x0000001104087211 */ /* 0x008fc400030f0eff */
[----:B------:R-:W0:Y:S02]  /*1a3c0*/  LDC R4, c[0x0][0x268] ;  /* 0x00009a00ff047b82 */ /* 0x000e240000000800 */
[----:B------:R-:W-:Y:S01]  /*1a3d0*/  IADD3 R10, P5, R5, R6, RZ ;  /* 0x00000006050a7210 */ /* 0x000fe20007fbe0ff */
[----:B--2---:R-:W-:-:S04]  /*1a3e0*/  IMAD R2, R2, 0x1ce, RZ ;  /* 0x000001ce02027824 */ /* 0x004fc800078e02ff */
[----:B------:R2:W-:Y:S01]  /*1a3f0*/  STL [R1+0x27e8], R10 ;  /* 0x0027e80a01007387 */ /* 0x0005e20000100800 */
[----:B-1----:R-:W-:-:S03]  /*1a400*/  IMAD R7, R7, 0x1cf, RZ ;  /* 0x000001cf07077824 */ /* 0x002fc600078e02ff */
[----:B------:R1:W-:Y:S01]  /*1a410*/  STL [R1+0x27dc], R8 ;  /* 0x0027dc0801007387 */ /* 0x0003e20000100800 */
[----:B--2---:R-:W-:Y:S02]  /*1a420*/  IADD3 R10, P6, R2, R6, RZ ;  /* 0x00000006020a7210 */ /* 0x004fe40007fde0ff */
[----:B-1----:R-:W-:-:S03]  /*1a430*/  LEA.HI.X.SX32 R8, R5, R17, 0x1, P5 ;  /* 0x0000001105087211 */ /* 0x002fc600028f0eff */
[----:B------:R-:W-:Y:S01]  /*1a440*/  STL [R1+0x27ec], R10 ;  /* 0x0027ec0a01007387 */ /* 0x000fe20000100800 */
[----:B------:R-:W1:Y:S03]  /*1a450*/  LDC R5, c[0x0][0x268] ;  /* 0x00009a00ff057b82 */ /* 0x000e660000000800 */
[----:B------:R2:W-:Y:S01]  /*1a460*/  STL [R1+0x27e4], R8 ;  /* 0x0027e40801007387 */ /* 0x0005e20000100800 */
[----:B----4-:R-:W-:Y:S01]  /*1a470*/  IADD3 RZ, P5, R23, R9, RZ ;  /* 0x0000000917ff7210 */ /* 0x010fe20007fbe0ff */
[----:B0-----:R-:W-:Y:S01]  /*1a480*/  IMAD R23, R4, 0x1d0, RZ ;  /* 0x000001d004177824 */ /* 0x001fe200078e02ff */
[-C--:B------:R-:W-:Y:S02]  /*1a490*/  LEA.HI.X.SX32 R4, R2, R17.reuse, 0x1, P6 ;  /* 0x0000001102047211 */ /* 0x080fe400030f0eff */
[C---:B--2---:R-:W-:Y:S01]  /*1a4a0*/  IADD3 R8, P6, R7.reuse, R6, RZ ;  /* 0x0000000607087210 */ /* 0x044fe20007fde0ff */
[----:B------:R-:W0:Y:S02]  /*1a4b0*/  LDC R2, c[0x0][0x268] ;  /* 0x00009a00ff027b82 */ /* 0x000e240000000800 */
[----:B------:R-:W-:Y:S01]  /*1a4c0*/  STL [R1+0xde8], R4 ;  /* 0x000de80401007387 */ /* 0x000fe20000100800 */
[----:B------:R-:W-:-:S03]  /*1a4d0*/  LEA.HI.X.SX32 R10, R7, R17, 0x1, P6 ;  /* 0x00000011070a7211 */ /* 0x000fc600030f0eff */
[----:B------:R2:W-:Y:S02]  /*1a4e0*/  STL [R1+0xdf0], R8 ;  /* 0x000df00801007387 */ /* 0x0005e40000100800 */
[----:B------:R-:W3:Y:S02]  /*1a4f0*/  LDC R7, c[0x0][0x268] ;  /* 0x00009a00ff077b82 */ /* 0x000ee40000000800 */
[----:B------:R-:W-:Y:S01]  /*1a500*/  STL [R1+0xdec], R10 ;  /* 0x000dec0a01007387 */ /* 0x000fe20000100800 */
[----:B--2---:R-:W-:-:S05]  /*1a510*/  IADD3 R8, P6, R23, R6, RZ ;  /* 0x0000000617087210 */ /* 0x004fca0007fde0ff */
[----:B------:R-:W2:Y:S01]  /*1a520*/  LDC R4, c[0x0][0x268] ;  /* 0x00009a00ff047b82 */ /* 0x000ea20000000800 */
[----:B------:R4:W-:Y:S07]  /*1a530*/  STL [R1+0xdf8], R8 ;  /* 0x000df80801007387 */ /* 0x0009ee0000100800 */
[----:B----4-:R-:W4:Y:S01]  /*1a540*/  LDC R8, c[0x0][0x268] ;  /* 0x00009a00ff087b82 */ /* 0x010f220000000800 */
[----:B0-----:R-:W-:Y:S01]  /*1a550*/  IMAD R2, R2, 0x1d1, RZ ;  /* 0x000001d102027824 */ /* 0x001fe200078e02ff */
[----:B------:R-:W-:Y:S01]  /*1a560*/  LEA.HI.X.SX32 R11, R23, R17, 0x1, P6 ;  /* 0x00000011170b7211 */ /* 0x000fe200030f0eff */
[----:B---3--:R-:W-:-:S03]  /*1a570*/  IMAD R7, R7, 0x1d2, RZ ;  /* 0x000001d207077824 */ /* 0x008fc600078e02ff */
[CC--:B------:R-:W-:Y:S01]  /*1a580*/  IADD3 R10, P6, R2.reuse, R6.reuse, RZ ;  /* 0x00000006020a7210 */ /* 0x0c0fe20007fde0ff */
[----:B------:R-:W-:Y:S04]  /*1a590*/  STL [R1+0xdf4], R11 ;  /* 0x000df40b01007387 */ /* 0x000fe80000100800 */
[----:B------:R0:W-:Y:S02]  /*1a5a0*/  STL [R1+0xe00], R10 ;  /* 0x000e000a01007387 */ /* 0x0001e40000100800 */
[-C--:B0-----:R-:W-:Y:S02]  /*1a5b0*/  LEA.HI.X.SX32 R10, R2, R17.reuse, 0x1, P6 ;  /* 0x00000011020a7211 */ /* 0x081fe400030f0eff */
[----:B------:R-:W0:Y:S01]  /*1a5c0*/  LDC R2, c[0x0][0x268] ;  /* 0x00009a00ff027b82 */ /* 0x000e220000000800 */
[----:B----4-:R-:W-:Y:S01]  /*1a5d0*/  IMAD R23, R8, 0x1d3, RZ ;  /* 0x000001d308177824 */ /* 0x010fe200078e02ff */
[C---:B------:R-:W-:Y:S01]  /*1a5e0*/  IADD3 R8, P6, R7.reuse, R6, RZ ;  /* 0x0000000607087210 */ /* 0x040fe20007fde0ff */
[----:B------:R-:W-:Y:S04]  /*1a5f0*/  STL [R1+0xdfc], R10 ;  /* 0x000dfc0a01007387 */ /* 0x000fe80000100800 */
[----:B------:R3:W-:Y:S04]  /*1a600*/  STL [R1+0xe08], R8 ;  /* 0x000e080801007387 */ /* 0x0007e80000100800 */
[----:B------:R-:W4:Y:S01]  /*1a610*/  LDL R16, [R1+0x9dc] ;  /* 0x0009dc0001107983 */ /* 0x000f220000100800 */
[----:B---3--:R-:W-:-:S05]  /*1a620*/  LEA.HI.X.SX32 R8, R7, R17, 0x1, P6 ;  /* 0x0000001107087211 */ /* 0x008fca00030f0eff */
[----:B------:R3:W-:Y:S04]  /*1a630*/  STL [R1+0xe04], R8 ;  /* 0x000e040801007387 */ /* 0x0007e80000100800 */
[----:B------:R-:W4:Y:S01]  /*1a640*/  LDL.LU R15, [R1+0x144] ;  /* 0x00014400010f7983 */ /* 0x000f220000300800 */
[----:B------:R-:W-:Y:S01]  /*1a650*/  IADD3 R7, P6, R23, R6, RZ ;  /* 0x0000000617077210 */ /* 0x000fe20007fde0ff */
[----:B---3--:R-:W-:-:S04]  /*1a660*/  IMAD.MOV.U32 R8, RZ, RZ, 0x3f800000 ;  /* 0x3f800000ff087424 */ /* 0x008fc800078e00ff */
[----:B------:R3:W-:Y:S01]  /*1a670*/  STL [R1+0xe10], R7 ;  /* 0x000e100701007387 */ /* 0x0007e20000100800 */
[----:B0-----:R-:W-:-:S03]  /*1a680*/  IMAD R2, R2, 0x1d4, RZ ;  /* 0x000001d402027824 */ /* 0x001fc600078e02ff */
[----:B------:R-:W5:Y:S01]  /*1a690*/  LDL.LU R14, [R1+0x140] ;  /* 0x00014000010e7983 */ /* 0x000f620000300800 */
[----:B---3--:R-:W-:-:S03]  /*1a6a0*/  IMAD.MOV.U32 R7, RZ, RZ, -0x800000 ;  /* 0xff800000ff077424 */ /* 0x008fc600078e00ff */
[----:B------:R0:W-:Y:S04]  /*1a6b0*/  STL [R1+0xa6c], R8 ;  /* 0x000a6c0801007387 */ /* 0x0001e80000100800 */
[----:B------:R-:W3:Y:S04]  /*1a6c0*/  LDL.LU R13, [R1+0x138] ;  /* 0x00013800010d7983 */ /* 0x000ee80000300800 */
[----:B------:R1:W-:Y:S04]  /*1a6d0*/  STL [R1+0x9c8], R7 ;  /* 0x0009c80701007387 */ /* 0x0003e80000100800 */
[----:B------:R-:W3:Y:S01]  /*1a6e0*/  LDL.LU R12, [R1+0x13c] ;  /* 0x00013c00010c7983 */ /* 0x000ee20000300800 */
[----:B------:R-:W-:-:S03]  /*1a6f0*/  IMAD.MOV.U32 R18, RZ, RZ, -0x800000 ;  /* 0xff800000ff127424 */ /* 0x000fc600078e00ff */
[----:B0-----:R-:W3:Y:S01]  /*1a700*/  LDL.LU R8, [R1+0x134] ;  /* 0x0001340001087983 */ /* 0x001ee20000300800 */
[----:B-1----:R-:W-:Y:S01]  /*1a710*/  IMAD R7, R5, 0x1d5, RZ ;  /* 0x000001d505077824 */ /* 0x002fe200078e02ff */
[----:B------:R-:W-:Y:S02]  /*1a720*/  LEA.HI.X.SX32 R5, R23, R17, 0x1, P6 ;  /* 0x0000001117057211 */ /* 0x000fe400030f0eff */
[----:B------:R-:W3:Y:S01]  /*1a730*/  LDL.LU R10, [R1+0x148] ;  /* 0x00014800010a7983 */ /* 0x000ee20000300800 */
[----:B------:R-:W-:-:S03]  /*1a740*/  IADD3 R11, P6, R2, R6, RZ ;  /* 0x00000006020b7210 */ /* 0x000fc60007fde0ff */
[----:B------:R0:W-:Y:S01]  /*1a750*/  STL [R1+0xe0c], R5 ;  /* 0x000e0c0501007387 */ /* 0x0001e20000100800 */
[----:B--2---:R-:W-:Y:S01]  /*1a760*/  IMAD R23, R4, 0x1d6, RZ ;  /* 0x000001d604177824 */ /* 0x004fe200078e02ff */
[----:B------:R-:W-:Y:S02]  /*1a770*/  LEA.HI.X.SX32 R4, R2, R17, 0x1, P6 ;  /* 0x0000001102047211 */ /* 0x000fe400030f0eff */
[----:B0-----:R-:W2:Y:S04]  /*1a780*/  LDL.LU R5, [R1+0x130] ;  /* 0x0001300001057983 */ /* 0x001ea80000300800 */
[----:B------:R0:W-:Y:S04]  /*1a790*/  STL [R1+0xe18], R11 ;  /* 0x000e180b01007387 */ /* 0x0001e80000100800 */
[----:B------:R1:W-:Y:S01]  /*1a7a0*/  STL [R1+0xa60], R18 ;  /* 0x000a601201007387 */ /* 0x0003e20000100800 */
[----:B0-----:R-:W-:Y:S01]  /*1a7b0*/  IMAD.MOV.U32 R11, RZ, RZ, -0x800000 ;  /* 0xff800000ff0b7424 */ /* 0x001fe200078e00ff */
[----:B-1----:R-:W-:-:S04]  /*1a7c0*/  IADD3 R18, P6, R7, R6, RZ ;  /* 0x0000000607127210 */ /* 0x002fc80007fde0ff */
[----:B------:R-:W-:Y:S04]  /*1a7d0*/  STL [R1+0xa64], R11 ;  /* 0x000a640b01007387 */ /* 0x000fe80000100800 */
[----:B------:R-:W2:Y:S04]  /*1a7e0*/  LDL.LU R2, [R1+0x14c] ;  /* 0x00014c0001027983 */ /* 0x000ea80000300800 */
[----:B------:R0:W-:Y:S01]  /*1a7f0*/  STL [R1+0xe14], R4 ;  /* 0x000e140401007387 */ /* 0x0001e20000100800 */
[----:B------:R-:W-:-:S03]  /*1a800*/  IMAD.MOV.U32 R19, RZ, RZ, 0x3f800000 ;  /* 0x3f800000ff137424 */ /* 0x000fc600078e00ff */
[----:B0-----:R-:W2:Y:S04]  /*1a810*/  LDL.LU R4, [R1+0x12c] ;  /* 0x00012c0001047983 */ /* 0x001ea80000300800 */
[----:B------:R0:W-:Y:S04]  /*1a820*/  STL [R1+0xe20], R18 ;  /* 0x000e201201007387 */ /* 0x0001e80000100800 */
[----:B------:R1:W-:Y:S01]  /*1a830*/  STL [R1+0xa68], R11 ;  /* 0x000a680b01007387 */ /* 0x0003e20000100800 */
[----:B0-----:R-:W-:-:S03]  /*1a840*/  IMAD.MOV.U32 R18, RZ, RZ, 0x3f800000 ;  /* 0x3f800000ff127424 */ /* 0x001fc600078e00ff */
[----:B-1----:R-:W2:Y:S04]  /*1a850*/  LDL.LU R11, [R1+0x150] ;  /* 0x00015000010b7983 */ /* 0x002ea80000300800 */
[----:B------:R0:W-:Y:S04]  /*1a860*/  STL [R1+0xa70], R18 ;  /* 0x000a701201007387 */ /* 0x0001e80000100800 */
[----:B------:R-:W-:Y:S01]  /*1a870*/  STL [R1+0xa74], R19 ;  /* 0x000a741301007387 */ /* 0x000fe20000100800 */
[----:B0-----:R-:W-:Y:S02]  /*1a880*/  LEA.HI.X.SX32 R18, R7, R17, 0x1, P6 ;  /* 0x0000001107127211 */ /* 0x001fe400030f0eff */
[----:B------:R-:W-:-:S02]  /*1a890*/  IADD3 R7, P6, R23, R6, RZ ;  /* 0x0000000617077210 */ /* 0x000fc40007fde0ff */
[----:B------:R-:W2:Y:S04]  /*1a8a0*/  LDL.LU R6, [R1+0x128] ;  /* 0x0001280001067983 */ /* 0x000ea80000300800 */
[----:B------:R0:W-:Y:S01]  /*1a8b0*/  STL [R1+0xe1c], R18 ;  /* 0x000e1c1201007387 */ /* 0x0001e20000100800 */
[----:B------:R-:W-:-:S03]  /*1a8c0*/  LEA.HI.X.SX32 R17, R23, R17, 0x1, P6 ;  /* 0x0000001117117211 */ /* 0x000fc600030f0eff */
[----:B------:R1:W-:Y:S01]  /*1a8d0*/  STL [R1+0xe28], R7 ;  /* 0x000e280701007387 */ /* 0x0003e20000100800 */
[----:B0-----:R-:W-:-:S03]  /*1a8e0*/  IMAD.MOV.U32 R18, RZ, RZ, 0x3f800000 ;  /* 0x3f800000ff127424 */ /* 0x001fc600078e00ff */
[----:B-1----:R-:W2:Y:S04]  /*1a8f0*/  LDL.LU R7, [R1+0x154] ;  /* 0x0001540001077983 */ /* 0x002ea80000300800 */
[----:B------:R-:W-:Y:S04]  /*1a900*/  STL [R1+0xa78], R18 ;  /* 0x000a781201007387 */ /* 0x000fe80000100800 */
[----:B------:R-:W-:Y:S04]  /*1a910*/  STL [R1+0x7e0], RZ ;  /* 0x0007e0ff01007387 */ /* 0x000fe80000100800 */
[----:B------:R-:W-:Y:S04]  /*1a920*/  STL [R1+0x7e4], RZ ;  /* 0x0007e4ff01007387 */ /* 0x000fe80000100800 */
[----:B------:R-:W-:Y:S01]  /*1a930*/  STL [R1+0xe24], R17 ;  /* 0x000e241101007387 */ /* 0x000fe20000100800 */
[----:B----4-:R-:W-:Y:S01]  /*1a940*/  IMAD.X R15, R15, 0x1, R16, P4 ;  /* 0x000000010f0f7824 */ /* 0x010fe200020e0610 */
[----:B------:R-:W-:-:S02]  /*1a950*/  IADD3 R16, P4, R0, R9, RZ ;  /* 0x0000000900107210 */ /* 0x000fc40007f9e0ff */
[----:B------:R-:W5:Y:S04]  /*1a960*/  LDL R0, [R1+0x9dc] ;  /* 0x0009dc0001007983 */ /* 0x000f680000100800 */
[----:B------:R5:W-:Y:S04]  /*1a970*/  STL [R1+0xde4], R15 ;  /* 0x000de40f01007387 */ /* 0x000be80000100800 */
[----:B------:R-:W-:Y:S01]  /*1a980*/  STL [R1+0xde0], R16 ;  /* 0x000de01001007387 */ /* 0x000fe20000100800 */
[--C-:B-----5:R-:W-:Y:S01]  /*1a990*/  IMAD.X R15, R14, 0x1, R0.reuse, P3 ;  /* 0x000000010e0f7824 */ /* 0x120fe200018e0600 */
[----:B---3--:R-:W-:Y:S01]  /*1a9a0*/  IADD3 R14, P3, R13, R9, RZ ;  /* 0x000000090d0e7210 */ /* 0x008fe20007f7e0ff */
[----:B------:R-:W-:-:S03]  /*1a9b0*/  IMAD.X R13, R12, 0x1, R0, P2 ;  /* 0x000000010c0d7824 */ /* 0x000fc600010e0600 */
[----:B------:R-:W-:Y:S04]  /*1a9c0*/  STL [R1+0xddc], R15 ;  /* 0x000ddc0f01007387 */ /* 0x000fe80000100800 */
[----:B------:R-:W-:Y:S04]  /*1a9d0*/  STL [R1+0xdd8], R14 ;  /* 0x000dd80e01007387 */ /* 0x000fe80000100800 */
[----:B------:R-:W3:Y:S01]  /*1a9e0*/  LDL.LU R23, [R1+0x124] ;  /* 0x0001240001177983 */ /* 0x000ee20000300800 */
[----:B------:R-:W-:-:S03]  /*1a9f0*/  IADD3 R12, P2, R8, R9, RZ ;  /* 0x00000009080c7210 */ /* 0x000fc60007f5e0ff */
[----:B------:R-:W-:Y:S04]  /*1aa00*/  STL [R1+0xdd4], R13 ;  /* 0x000dd40d01007387 */ /* 0x000fe80000100800 */
[----:B------:R-:W4:Y:S04]  /*1aa10*/  LDL.LU R8, [R1+0x158] ;  /* 0x0001580001087983 */ /* 0x000f280000300800 */
[----:B------:R0:W-:Y:S04]  /*1aa20*/  STL [R1+0xdd0], R12 ;  /* 0x000dd00c01007387 */ /* 0x0001e80000100800 */
[----:B------:R-:W5:Y:S01]  /*1aa30*/  LDL.LU R27, [R1+0x120] ;  /* 0x00012000011b7983 */ /* 0x000f620000300800 */
[----:B0-----:R-:W-:-:S03]  /*1aa40*/  IMAD.X R12, R10, 0x1, R0, P1 ;  /* 0x000000010a0c7824 */ /* 0x001fc600008e0600 */
[----:B------:R-:W5:Y:S01]  /*1aa50*/  LDL.LU R10, [R1+0x15c] ;  /* 0x00015c00010a7983 */ /* 0x000f620000300800 */
[----:B--2---:R-:W-:-:S03]  /*1aa60*/  IADD3 R5, P1, R5, R9, RZ ;  /* 0x0000000905057210 */ /* 0x004fc60007f3e0ff */
[----:B------:R0:W-:Y:S04]  /*1aa70*/  STL [R1+0xdcc], R12 ;  /* 0x000dcc0c01007387 */ /* 0x0001e80000100800 */
[----:B------:R-:W2:Y:S04]  /*1aa80*/  LDL.LU R26, [R1+0x11c] ;  /* 0x00011c00011a7983 */ /* 0x000ea80000300800 */
[----:B------:R-:W2:Y:S04]  /*1aa90*/  LDL.LU R25, [R1+0x160] ;  /* 0x0001600001197983 */ /* 0x000ea80000300800 */
[----:B------:R1:W-:Y:S01]  /*1aaa0*/  STL [R1+0xdc8], R5 ;  /* 0x000dc80501007387 */ /* 0x0003e20000100800 */
[----:B0-----:R-:W-:-:S03]  /*1aab0*/  IMAD.X R12, R2, 0x1, R0, P5 ;  /* 0x00000001020c7824 */ /* 0x001fc600028e0600 */
[----:B-1----:R-:W2:Y:S04]  /*1aac0*/  LDL.LU R5, [R1+0x118] ;  /* 0x0001180001057983 */ /* 0x002ea80000300800 */
[----:B------:R-:W2:Y:S04]  /*1aad0*/  LDL.LU R24, [R1+0x164] ;  /* 0x0001640001187983 */ /* 0x000ea80000300800 */
[----:B------:R-:W2:Y:S04]  /*1aae0*/  LDL.LU R2, [R1+0x114] ;  /* 0x0001140001027983 */ /* 0x000ea80000300800 */
[----:B------:R0:W-:Y:S04]  /*1aaf0*/  STL [R1+0xdc4], R12 ;  /* 0x000dc40c01007387 */ /* 0x0001e80000100800 */
[----:B------:R-:W2:Y:S01]  /*1ab00*/  LDL.LU R22, [R1+0x168] ;  /* 0x0001680001167983 */ /* 0x000ea20000300800 */
[----:B0-----:R-:W-:-:S03]  /*1ab10*/  IADD3 R12, P5, R4, R9, RZ ;  /* 0x00000009040c7210 */ /* 0x001fc60007fbe0ff */
[----:B------:R-:W2:Y:S04]  /*1ab20*/  LDL.LU R4, [R1+0x110] ;  /* 0x0001100001047983 */ /* 0x000ea80000300800 */
[----:B------:R0:W-:Y:S04]  /*1ab30*/  STL [R1+0xdc0], R12 ;  /* 0x000dc00c01007387 */ /* 0x0001e80000100800 */
[----:B------:R-:W2:Y:S01]  /*1ab40*/  LDL.LU R21, [R1+0x16c] ;  /* 0x00016c0001157983 */ /* 0x000ea20000300800 */
[----:B0-----:R-:W-:-:S03]  /*1ab50*/  IMAD.X R12, R11, 0x1, R0, P4 ;  /* 0x000000010b0c7824 */ /* 0x001fc600020e0600 */
[----:B------:R-:W2:Y:S04]  /*1ab60*/  LDL.LU R11, [R1+0x10c] ;  /* 0x00010c00010b7983 */ /* 0x000ea80000300800 */
[----:B------:R0:W-:Y:S04]  /*1ab70*/  STL [R1+0xdbc], R12 ;  /* 0x000dbc0c01007387 */ /* 0x0001e80000100800 */
[----:B------:R-:W2:Y:S01]  /*1ab80*/  LDL.LU R20, [R1+0x170] ;  /* 0x0001700001147983 */ /* 0x000ea20000300800 */
[----:B------:R-:W-:Y:S01]  /*1ab90*/  IMAD.X R7, R7, 0x1, R0, P3 ;  /* 0x0000000107077824 */ /* 0x000fe200018e0600 */
[----:B0-----:R-:W-:-:S02]  /*1aba0*/  IADD3 R12, P4, R6, R9, RZ ;  /* 0x00000009060c7210 */ /* 0x001fc40007f9e0ff */
[----:B------:R-:W2:Y:S04]  /*1abb0*/  LDL.LU R6, [R1+0x108] ;  /* 0x0001080001067983 */ /* 0x000ea80000300800 */
[----:B------:R0:W-:Y:S04]  /*1abc0*/  STL [R1+0xdb8], R12 ;  /* 0x000db80c01007387 */ /* 0x0001e80000100800 */
[----:B------:R-:W2:Y:S04]  /*1abd0*/  LDL.LU R19, [R1+0x174] ;  /* 0x0001740001137983 */ /* 0x000ea80000300800 */
[----:B------:R-:W2:Y:S04]  /*1abe0*/  LDL.LU R18, [R1+0x104] ;  /* 0x0001040001127983 */ /* 0x000ea80000300800 */
[----:B------:R1:W-:Y:S04]  /*1abf0*/  STL [R1+0xdb4], R7 ;  /* 0x000db40701007387 */ /* 0x0003e80000100800 */
[----:B------:R-:W2:Y:S04]  /*1ac00*/  LDL.LU R17, [R1+0x178] ;  /* 0x0001780001117983 */ /* 0x000ea80000300800 */
[----:B------:R-:W2:Y:S04]  /*1ac10*/  LDL.LU R16, [R1+0x100] ;  /* 0x0001000001107983 */ /* 0x000ea80000300800 */
[----:B------:R-:W2:Y:S04]  /*1ac20*/  LDL.LU R15, [R1+0x17c] ;  /* 0x00017c00010f7983 */ /* 0x000ea80000300800 */
[----:B------:R-:W2:Y:S04]  /*1ac30*/  LDL.LU R14, [R1+0xfc] ;  /* 0x0000fc00010e7983 */ /* 0x000ea80000300800 */
[----:B------:R-:W2:Y:S04]  /*1ac40*/  LDL.LU R13, [R1+0x180] ;  /* 0x00018000010d7983 */ /* 0x000ea80000300800 */
[----:B0-----:R-:W2:Y:S04]  /*1ac50*/  LDL.LU R12, [R1+0xf8] ;  /* 0x0000f800010c7983 */ /* 0x001ea80000300800 */
[----:B-1----:R-:W2:Y:S01]  /*1ac60*/  LDL.LU R7, [R1+0x184] ;  /* 0x0001840001077983 */ /* 0x002ea20000300800 */
[----:B---3--:R-:W-:-:S05]  /*1ac70*/  IADD3 R23, P3, R23, R9, RZ ;  /* 0x0000000917177210 */ /* 0x008fca0007f7e0ff */
[----:B------:R4:W-:Y:S02]  /*1ac80*/  STL [R1+0xdb0], R23 ;  /* 0x000db01701007387 */ /* 0x0009e40000100800 */
[--C-:B----4-:R-:W-:Y:S02]  /*1ac90*/  IMAD.X R23, R8, 0x1, R0.reuse, P2 ;  /* 0x0000000108177824 */ /* 0x110fe400010e0600 */
[----:B------:R-:W3:Y:S04]  /*1aca0*/  LDL.LU R8, [R1+0xf4] ;  /* 0x0000f40001087983 */ /* 0x000ee80000300800 */
[----:B------:R0:W-:Y:S01]  /*1acb0*/  STL [R1+0xdac], R23 ;  /* 0x000dac1701007387 */ /* 0x0001e20000100800 */
[----:B-----5:R-:W-:Y:S01]  /*1acc0*/  IADD3 R27, P2, R27, R9, RZ ;  /* 0x000000091b1b7210 */ /* 0x020fe20007f5e0ff */
[----:B0-----:R-:W-:-:S02]  /*1acd0*/  IMAD.X R23, R10, 0x1, R0, P1 ;  /* 0x000000010a177824 */ /* 0x001fc400008e0600 */
[----:B------:R-:W4:Y:S01]  /*1ace0*/  LDL.LU R10, [R1+0x188] ;  /* 0x00018800010a7983 */ /* 0x000f220000300800 */
[-C--:B--2---:R-:W-:Y:S01]  /*1acf0*/  IADD3 R26, P1, R26, R9.reuse, RZ ;  /* 0x000000091a1a7210 */ /* 0x084fe20007f3e0ff */
[----:B------:R-:W-:Y:S02]  /*1ad00*/  IMAD.X R25, R25, 0x1, R0, P5 ;  /* 0x0000000119197824 */ /* 0x000fe400028e0600 */
[----:B------:R-:W-:Y:S04]  /*1ad10*/  STL [R1+0xda8], R27 ;  /* 0x000da81b01007387 */ /* 0x000fe80000100800 */
[----:B------:R0:W-:Y:S04]  /*1ad20*/  STL [R1+0xda4], R23 ;  /* 0x000da41701007387 */ /* 0x0001e80000100800 */
[----:B------:R-:W-:Y:S01]  /*1ad30*/  STL [R1+0xda0], R26 ;  /* 0x000da01a01007387 */ /* 0x000fe20000100800 */
[----:B0-----:R-:W-:-:S03]  /*1ad40*/  IADD3 R23, P5, R5, R9, RZ ;  /* 0x0000000905177210 */ /* 0x001fc60007fbe0ff */
[----:B------:R-:W2:Y:S01]  /*1ad50*/  LDL.LU R5, [R1+0xf0] ;  /* 0x0000f00001057983 */ /* 0x000ea20000300800 */
[----:B------:R-:W-:-:S03]  /*1ad60*/  IMAD.X R24, R24, 0x1, R0, P4 ;  /* 0x0000000118187824 */ /* 0x000fc600020e0600 */
[----:B------:R-:W-:Y:S04]  /*1ad70*/  STL [R1+0xd9c], R25 ;  /* 0x000d9c1901007387 */ /* 0x000fe80000100800 */
[----:B------:R0:W-:Y:S02]  /*1ad80*/  STL [R1+0xd98], R23 ;  /* 0x000d981701007387 */ /* 0x0001e40000100800 */
[----:B0-----:R-:W-:Y:S02]  /*1ad90*/  IADD3 R23, P4, R2, R9, RZ ;  /* 0x0000000902177210 */ /* 0x001fe40007f9e0ff */
[----:B------:R-:W5:Y:S01]  /*1ada0*/  LDL.LU R2, [R1+0x18c] ;  /* 0x00018c0001027983 */ /* 0x000f620000300800 */
[----:B------:R-:W-:-:S03]  /*1adb0*/  IMAD.X R22, R22, 0x1, R0, P3 ;  /* 0x0000000116167824 */ /* 0x000fc600018e0600 */
[----:B------:R-:W-:Y:S04]  /*1adc0*/  STL [R1+0xd94], R24 ;  /* 0x000d941801007387 */ /* 0x000fe80000100800 */
[----:B------:R0:W-:Y:S02]  /*1add0*/  STL [R1+0xd90], R23 ;  /* 0x000d901701007387 */ /* 0x0001e40000100800 */
[----:B0-----:R-:W-:Y:S02]  /*1ade0*/  IADD3 R23, P3, R4, R9, RZ ;  /* 0x0000000904177210 */ /* 0x001fe40007f7e0ff */
[----:B------:R-:W5:Y:S04]  /*1adf0*/  LDL.LU R4, [R1+0xec] ;  /* 0x0000ec0001047983 */ /* 0x000f680000300800 */
[----:B------:R0:W-:Y:S01]  /*1ae00*/  STL [R1+0xd8c], R22 ;  /* 0x000d8c1601007387 */ /* 0x0001e20000100800 */
[----:B------:R-:W-:-:S03]  /*1ae10*/  IMAD.X R20, R20, 0x1, R0, P1 ;  /* 0x0000000114147824 */ /* 0x000fc600008e0600 */
[----:B------:R-:W-:Y:S01]  /*1ae20*/  STL [R1+0xd88], R23 ;  /* 0x000d881701007387 */ /* 0x000fe20000100800 */
[----:B0-----:R-:W-:Y:S01]  /*1ae30*/  IMAD.X R22, R21, 0x1, R0, P2 ;  /* 0x0000000115167824 */ /* 0x001fe200010e0600 */
[-C--:B------:R-:W-:Y:S02]  /*1ae40*/  IADD3 R21, P2, R11, R9.reuse, RZ ;  /* 0x000000090b157210 */ /* 0x080fe40007f5e0ff */
[----:B------:R-:W5:Y:S04]  /*1ae50*/  LDL.LU R11, [R1+0x190] ;  /* 0x00019000010b7983 */ /* 0x000f680000300800 */
[----:B------:R-:W-:Y:S04]  /*1ae60*/  STL [R1+0xd84], R22 ;  /* 0x000d841601007387 */ /* 0x000fe80000100800 */
[----:B------:R0:W-:Y:S02]  /*1ae70*/  STL [R1+0xd80], R21 ;  /* 0x000d801501007387 */ /* 0x0001e40000100800 */
[----:B0-----:R-:W-:-:S02]  /*1ae80*/  IADD3 R21, P1, R6, R9, RZ ;  /* 0x0000000906157210 */ /* 0x001fc40007f3e0ff */
[----:B------:R-:W5:Y:S04]  /*1ae90*/  LDL.LU R6, [R1+0xe8] ;  /* 0x0000e80001067983 */ /* 0x000f680000300800 */
[----:B------:R0:W-:Y:S04]  /*1aea0*/  STL [R1+0xd7c], R20 ;  /* 0x000d7c1401007387 */ /* 0x0001e80000100800 */
[----:B------:R-:W-:Y:S01]  /*1aeb0*/  STL [R1+0xd78], R21 ;  /* 0x000d781501007387 */ /* 0x000fe20000100800 */
[--C-:B0-----:R-:W-:Y:S01]  /*1aec0*/  IMAD.X R20, R19, 0x1, R0.reuse, P5 ;  /* 0x0000000113147824 */ /* 0x101fe200028e0600 */
[-C--:B------:R-:W-:Y:S01]  /*1aed0*/  IADD3 R19, P5, R18, R9.reuse, RZ ;  /* 0x0000000912137210 */ /* 0x080fe20007fbe0ff */
[--C-:B------:R-:W-:Y:S01]  /*1aee0*/  IMAD.X R18, R17, 0x1, R0.reuse, P4 ;  /* 0x0000000111127824 */ /* 0x100fe200020e0600 */
[-C--:B------:R-:W-:Y:S01]  /*1aef0*/  IADD3 R17, P4, R16, R9.reuse, RZ ;  /* 0x0000000910117210 */ /* 0x080fe20007f9e0ff */
[--C-:B------:R-:W-:Y:S01]  /*1af00*/  IMAD.X R16, R15, 0x1, R0.reuse, P3 ;  /* 0x000000010f107824 */ /* 0x100fe200018e0600 */
[----:B------:R-:W-:Y:S01]  /*1af10*/  STL [R1+0xd74], R20 ;  /* 0x000d741401007387 */ /* 0x000fe20000100800 */
[----:B------:R-:W-:Y:S01]  /*1af20*/  IADD3 R15, P3, R14, R9, RZ ;  /* 0x000000090e0f7210 */ /* 0x000fe20007f7e0ff */
[----:B------:R-:W-:-:S02]  /*1af30*/  IMAD.X R14, R13, 0x1, R0, P2 ;  /* 0x000000010d0e7824 */ /* 0x000fc400010e0600 */
[----:B------:R-:W-:Y:S04]  /*1af40*/  STL [R1+0xd70], R19 ;  /* 0x000d701301007387 */ /* 0x000fe80000100800 */
[----:B------:R-:W-:Y:S04]  /*1af50*/  STL [R1+0xd6c], R18 ;  /* 0x000d6c1201007387 */ /* 0x000fe80000100800 */
[----:B------:R-:W-:Y:S01]  /*1af60*/  STL [R1+0xd68], R17 ;  /* 0x000d681101007387 */ /* 0x000fe20000100800 */
[----:B------:R-:W-:-:S03]  /*1af70*/  IADD3 R13, P2, R12, R9, RZ ;  /* 0x000000090c0d7210 */ /* 0x000fc60007f5e0ff */
[----:B------:R-:W-:Y:S04]  /*1af80*/  STL [R1+0xd64], R16 ;  /* 0x000d641001007387 */ /* 0x000fe80000100800 */
[----:B------:R-:W-:Y:S04]  /*1af90*/  STL [R1+0xd60], R15 ;  /* 0x000d600f01007387 */ /* 0x000fe80000100800 */
[----:B------:R-:W-:Y:S04]  /*1afa0*/  STL [R1+0xd5c], R14 ;  /* 0x000d5c0e01007387 */ /* 0x000fe80000100800 */
[----:B------:R-:W5:Y:S01]  /*1afb0*/  LDL.LU R23, [R1+0x194] ;  /* 0x0001940001177983 */ /* 0x000f620000300800 */
[----:B------:R-:W-:-:S03]  /*1afc0*/  IMAD.X R12, R7, 0x1, R0, P1 ;  /* 0x00000001070c7824 */ /* 0x000fc600008e0600 */
[----:B------:R-:W-:Y:S04]  /*1afd0*/  STL [R1+0xd58], R13 ;  /* 0x000d580d01007387 */ /* 0x000fe80000100800 */
[----:B------:R-:W5:Y:S04]  /*1afe0*/  LDL.LU R7, [R1+0xe4] ;  /* 0x0000e40001077983 */ /* 0x000f680000300800 */
[----:B------:R3:W-:Y:S04]  /*1aff0*/  STL [R1+0xd54], R12 ;  /* 0x000d540c01007387 */ /* 0x0007e80000100800 */
[----:B------:R-:W5:Y:S01]  /*1b000*/  LDL.LU R27, [R1+0x198] ;  /* 0x00019800011b7983 */ /* 0x000f620000300800 */
[----:B---3--:R-:W-:-:S03]  /*1b010*/  IADD3 R12, P1, R8, R9, RZ ;  /* 0x00000009080c7210 */ /* 0x008fc60007f3e0ff */
[----:B------:R-:W3:Y:S04]  /*1b020*/  LDL.LU R8, [R1+0xe0] ;  /* 0x0000e00001087983 */ /* 0x000ee80000300800 */
[----:B------:R-:W-:Y:S04]  /*1b030*/  STL [R1+0xd50], R12 ;  /* 0x000d500c01007387 */ /* 0x000fe80000100800 */
[----:B------:R-:W3:Y:S04]  /*1b040*/  LDL.LU R26, [R1+0x19c] ;  /* 0x00019c00011a7983 */ /* 0x000ee80000300800 */
[----:B------:R-:W3:Y:S01]  /*1b050*/  LDL.LU R25, [R1+0xdc] ;  /* 0x0000dc0001197983 */ /* 0x000ee20000300800 */
[----:B----4-:R-:W-:-:S05]  /*1b060*/  IMAD.X R10, R10, 0x1, R0, P5 ;  /* 0x000000010a0a7824 */ /* 0x010fca00028e0600 */
[----:B------:R0:W-:Y:S04]  /*1b070*/  STL [R1+0xd4c], R10 ;  /* 0x000d4c0a01007387 */ /* 0x0001e80000100800 */
[----:B0-----:R-:W4:Y:S04]  /*1b080*/  LDL.LU R10, [R1+0x1a0] ;  /* 0x0001a000010a7983 */ /* 0x001f280000300800 */
[----:B------:R-:W4:Y:S01]  /*1b090*/  LDL.LU R24, [R1+0xd8] ;  /* 0x0000d80001187983 */ /* 0x000f220000300800 */
[----:B--2---:R-:W-:-:S03]  /*1b0a0*/  IADD3 R12, P5, R5, R9, RZ ;  /* 0x00000009050c7210 */ /* 0x004fc60007fbe0ff */
[----:B------:R-:W2:Y:S04]  /*1b0b0*/  LDL.LU R5, [R1+0x1a4] ;  /* 0x0001a40001057983 */ /* 0x000ea80000300800 */
[----:B------:R5:W-:Y:S04]  /*1b0c0*/  STL [R1+0xd48], R12 ;  /* 0x000d480c01007387 */ /* 0x000be80000100800 */
[----:B------:R-:W2:Y:S01]  /*1b0d0*/  LDL.LU R22, [R1+0xd4] ;  /* 0x0000d40001167983 */ /* 0x000ea20000300800 */
[----:B-----5:R-:W-:-:S03]  /*1b0e0*/  IMAD.X R12, R2, 0x1, R0, P4 ;  /* 0x00000001020c7824 */ /* 0x020fc600020e0600 */
[----:B------:R-:W5:Y:S04]  /*1b0f0*/  LDL.LU R2, [R1+0x1a8] ;  /* 0x0001a80001027983 */ /* 0x000f680000300800 */
[----:B------:R0:W-:Y:S04]  /*1b100*/  STL [R1+0xd44], R12 ;  /* 0x000d440c01007387 */ /* 0x0001e80000100800 */
[----:B------:R-:W5:Y:S01]  /*1b110*/  LDL.LU R21, [R1+0xd0] ;  /* 0x0000d00001157983 */ /* 0x000f620000300800 */
[----:B0-----:R-:W-:-:S03]  /*1b120*/  IADD3 R12, P4, R4, R9, RZ ;  /* 0x00000009040c7210 */ /* 0x001fc60007f9e0ff */
[----:B------:R-:W5:Y:S04]  /*1b130*/  LDL.LU R4, [R1+0x1ac] ;  /* 0x0001ac0001047983 */ /* 0x000f680000300800 */
[----:B------:R0:W-:Y:S04]  /*1b140*/  STL [R1+0xd40], R12 ;  /* 0x000d400c01007387 */ /* 0x0001e80000100800 */
[----:B------:R-:W5:Y:S01]  /*1b150*/  LDL.LU R20, [R1+0xcc] ;  /* 0x0000cc0001147983 */ /* 0x000f620000300800 */
[----:B0-----:R-:W-:-:S03]  /*1b160*/  IMAD.X R12, R11, 0x1, R0, P3 ;  /* 0x000000010b0c7824 */ /* 0x001fc600018e0600 */
[----:B------:R-:W5:Y:S04]  /*1b170*/  LDL.LU R11, [R1+0x1b0] ;  /* 0x0001b000010b7983 */ /* 0x000f680000300800 */
[----:B------:R0:W-:Y:S04]  /*1b180*/  STL [R1+0xd3c], R12 ;  /* 0x000d3c0c01007387 */ /* 0x0001e80000100800 */
[----:B------:R-:W5:Y:S04]  /*1b190*/  LDL.LU R19, [R1+0xc8] ;  /* 0x0000c80001137983 */ /* 0x000f680000300800 */
[----:B------:R-:W5:Y:S01]  /*1b1a0*/  LDL.LU R18, [R1+0x1b4] ;  /* 0x0001b40001127983 */ /* 0x000f620000300800 */
[----:B------:R-:W-:-:S05]  /*1b1b0*/  IADD3 R6, P3, R6, R9, RZ ;  /* 0x0000000906067210 */ /* 0x000fca0007f7e0ff */
[----:B------:R1:W-:Y:S04]  /*1b1c0*/  STL [R1+0xd38], R6 ;  /* 0x000d380601007387 */ /* 0x0003e80000100800 */
[----:B------:R-:W5:Y:S04]  /*1b1d0*/  LDL.LU R17, [R1+0xc4] ;  /* 0x0000c40001117983 */ /* 0x000f680000300800 */
[----:B------:R-:W5:Y:S04]  /*1b1e0*/  LDL.LU R16, [R1+0x1b8] ;  /* 0x0001b80001107983 */ /* 0x000f680000300800 */
[----:B------:R-:W5:Y:S04]  /*1b1f0*/  LDL.LU R15, [R1+0xc0] ;  /* 0x0000c000010f7983 */ /* 0x000f680000300800 */
[----:B------:R-:W5:Y:S04]  /*1b200*/  LDL.LU R14, [R1+0x1bc] ;  /* 0x0001bc00010e7983 */ /* 0x000f680000300800 */
[----:B------:R-:W5:Y:S04]  /*1b210*/  LDL.LU R13, [R1+0xbc] ;  /* 0x0000bc00010d7983 */ /* 0x000f680000300800 */
[----:B0-----:R-:W5:Y:S04]  /*1b220*/  LDL.LU R12, [R1+0x1c0] ;  /* 0x0001c000010c7983 */ /* 0x001f680000300800 */
[----:B-1----:R-:W5:Y:S01]  /*1b230*/  LDL.LU R6, [R1+0xb8] ;  /* 0x0000b80001067983 */ /* 0x002f620000300800 */
[----:B------:R-:W-:-:S05]  /*1b240*/  IMAD.X R23, R23, 0x1, R0, P2 ;  /* 0x0000000117177824 */ /* 0x000fca00010e0600 */
[----:B------:R0:W-:Y:S02]  /*1b250*/  STL [R1+0xd34], R23 ;  /* 0x000d341701007387 */ /* 0x0001e40000100800 */
[----:B0-----:R-:W-:Y:S02]  /*1b260*/  IADD3 R23, P2, R7, R9, RZ ;  /* 0x0000000907177210 */ /* 0x001fe40007f5e0ff */
[----:B------:R-:W5:Y:S01]  /*1b270*/  LDL.LU R7, [R1+0x1c4] ;  /* 0x0001c40001077983 */ /* 0x000f620000300800 */
[----:B------:R-:W-:-:S03]  /*1b280*/  IMAD.X R27, R27, 0x1, R0, P1 ;  /* 0x000000011b1b7824 */ /* 0x000fc600008e0600 */
[----:B------:R3:W-:Y:S02]  /*1b290*/  STL [R1+0xd30], R23 ;  /* 0x000d301701007387 */ /* 0x0007e40000100800 */
[----:B---3--:R-:W-:Y:S02]  /*1b2a0*/  IADD3 R23, P1, R8, R9, RZ ;  /* 0x0000000908177210 */ /* 0x008fe40007f3e0ff */
[----:B------:R-:W3:Y:S01]  /*1b2b0*/  LDL.LU R8, [R1+0xb4] ;  /* 0x0000b40001087983 */ /* 0x000ee20000300800 */
[----:B------:R-:W-:-:S03]  /*1b2c0*/  IMAD.X R26, R26, 0x1, R0, P5 ;  /* 0x000000011a1a7824 */ /* 0x000fc600028e0600 */
[----:B------:R-:W-:Y:S01]  /*1b2d0*/  STL [R1+0xd2c], R27 ;  /* 0x000d2c1b01007387 */ /* 0x000fe20000100800 */
[----:B------:R-:W-:-:S03]  /*1b2e0*/  IADD3 R25, P5, R25, R9, RZ ;  /* 0x0000000919197210 */ /* 0x000fc60007fbe0ff */
[----:B------:R4:W-:Y:S04]  /*1b2f0*/  STL [R1+0xd28], R23 ;  /* 0x000d281701007387 */ /* 0x0009e80000100800 */
[----:B------:R-:W-:Y:S01]  /*1b300*/  STL [R1+0xd24], R26 ;  /* 0x000d241a01007387 */ /* 0x000fe20000100800 */
[----:B----4-:R-:W-:-:S03]  /*1b310*/  IMAD.X R23, R10, 0x1, R0, P4 ;  /* 0x000000010a177824 */ /* 0x010fc600020e0600 */
[----:B------:R-:W4:Y:S01]  /*1b320*/  LDL.LU R10, [R1+0x1c8] ;  /* 0x0001c800010a7983 */ /* 0x000f220000300800 */
[----:B------:R-:W-:-:S03]  /*1b330*/  IADD3 R24, P4, R24, R9, RZ ;  /* 0x0000000918187210 */ /* 0x000fc60007f9e0ff */
[----:B------:R-:W-:Y:S04]  /*1b340*/  STL [R1+0xd20], R25 ;  /* 0x000d201901007387 */ /* 0x000fe80000100800 */
[----:B------:R2:W-:Y:S02]  /*1b350*/  STL [R1+0xd1c], R23 ;  /* 0x000d1c1701007387 */ /* 0x0005e40000100800 */
[--C-:B--2---:R-:W-:Y:S02]  /*1b360*/  IMAD.X R23, R5, 0x1, R0.reuse, P3 ;  /* 0x0000000105177824 */ /* 0x104fe400018e0600 */
[----:B------:R-:W2:Y:S04]  /*1b370*/  LDL.LU R5, [R1+0xb0] ;  /* 0x0000b00001057983 */ /* 0x000ea80000300800 */
[----:B------:R-:W-:Y:S04]  /*1b380*/  STL [R1+0xd18], R24 ;  /* 0x000d181801007387 */ /* 0x000fe80000100800 */
[----:B------:R5:W-:Y:S02]  /*1b390*/  STL [R1+0xd14], R23 ;  /* 0x000d141701007387 */ /* 0x000be40000100800 */
[----:B-----5:R-:W-:-:S02]  /*1b3a0*/  IMAD.X R23, R2, 0x1, R0, P2 ;  /* 0x0000000102177824 */ /* 0x020fc400010e0600 */
[----:B------:R-:W5:Y:S01]  /*1b3b0*/  LDL.LU R2, [R1+0x1cc] ;  /* 0x0001cc0001027983 */ /* 0x000f620000300800 */
[----:B------:R-:W-:-:S05]  /*1b3c0*/  IADD3 R22, P3, R22, R9, RZ ;  /* 0x0000000916167210 */ /* 0x000fca0007f7e0ff */
[----:B------:R0:W-:Y:S04]  /*1b3d0*/  STL [R1+0xd10], R22 ;  /* 0x000d101601007387 */ /* 0x0001e80000100800 */
[----:B------:R-:W-:Y:S01]  /*1b3e0*/  STL [R1+0xd0c], R23 ;  /* 0x000d0c1701007387 */ /* 0x000fe20000100800 */
[-C--:B0-----:R-:W-:Y:S01]  /*1b3f0*/  IADD3 R22, P2, R21, R9.reuse, RZ ;  /* 0x0000000915167210 */ /* 0x081fe20007f5e0ff */
[--C-:B------:R-:W-:Y:S01]  /*1b400*/  IMAD.X R21, R4, 0x1, R0.reuse, P1 ;  /* 0x0000000104157824 */ /* 0x100fe200008e0600 */
[----:B------:R-:W-:Y:S01]  /*1b410*/  IADD3 R20, P1, R20, R9, RZ ;  /* 0x0000000914147210 */ /* 0x000fe20007f3e0ff */
[----:B------:R-:W5:Y:S04]  /*1b420*/  LDL.LU R4, [R1+0xac] ;  /* 0x0000ac0001047983 */ /* 0x000f680000300800 */
[----:B------:R-:W-:Y:S04]  /*1b430*/  STL [R1+0xd08], R22 ;  /* 0x000d081601007387 */ /* 0x000fe80000100800 */
[----:B------:R0:W-:Y:S02]  /*1b440*/  STL [R1+0xd04], R21 ;  /* 0x000d041501007387 */ /* 0x0001e40000100800 */
[----:B0-----:R-:W-:-:S02]  /*1b450*/  IMAD.X R21, R11, 0x1, R0, P5 ;  /* 0x000000010b157824 */ /* 0x001fc400028e0600 */
[----:B------:R-:W5:Y:S04]  /*1b460*/  LDL.LU R11, [R1+0x1d0] ;  /* 0x0001d000010b7983 */ /* 0x000f680000300800 */
[----:B------:R0:W-:Y:S04]  /*1b470*/  STL [R1+0xd00], R20 ;  /* 0x000d001401007387 */ /* 0x0001e80000100800 */
[----:B------:R-:W-:Y:S01]  /*1b480*/  STL [R1+0xcfc], R21 ;  /* 0x000cfc1501007387 */ /* 0x000fe20000100800 */
[-C--:B0-----:R-:W-:Y:S01]  /*1b490*/  IADD3 R20, P5, R19, R9.reuse, RZ ;  /* 0x0000000913147210 */ /* 0x081fe20007fbe0ff */
[--C-:B------:R-:W-:Y:S01]  /*1b4a0*/  IMAD.X R19, R18, 0x1, R0.reuse, P4 ;  /* 0x0000000112137824 */ /* 0x100fe200020e0600 */
[-C--:B------:R-:W-:Y:S01]  /*1b4b0*/  IADD3 R18, P4, R17, R9.reuse, RZ ;  /* 0x0000000911127210 */ /* 0x080fe20007f9e0ff */
[--C-:B------:R-:W-:Y:S01]  /*1b4c0*/  IMAD.X R17, R16, 0x1, R0.reuse, P3 ;  /* 0x0000000110117824 */ /* 0x100fe200018e0600 */
[----:B------:R-:W-:Y:S01]  /*1b4d0*/  IADD3 R16, P3, R15, R9, RZ ;  /* 0x000000090f107210 */ /* 0x000fe20007f7e0ff */
[----:B------:R-:W-:Y:S01]  /*1b4e0*/  STL [R1+0xcf8], R20 ;  /* 0x000cf81401007387 */ /* 0x000fe20000100800 */
[----:B------:R-:W-:-:S03]  /*1b4f0*/  IMAD.X R15, R14, 0x1, R0, P2 ;  /* 0x000000010e0f7824 */ /* 0x000fc600010e0600 */
[----:B------:R-:W-:Y:S01]  /*1b500*/  STL [R1+0xcf4], R19 ;  /* 0x000cf41301007387 */ /* 0x000fe20000100800 */
[----:B------:R-:W-:-:S03]  /*1b510*/  IADD3 R14, P2, R13, R9, RZ ;  /* 0x000000090d0e7210 */ /* 0x000fc60007f5e0ff */
[----:B------:R-:W-:Y:S04]  /*1b520*/  STL [R1+0xcf0], R18 ;  /* 0x000cf01201007387 */ /* 0x000fe80000100800 */
[----:B------:R-:W-:Y:S01]  /*1b530*/  STL [R1+0xcec], R17 ;  /* 0x000cec1101007387 */ /* 0x000fe20000100800 */
[----:B------:R-:W-:-:S03]  /*1b540*/  IMAD.X R13, R12, 0x1, R0, P1 ;  /* 0x000000010c0d7824 */ /* 0x000fc600008e0600 */
[----:B------:R-:W-:Y:S04]  /*1b550*/  STL [R1+0xce8], R16 ;  /* 0x000ce81001007387 */ /* 0x000fe80000100800 */
[----:B------:R-:W-:Y:S04]  /*1b560*/  STL [R1+0xce4], R15 ;  /* 0x000ce40f01007387 */ /* 0x000fe80000100800 */
[----:B------:R-:W-:Y:S04]  /*1b570*/  STL [R1+0xce0], R14 ;  /* 0x000ce00e01007387 */ /* 0x000fe80000100800 */
[----:B------:R-:W5:Y:S01]  /*1b580*/  LDL.LU R23, [R1+0xa8] ;  /* 0x0000a80001177983 */ /* 0x000f620000300800 */
[----:B------:R-:W-:-:S03]  /*1b590*/  IADD3 R12, P1, R6, R9, RZ ;  /* 0x00000009060c7210 */ /* 0x000fc60007f3e0ff */
[----:B------:R-:W-:Y:S04]  /*1b5a0*/  STL [R1+0xcdc], R13 ;  /* 0x000cdc0d01007387 */ /* 0x000fe80000100800 */
[----:B------:R-:W5:Y:S04]  /*1b5b0*/  LDL.LU R6, [R1+0x1d4] ;  /* 0x0001d40001067983 */ /* 0x000f680000300800 */
[----:B------:R0:W-:Y:S04]  /*1b5c0*/  STL [R1+0xcd8], R12 ;  /* 0x000cd80c01007387 */ /* 0x0001e80000100800 */
[----:B------:R-:W5:Y:S01]  /*1b5d0*/  LDL.LU R27, [R1+0xa4] ;  /* 0x0000a400011b7983 */ /* 0x000f620000300800 */
[----:B0-----:R-:W-:-:S03]  /*1b5e0*/  IMAD.X R12, R7, 0x1, R0, P5 ;  /* 0x00000001070c7824 */ /* 0x001fc600028e0600 */
[----:B------:R-:W5:Y:S04]  /*1b5f0*/  LDL.LU R7, [R1+0x1d8] ;  /* 0x0001d80001077983 */ /* 0x000f680000300800 */
[----:B------:R-:W-:Y:S04]  /*1b600*/  STL [R1+0xcd4], R12 ;  /* 0x000cd40c01007387 */ /* 0x000fe80000100800 */
[----:B------:R-:W5:Y:S04]  /*1b610*/  LDL.LU R26, [R1+0xa0] ;  /* 0x0000a000011a7983 */ /* 0x000f680000300800 */
[----:B------:R-:W5:Y:S01]  /*1b620*/  LDL.LU R25, [R1+0x1dc] ;  /* 0x0001dc0001197983 */ /* 0x000f620000300800 */
[----:B---3--:R-:W-:-:S05]  /*1b630*/  IADD3 R8, P5, R8, R9, RZ ;  /* 0x0000000908087210 */ /* 0x008fca0007fbe0ff */
[----:B------:R0:W-:Y:S04]  /*1b640*/  STL [R1+0xcd0], R8 ;  /* 0x000cd00801007387 */ /* 0x0001e80000100800 */
[----:B0-----:R-:W3:Y:S04]  /*1b650*/  LDL.LU R8, [R1+0x9c] ;  /* 0x00009c0001087983 */ /* 0x001ee80000300800 */
[----:B------:R-:W3:Y:S01]  /*1b660*/  LDL.LU R24, [R1+0x1e0] ;  /* 0x0001e00001187983 */ /* 0x000ee20000300800 */
[----:B----4-:R-:W-:-:S03]  /*1b670*/  IMAD.X R12, R10, 0x1, R0, P4 ;  /* 0x000000010a0c7824 */ /* 0x010fc600020e0600 */
[----:B------:R-:W4:Y:S04]  /*1b680*/  LDL.LU R10, [R1+0x98] ;  /* 0x00009800010a7983 */ /* 0x000f280000300800 */
[----:B------:R2:W-:Y:S04]  /*1b690*/  STL [R1+0xccc], R12 ;  /* 0x000ccc0c01007387 */ /* 0x0005e80000100800 */
        /* <DEDUP_REMOVED lines=12> */
[----:B------:R-:W5:Y:S04]  /*1b760*/  LDL.LU R19, [R1+0x1f0] ;  /* 0x0001f00001137983 */ /* 0x000f680000300800 */
[----:B------:R-:W5:Y:S01]  /*1b770*/  LDL.LU R18, [R1+0x88] ;  /* 0x0000880001127983 */ /* 0x000f620000300800 */
[----:B------:R-:W-:-:S05]  /*1b780*/  IMAD.X R11, R11, 0x1, R0, P2 ;  /* 0x000000010b0b7824 */ /* 0x000fca00010e0600 */
        /* <DEDUP_REMOVED lines=8> */
[----:B------:R-:W-:-:S05]  /*1b810*/  IADD3 R23, P2, R23, R9, RZ ;  /* 0x0000000917177210 */ /* 0x000fca0007f5e0ff */
[----:B------:R0:W-:Y:S02]  /*1b820*/  STL [R1+0xcb8], R23 ;  /* 0x000cb81701007387 */ /* 0x0001e40000100800 */
[----:B0-----:R-:W-:Y:S02]  /*1b830*/  IMAD.X R23, R6, 0x1, R0, P1 ;  /* 0x0000000106177824 */ /* 0x001fe400008e0600 */
[----:B------:R-:W5:Y:S01]  /*1b840*/  LDL.LU R6, [R1+0x78] ;  /* 0x0000780001067983 */ /* 0x000f620000300800 */
[----:B------:R-:W-:-:S03]  /*1b850*/  IADD3 R27, P1, R27, R9, RZ ;  /* 0x000000091b1b7210 */ /* 0x000fc60007f3e0ff */
[----:B------:R0:W-:Y:S02]  /*1b860*/  STL [R1+0xcb4], R23 ;  /* 0x000cb41701007387 */ /* 0x0001e40000100800 */
[--C-:B0-----:R-:W-:Y:S02]  /*1b870*/  IMAD.X R23, R7, 0x1, R0.reuse, P5 ;  /* 0x0000000107177824 */ /* 0x101fe400028e0600 */
[----:B------:R-:W5:Y:S01]  /*1b880*/  LDL.LU R7, [R1+0x204] ;  /* 0x0002040001077983 */ /* 0x000f620000300800 */
[-C--:B------:R-:W-:Y:S01]  /*1b890*/  IADD3 R26, P5, R26, R9.reuse, RZ ;  /* 0x000000091a1a7210 */ /* 0x080fe20007fbe0ff */
[----:B------:R-:W-:Y:S02]  /*1b8a0*/  IMAD.X R25, R25, 0x1, R0, P4 ;  /* 0x0000000119197824 */ /* 0x000fe400020e0600 */
[----:B------:R-:W-:Y:S04]  /*1b8b0*/  STL [R1+0xcb0], R27 ;  /* 0x000cb01b01007387 */ /* 0x000fe80000100800 */
[----:B------:R3:W-:Y:S04]  /*1b8c0*/  STL [R1+0xcac], R23 ;  /* 0x000cac1701007387 */ /* 0x0007e80000100800 */
[----:B------:R-:W-:Y:S01]  /*1b8d0*/  STL [R1+0xca8], R26 ;  /* 0x000ca81a01007387 */ /* 0x000fe20000100800 */
[----:B---3--:R-:W-:-:S03]  /*1b8e0*/  IADD3 R23, P4, R8, R9, RZ ;  /* 0x0000000908177210 */ /* 0x008fc60007f9e0ff */
[----:B------:R-:W3:Y:S01]  /*1b8f0*/  LDL.LU R8, [R1+0x74] ;  /* 0x0000740001087983 */ /* 0x000ee20000300800 */
[----:B------:R-:W-:-:S03]  /*1b900*/  IMAD.X R24, R24, 0x1, R0, P3 ;  /* 0x0000000118187824 */ /* 0x000fc600018e0600 */
[----:B------:R-:W-:Y:S04]  /*1b910*/  STL [R1+0xca4], R25 ;  /* 0x000ca41901007387 */ /* 0x000fe80000100800 */
[----:B------:R4:W-:Y:S02]  /*1b920*/  STL [R1+0xca0], R23 ;  /* 0x000ca01701007387 */ /* 0x0009e40000100800 */
[----:B----4-:R-:W-:Y:S02]  /*1b930*/  IADD3 R23, P3, R10, R9, RZ ;  /* 0x000000090a177210 */ /* 0x010fe40007f7e0ff */
[----:B------:R-:W4:Y:S01]  /*1b940*/  LDL.LU R10, [R1+0x208] ;  /* 0x00020800010a7983 */ /* 0x000f220000300800 */
[----:B------:R-:W-:-:S03]  /*1b950*/  IMAD.X R22, R22, 0x1, R0, P2 ;  /* 0x0000000116167824 */ /* 0x000fc600010e0600 */
[----:B------:R-:W-:Y:S04]  /*1b960*/  STL [R1+0xc9c], R24 ;  /* 0x000c9c1801007387 */ /* 0x000fe80000100800 */
[----:B------:R2:W-:Y:S02]  /*1b970*/  STL [R1+0xc98], R23 ;  /* 0x000c981701007387 */ /* 0x0005e40000100800 */
[-C--:B--2---:R-:W-:Y:S02]  /*1b980*/  IADD3 R23, P2, R5, R9.reuse, RZ ;  /* 0x0000000905177210 */ /* 0x084fe40007f5e0ff */
[----:B------:R-:W2:Y:S04]  /*1b990*/  LDL.LU R5, [R1+0x70] ;  /* 0x0000700001057983 */ /* 0x000ea80000300800 */
[----:B------:R0:W-:Y:S04]  /*1b9a0*/  STL [R1+0xc94], R22 ;  /* 0x000c941601007387 */ /* 0x0001e80000100800 */
[----:B------:R-:W-:Y:S01]  /*1b9b0*/  STL [R1+0xc90], R23 ;  /* 0x000c901701007387 */ /* 0x000fe20000100800 */
[----:B0-----:R-:W-:Y:S01]  /*1b9c0*/  IMAD.X R22, R21, 0x1, R0, P1 ;  /* 0x0000000115167824 */ /* 0x001fe200008e0600 */
[----:B-----5:R-:W-:-:S02]  /*1b9d0*/  IADD3 R21, P1, R2, R9, RZ ;  /* 0x0000000902157210 */ /* 0x020fc40007f3e0ff */
[----:B------:R-:W5:Y:S04]  /*1b9e0*/  LDL.LU R2, [R1+0x20c] ;  /* 0x00020c0001027983 */ /* 0x000f680000300800 */
[----:B------:R-:W-:Y:S01]  /*1b9f0*/  STL [R1+0xc8c], R22 ;  /* 0x000c8c1601007387 */ /* 0x000fe20000100800 */
[----:B------:R-:W-:-:S03]  /*1ba00*/  IMAD.X R20, R20, 0x1, R0, P5 ;  /* 0x0000000114147824 */ /* 0x000fc600028e0600 */
[----:B------:R0:W-:Y:S02]  /*1ba10*/  STL [R1+0xc88], R21 ;  /* 0x000c881501007387 */ /* 0x0001e40000100800 */
[-C--:B0-----:R-:W-:Y:S02]  /*1ba20*/  IADD3 R21, P5, R4, R9.reuse, RZ ;  /* 0x0000000904157210 */ /* 0x081fe40007fbe0ff */
[----:B------:R-:W5:Y:S04]  /*1ba30*/  LDL.LU R4, [R1+0x6c] ;  /* 0x00006c0001047983 */ /* 0x000f680000300800 */
[----:B------:R0:W-:Y:S04]  /*1ba40*/  STL [R1+0xc84], R20 ;  /* 0x000c841401007387 */ /* 0x0001e80000100800 */
[----:B------:R-:W-:Y:S01]  /*1ba50*/  STL [R1+0xc80], R21 ;  /* 0x000c801501007387 */ /* 0x000fe20000100800 */
[----:B0-----:R-:W-:Y:S01]  /*1ba60*/  IMAD.X R20, R19, 0x1, R0, P4 ;  /* 0x0000000113147824 */ /* 0x001fe200020e0600 */
[----:B------:R-:W-:-:S04]  /*1ba70*/  IADD3 R19, P4, R18, R9, RZ ;  /* 0x0000000912137210 */ /* 0x000fc80007f9e0ff */
[----:B------:R-:W-:Y:S01]  /*1ba80*/  STL [R1+0xc7c], R20 ;  /* 0x000c7c1401007387 */ /* 0x000fe20000100800 */
[----:B------:R-:W-:-:S03]  /*1ba90*/  IMAD.X R18, R17, 0x1, R0, P3 ;  /* 0x0000000111127824 */ /* 0x000fc600018e0600 */
[----:B------:R-:W-:Y:S01]  /*1baa0*/  STL [R1+0xc78], R19 ;  /* 0x000c781301007387 */ /* 0x000fe20000100800 */
[----:B------:R-:W-:-:S03]  /*1bab0*/  IADD3 R17, P3, R16, R9, RZ ;  /* 0x0000000910117210 */ /* 0x000fc60007f7e0ff */
        /* <DEDUP_REMOVED lines=8> */
[----:B------:R-:W-:Y:S04]  /*1bb40*/  STL [R1+0xc64], R14 ;  /* 0x000c640e01007387 */ /* 0x000fe80000100800 */
[----:B------:R-:W5:Y:S01]  /*1bb50*/  LDL.LU R23, [R1+0x210] ;  /* 0x0002100001177983 */ /* 0x000f620000300800 */
[----:B------:R-:W-:-:S03]  /*1bb60*/  IMAD.X R12, R11, 0x1, R0, P5 ;  /* 0x000000010b0c7824 */ /* 0x000fc600028e0600 */
[----:B------:R-:W-:Y:S04]  /*1bb70*/  STL [R1+0xc60], R13 ;  /* 0x000c600d01007387 */ /* 0x000fe80000100800 */
[----:B------:R-:W5:Y:S04]  /*1bb80*/  LDL.LU R11, [R1+0x68] ;  /* 0x00006800010b7983 */ /* 0x000f680000300800 */
[----:B------:R0:W-:Y:S04]  /*1bb90*/  STL [R1+0xc5c], R12 ;  /* 0x000c5c0c01007387 */ /* 0x0001e80000100800 */
[----:B------:R-:W5:Y:S01]  /*1bba0*/  LDL.LU R27, [R1+0x214] ;  /* 0x00021400011b7983 */ /* 0x000f620000300800 */
[----:B0-----:R-:W-:-:S03]  /*1bbb0*/  IADD3 R12, P5, R6, R9, RZ ;  /* 0x00000009060c7210 */ /* 0x001fc60007fbe0ff */
[----:B------:R-:W5:Y:S04]  /*1bbc0*/  LDL.LU R6, [R1+0x64] ;  /* 0x0000640001067983 */ /* 0x000f680000300800 */
[----:B------:R-:W-:Y:S04]  /*1bbd0*/  STL [R1+0xc58], R12 ;  /* 0x000c580c01007387 */ /* 0x000fe80000100800 */
[----:B------:R-:W5:Y:S04]  /*1bbe0*/  LDL.LU R26, [R1+0x218] ;  /* 0x00021800011a7983 */ /* 0x000f680000300800 */
[----:B------:R-:W5:Y:S01]  /*1bbf0*/  LDL.LU R25, [R1+0x60] ;  /* 0x0000600001197983 */ /* 0x000f620000300800 */
[----:B------:R-:W-:-:S05]  /*1bc00*/  IMAD.X R7, R7, 0x1, R0, P4 ;  /* 0x0000000107077824 */ /* 0x000fca00020e0600 */
[----:B------:R0:W-:Y:S04]  /*1bc10*/  STL [R1+0xc54], R7 ;  /* 0x000c540701007387 */ /* 0x0001e80000100800 */
[----:B0-----:R-:W5:Y:S04]  /*1bc20*/  LDL.LU R7, [R1+0x21c] ;  /* 0x00021c0001077983 */ /* 0x001f680000300800 */
[----:B------:R-:W5:Y:S01]  /*1bc30*/  LDL.LU R24, [R1+0x5c] ;  /* 0x00005c0001187983 */ /* 0x000f620000300800 */
[----:B---3--:R-:W-:-:S03]  /*1bc40*/  IADD3 R12, P4, R8, R9, RZ ;  /* 0x00000009080c7210 */ /* 0x008fc60007f9e0ff */
[----:B------:R-:W3:Y:S04]  /*1bc50*/  LDL.LU R8, [R1+0x220] ;  /* 0x0002200001087983 */ /* 0x000ee80000300800 */
[----:B------:R4:W-:Y:S04]  /*1bc60*/  STL [R1+0xc50], R12 ;  /* 0x000c500c01007387 */ /* 0x0009e80000100800 */
        /* <DEDUP_REMOVED lines=25> */
[-C--:B0-----:R-:W-:Y:S01]  /*1be00*/  IADD3 R23, P1, R11, R9.reuse, RZ ;  /* 0x000000090b177210 */ /* 0x081fe20007f3e0ff */
[----:B------:R-:W-:Y:S01]  /*1be10*/  IMAD.X R27, R27, 0x1, R0, P5 ;  /* 0x000000011b1b7824 */ /* 0x000fe200028e0600 */
[----:B------:R-:W5:Y:S04]  /*1be20*/  LDL.LU R11, [R1+0x240] ;  /* 0x00024000010b7983 */ /* 0x000f680000300800 */
[----:B------:R0:W-:Y:S02]  /*1be30*/  STL [R1+0xc38], R23 ;  /* 0x000c381701007387 */ /* 0x0001e40000100800 */
[----:B0-----:R-:W-:-:S02]  /*1be40*/  IADD3 R23, P5, R6, R9, RZ ;  /* 0x0000000906177210 */ /* 0x001fc40007fbe0ff */
[----:B------:R-:W5:Y:S04]  /*1be50*/  LDL.LU R6, [R1+0x38] ;  /* 0x0000380001067983 */ /* 0x000f680000300800 */
[----:B------:R-:W-:Y:S01]  /*1be60*/  STL [R1+0xc34], R27 ;  /* 0x000c341b01007387 */ /* 0x000fe20000100800 */
[----:B------:R-:W-:-:S03]  /*1be70*/  IMAD.X R26, R26, 0x1, R0, P4 ;  /* 0x000000011a1a7824 */ /* 0x000fc600020e0600 */
[----:B------:R0:W-:Y:S01]  /*1be80*/  STL [R1+0xc30], R23 ;  /* 0x000c301701007387 */ /* 0x0001e20000100800 */
[----:B------:R-:W-:-:S03]  /*1be90*/  IADD3 R25, P4, R25, R9, RZ ;  /* 0x0000000919197210 */ /* 0x000fc60007f9e0ff */
[----:B------:R-:W-:Y:S01]  /*1bea0*/  STL [R1+0xc2c], R26 ;  /* 0x000c2c1a01007387 */ /* 0x000fe20000100800 */
[----:B0-----:R-:W-:-:S03]  /*1beb0*/  IMAD.X R23, R7, 0x1, R0, P3 ;  /* 0x0000000107177824 */ /* 0x001fc600018e0600 */
[----:B------:R-:W5:Y:S01]  /*1bec0*/  LDL.LU R7, [R1+0x244] ;  /* 0x0002440001077983 */ /* 0x000f620000300800 */
[----:B------:R-:W-:-:S03]  /*1bed0*/  IADD3 R24, P3, R24, R9, RZ ;  /* 0x0000000918187210 */ /* 0x000fc60007f7e0ff */
[----:B------:R-:W-:Y:S04]  /*1bee0*/  STL [R1+0xc28], R25 ;  /* 0x000c281901007387 */ /* 0x000fe80000100800 */
[----:B------:R3:W-:Y:S02]  /*1bef0*/  STL [R1+0xc24], R23 ;  /* 0x000c241701007387 */ /* 0x0007e40000100800 */
[----:B---3--:R-:W-:Y:S02]  /*1bf00*/  IMAD.X R23, R8, 0x1, R0, P2 ;  /* 0x0000000108177824 */ /* 0x008fe400010e0600 */
[----:B------:R-:W3:Y:S04]  /*1bf10*/  LDL.LU R8, [R1+0x34] ;  /* 0x0000340001087983 */ /* 0x000ee80000300800 */
[----:B------:R-:W-:Y:S01]  /*1bf20*/  STL [R1+0xc20], R24 ;  /* 0x000c201801007387 */ /* 0x000fe20000100800 */
[----:B------:R-:W-:-:S03]  /*1bf30*/  IADD3 R22, P2, R22, R9, RZ ;  /* 0x0000000916167210 */ /* 0x000fc60007f5e0ff */
[----:B------:R4:W-:Y:S02]  /*1bf40*/  STL [R1+0xc1c], R23 ;  /* 0x000c1c1701007387 */ /* 0x0009e40000100800 */
[--C-:B----4-:R-:W-:Y:S02]  /*1bf50*/  IMAD.X R23, R10, 0x1, R0.reuse, P1 ;  /* 0x000000010a177824 */ /* 0x110fe400008e0600 */
[----:B------:R-:W4:Y:S04]  /*1bf60*/  LDL.LU R10, [R1+0x248] ;  /* 0x00024800010a7983 */ /* 0x000f280000300800 */
[----:B------:R0:W-:Y:S04]  /*1bf70*/  STL [R1+0xc18], R22 ;  /* 0x000c181601007387 */ /* 0x0001e80000100800 */
[----:B------:R-:W-:Y:S01]  /*1bf80*/  STL [R1+0xc14], R23 ;  /* 0x000c141701007387 */ /* 0x000fe20000100800 */
[----:B0-----:R-:W-:Y:S01]  /*1bf90*/  IADD3 R22, P1, R21, R9, RZ ;  /* 0x0000000915167210 */ /* 0x001fe20007f3e0ff */
[----:B--2---:R-:W-:-:S02]  /*1bfa0*/  IMAD.X R21, R5, 0x1, R0, P5 ;  /* 0x0000000105157824 */ /* 0x004fc400028e0600 */
        /* <DEDUP_REMOVED lines=9> */
[----:B------:R-:W-:Y:S01]  /*1c040*/  IMAD.X R19, R18, 0x1, R0, P3 ;  /* 0x0000000112137824 */ /* 0x000fe200018e0600 */
        /* <DEDUP_REMOVED lines=14> */
[----:B------:R-:W5:Y:S04]  /*1c130*/  LDL.LU R27, [R1+0x2c] ;  /* 0x00002c00011b7983 */ /* 0x000f680000300800 */
[----:B------:R-:W-:Y:S04]  /*1c140*/  STL [R1+0xbe4], R13 ;  /* 0x000be40d01007387 */ /* 0x000fe80000100800 */
[----:B------:R-:W5:Y:S04]  /*1c150*/  LDL.LU R4, [R1+0x250] ;  /* 0x0002500001047983 */ /* 0x000f680000300800 */
[----:B------:R-:W-:Y:S04]  /*1c160*/  STL [R1+0xbe0], R12 ;  /* 0x000be00c01007387 */ /* 0x000fe80000100800 */
[----:B------:R-:W5:Y:S04]  /*1c170*/  LDL.LU R26, [R1+0x28] ;  /* 0x00002800011a7983 */ /* 0x000f680000300800 */
[----:B------:R-:W5:Y:S01]  /*1c180*/  LDL.LU R23, [R1+0x254] ;  /* 0x0002540001177983 */ /* 0x000f620000300800 */
[----:B------:R-:W-:-:S05]  /*1c190*/  IMAD.X R11, R11, 0x1, R0, P4 ;  /* 0x000000010b0b7824 */ /* 0x000fca00020e0600 */
[----:B------:R-:W-:Y:S04]  /*1c1a0*/  STL [R1+0xbdc], R11 ;  /* 0x000bdc0b01007387 */ /* 0x000fe80000100800 */
[----:B------:R-:W5:Y:S04]  /*1c1b0*/  LDL.LU R25, [R1+0x24] ;  /* 0x0000240001197983 */ /* 0x000f680000300800 */
[----:B------:R-:W5:Y:S01]  /*1c1c0*/  LDL.LU R24, [R1+0x258] ;  /* 0x0002580001187983 */ /* 0x000f620000300800 */
[----:B------:R-:W-:-:S05]  /*1c1d0*/  IADD3 R6, P4, R6, R9, RZ ;  /* 0x0000000906067210 */ /* 0x000fca0007f9e0ff */
[----:B------:R0:W-:Y:S04]  /*1c1e0*/  STL [R1+0xbd8], R6 ;  /* 0x000bd80601007387 */ /* 0x0001e80000100800 */
[----:B0-----:R-:W5:Y:S04]  /*1c1f0*/  LDL.LU R6, [R1+0x20] ;  /* 0x0000200001067983 */ /* 0x001f680000300800 */
[----:B------:R-:W5:Y:S01]  /*1c200*/  LDL.LU R22, [R1+0x25c] ;  /* 0x00025c0001167983 */ /* 0x000f620000300800 */
[----:B------:R-:W-:-:S03]  /*1c210*/  IMAD.X R11, R7, 0x1, R0, P3 ;  /* 0x00000001070b7824 */ /* 0x000fc600018e0600 */
[----:B------:R-:W5:Y:S04]  /*1c220*/  LDL.LU R7, [R1+0x1c] ;  /* 0x00001c0001077983 */ /* 0x000f680000300800 */
[----:B------:R3:W-:Y:S04]  /*1c230*/  STL [R1+0xbd4], R11 ;  /* 0x000bd40b01007387 */ /* 0x0007e80000100800 */
[----:B------:R-:W5:Y:S01]  /*1c240*/  LDL.LU R21, [R1+0x260] ;  /* 0x0002600001157983 */ /* 0x000f620000300800 */
[----:B---3--:R-:W-:-:S03]  /*1c250*/  IADD3 R11, P3, R8, R9, RZ ;  /* 0x00000009080b7210 */ /* 0x008fc60007f7e0ff */
[----:B------:R-:W3:Y:S04]  /*1c260*/  LDL.LU R8, [R1+0x18] ;  /* 0x0000180001087983 */ /* 0x000ee80000300800 */
[----:B------:R0:W-:Y:S04]  /*1c270*/  STL [R1+0xbd0], R11 ;  /* 0x000bd00b01007387 */ /* 0x0001e80000100800 */
[----:B------:R-:W3:Y:S04]  /*1c280*/  LDL.LU R20, [R1+0x264] ;  /* 0x0002640001147983 */ /* 0x000ee80000300800 */
[----:B------:R-:W3:Y:S01]  /*1c290*/  LDL.LU R17, [R1+0x14] ;  /* 0x0000140001117983 */ /* 0x000ee20000300800 */
[----:B----4-:R-:W-:-:S05]  /*1c2a0*/  IMAD.X R10, R10, 0x1, R0, P2 ;  /* 0x000000010a0a7824 */ /* 0x010fca00010e0600 */
[----:B------:R1:W-:Y:S04]  /*1c2b0*/  STL [R1+0xbcc], R10 ;  /* 0x000bcc0a01007387 */ /* 0x0003e80000100800 */
[----:B------:R-:W4:Y:S04]  /*1c2c0*/  LDL.LU R19, [R1+0x268] ;  /* 0x0002680001137983 */ /* 0x000f280000300800 */
[----:B------:R-:W4:Y:S01]  /*1c2d0*/  LDL.LU R18, [R1+0x10] ;  /* 0x0000100001127983 */ /* 0x000f220000300800 */
[----:B--2---:R-:W-:-:S05]  /*1c2e0*/  IADD3 R5, P2, R5, R9, RZ ;  /* 0x0000000905057210 */ /* 0x004fca0007f5e0ff */
[----:B------:R2:W-:Y:S04]  /*1c2f0*/  STL [R1+0xbc8], R5 ;  /* 0x000bc80501007387 */ /* 0x0005e80000100800 */
[----:B------:R-:W4:Y:S04]  /*1c300*/  LDL.LU R16, [R1+0x26c] ;  /* 0x00026c0001107983 */ /* 0x000f280000300800 */
[----:B------:R-:W4:Y:S01]  /*1c310*/  LDL.LU R15, [R1+0xc] ;  /* 0x00000c00010f7983 */ /* 0x000f220000300800 */
[----:B-----5:R-:W-:-:S05]  /*1c320*/  IMAD.X R2, R2, 0x1, R0, P1 ;  /* 0x0000000102027824 */ /* 0x020fca00008e0600 */
[----:B------:R5:W-:Y:S04]  /*1c330*/  STL [R1+0xbc4], R2 ;  /* 0x000bc40201007387 */ /* 0x000be80000100800 */
[----:B------:R-:W4:Y:S04]  /*1c340*/  LDL.LU R14, [R1+0x270] ;  /* 0x00027000010e7983 */ /* 0x000f280000300800 */
[----:B------:R-:W4:Y:S04]  /*1c350*/  LDL.LU R13, [R1+0x8] ;  /* 0x00000800010d7983 */ /* 0x000f280000300800 */
[----:B------:R-:W4:Y:S04]  /*1c360*/  LDL.LU R12, [R1+0x274] ;  /* 0x00027400010c7983 */ /* 0x000f280000300800 */
[----:B0-----:R-:W4:Y:S04]  /*1c370*/  LDL.LU R11, [R1+0x4] ;  /* 0x00000400010b7983 */ /* 0x001f280000300800 */
[----:B-1----:R-:W4:Y:S04]  /*1c380*/  LDL.LU R10, [R1+0x278] ;  /* 0x00027800010a7983 */ /* 0x002f280000300800 */
[----:B--2---:R-:W2:Y:S04]  /*1c390*/  LDL.LU R5, [R1] ;  /* 0x0000000001057983 */ /* 0x004ea80000300800 */
[----:B-----5:R-:W5:Y:S01]  /*1c3a0*/  LDL.LU R2, [R1+0x27c] ;  /* 0x00027c0001027983 */ /* 0x020f620000300800 */
[----:B------:R-:W-:-:S05]  /*1c3b0*/  IADD3 R27, P1, R27, R9, RZ ;  /* 0x000000091b1b7210 */ /* 0x000fca0007f3e0ff */
[----:B------:R0:W-:Y:S01]  /*1c3c0*/  STL [R1+0xbc0], R27 ;  /* 0x000bc01b01007387 */ /* 0x0001e20000100800 */
[----:B------:R-:W-:-:S03]  /*1c3d0*/  IMAD.X R4, R4, 0x1, R0, P5 ;  /* 0x0000000104047824 */ /* 0x000fc600028e0600 */
[----:B0-----:R-:W5:Y:S01]  /*1c3e0*/  LDL.LU R27, [R1+0x2968] ;  /* 0x00296800011b7983 */ /* 0x001f620000300800 */
[----:B------:R-:W-:-:S03]  /*1c3f0*/  IADD3 R26, P5, R26, R9, RZ ;  /* 0x000000091a1a7210 */ /* 0x000fc60007fbe0ff */
[----:B------:R0:W-:Y:S01]  /*1c400*/  STL [R1+0xbbc], R4 ;  /* 0x000bbc0401007387 */ /* 0x0001e20000100800 */
[----:B------:R-:W-:-:S03]  /*1c410*/  IMAD.X R23, R23, 0x1, R0, P4 ;  /* 0x0000000117177824 */ /* 0x000fc600020e0600 */
[----:B0-----:R-:W5:Y:S04]  /*1c420*/  LDL.LU R4, [R1+0x280] ;  /* 0x0002800001047983 */ /* 0x001f680000300800 */
[----:B------:R0:W-:Y:S01]  /*1c430*/  STL [R1+0xbb8], R26 ;  /* 0x000bb81a01007387 */ /* 0x0001e20000100800 */
[-C--:B------:R-:W-:Y:S01]  /*1c440*/  IADD3 R25, P4, R25, R9.reuse, RZ ;  /* 0x0000000919197210 */ /* 0x080fe20007f9e0ff */
[----:B------:R-:W-:Y:S02]  /*1c450*/  IMAD.X R24, R24, 0x1, R0, P3 ;  /* 0x0000000118187824 */ /* 0x000fe400018e0600 */
[----:B0-----:R-:W5:Y:S04]  /*1c460*/  LDL.LU R26, [R1+0x2964] ;  /* 0x00296400011a7983 */ /* 0x001f680000300800 */
[----:B------:R0:W-:Y:S04]  /*1c470*/  STL [R1+0xbb4], R23 ;  /* 0x000bb41701007387 */ /* 0x0001e80000100800 */
        /* <DEDUP_REMOVED lines=10> */
[----:B0-----:R-:W5:Y:S04]  /*1c520*/  LDL.LU R6, [R1+0x288] ;  /* 0x0002880001067983 */ /* 0x001f680000300800 */
[----:B------:R0:W-:Y:S04]  /*1c530*/  STL [R1+0xba4], R22 ;  /* 0x000ba41601007387 */ /* 0x0001e80000100800 */
[----:B0-----:R-:W5:Y:S04]  /*1c540*/  LDL.LU R22, [R1+0x2958] ;  /* 0x0029580001167983 */ /* 0x001f680000300800 */
[----:B------:R0:W-:Y:S04]  /*1c550*/  STL [R1+0xba0], R7 ;  /* 0x000ba00701007387 */ /* 0x0001e80000100800 */
[----:B0-----:R-:W5:Y:S04]  /*1c560*/  LDL.LU R7, [R1+0x28c] ;  /* 0x00028c0001077983 */ /* 0x001f680000300800 */
[----:B------:R0:W-:Y:S04]  /*1c570*/  STL [R1+0xb9c], R21 ;  /* 0x000b9c1501007387 */ /* 0x0001e80000100800 */
[----:B0-----:R-:W5:Y:S01]  /*1c580*/  LDL.LU R21, [R1+0x2954] ;  /* 0x0029540001157983 */ /* 0x001f620000300800 */
[----:B---3--:R-:W-:-:S05]  /*1c590*/  IADD3 R8, P1, R8, R9, RZ ;  /* 0x0000000908087210 */ /* 0x008fca0007f3e0ff */
[----:B------:R0:W-:Y:S01]  /*1c5a0*/  STL [R1+0xb98], R8 ;  /* 0x000b980801007387 */ /* 0x0001e20000100800 */
[--C-:B------:R-:W-:Y:S01]  /*1c5b0*/  IMAD.X R20, R20, 0x1, R0.reuse, P5 ;  /* 0x0000000114147824 */ /* 0x100fe200028e0600 */
[----:B------:R-:W-:Y:S02]  /*1c5c0*/  IADD3 R17, P5, R17, R9, RZ ;  /* 0x0000000911117210 */ /* 0x000fe40007fbe0ff */
[----:B0-----:R-:W3:Y:S04]  /*1c5d0*/  LDL.LU R8, [R1+0x290] ;  /* 0x0002900001087983 */ /* 0x001ee80000300800 */
[----:B------:R0:W-:Y:S01]  /*1c5e0*/  STL [R1+0xb94], R20 ;  /* 0x000b941401007387 */ /* 0x0001e20000100800 */
[----:B----4-:R-:W-:-:S03]  /*1c5f0*/  IMAD.X R19, R19, 0x1, R0, P4 ;  /* 0x0000000113137824 */ /* 0x010fc600020e0600 */
[----:B0-----:R-:W4:Y:S01]  /*1c600*/  LDL.LU R20, [R1+0x2950] ;  /* 0x0029500001147983 */ /* 0x001f220000300800 */
[----:B------:R-:W-:-:S03]  /*1c610*/  IADD3 R18, P4, R18, R9, RZ ;  /* 0x0000000912127210 */ /* 0x000fc60007f9e0ff */
[----:B------:R0:W-:Y:S04]  /*1c620*/  STL [R1+0xb90], R17 ;  /* 0x000b901101007387 */ /* 0x0001e80000100800 */
[----:B0-----:R-:W4:Y:S01]  /*1c630*/  LDL.LU R17, [R1+0x294] ;  /* 0x0002940001117983 */ /* 0x001f220000300800 */
[----:B------:R-:W-:-:S03]  /*1c640*/  IMAD.X R16, R16, 0x1, R0, P3 ;  /* 0x0000000110107824 */ /* 0x000fc600018e0600 */
[----:B------:R0:W-:Y:S01]  /*1c650*/  STL [R1+0xb8c], R19 ;  /* 0x000b8c1301007387 */ /* 0x0001e20000100800 */
[----:B------:R-:W-:-:S03]  /*1c660*/  IADD3 R15, P3, R15, R9, RZ ;  /* 0x000000090f0f7210 */ /* 0x000fc60007f7e0ff */
[----:B0-----:R-:W4:Y:S04]  /*1c670*/  LDL.LU R19, [R1+0x294c] ;  /* 0x00294c0001137983 */ /* 0x001f280000300800 */
[----:B------:R0:W-:Y:S01]  /*1c680*/  STL [R1+0xb88], R18 ;  /* 0x000b881201007387 */ /* 0x0001e20000100800 */
[----:B------:R-:W-:-:S03]  /*1c690*/  IMAD.X R14, R14, 0x1, R0, P2 ;  /* 0x000000010e0e7824 */ /* 0x000fc600010e0600 */
[----:B0-----:R-:W4:Y:S01]  /*1c6a0*/  LDL.LU R18, [R1+0x298] ;  /* 0x0002980001127983 */ /* 0x001f220000300800 */
[----:B------:R-:W-:-:S03]  /*1c6b0*/  IADD3 R13, P2, R13, R9, RZ ;  /* 0x000000090d0d7210 */ /* 0x000fc60007f5e0ff */
[----:B------:R0:W-:Y:S01]  /*1c6c0*/  STL [R1+0xb84], R16 ;  /* 0x000b841001007387 */ /* 0x0001e20000100800 */
[--C-:B------:R-:W-:Y:S01]  /*1c6d0*/  IMAD.X R12, R12, 0x1, R0.reuse, P1 ;  /* 0x000000010c0c7824 */ /* 0x100fe200008e0600 */
[-C--:B------:R-:W-:Y:S02]  /*1c6e0*/  IADD3 R11, P1, R11, R9.reuse, RZ ;  /* 0x000000090b0b7210 */ /* 0x080fe40007f3e0ff */
[----:B0-----:R-:W4:Y:S04]  /*1c6f0*/  LDL.LU R16, [R1+0x2948] ;  /* 0x0029480001107983 */ /* 0x001f280000300800 */
[----:B------:R0:W-:Y:S01]  /*1c700*/  STL [R1+0xb80], R15 ;  /* 0x000b800f01007387 */ /* 0x0001e20000100800 */
[----:B------:R-:W-:Y:S01]  /*1c710*/  IMAD.X R10, R10, 0x1, R0, P5 ;  /* 0x000000010a0a7824 */ /* 0x000fe200028e0600 */
[----:B--2---:R-:W-:-:S02]  /*1c720*/  IADD3 R5, P5, R5, R9, RZ ;  /* 0x0000000905057210 */ /* 0x004fc40007fbe0ff */
[----:B0-----:R-:W2:Y:S04]  /*1c730*/  LDL.LU R15, [R1+0x2944] ;  /* 0x00294400010f7983 */ /* 0x001ea80000300800 */
[----:B------:R0:W-:Y:S01]  /*1c740*/  STL [R1+0xb7c], R14 ;  /* 0x000b7c0e01007387 */ /* 0x0001e20000100800 */
[----:B-----5:R-:W-:-:S03]  /*1c750*/  IMAD.X R2, R2, 0x1, R0, P4 ;  /* 0x0000000102027824 */ /* 0x020fc600020e0600 */
[----:B0-----:R-:W5:Y:S04]  /*1c760*/  LDL.LU R14, [R1+0x2940] ;  /* 0x00294000010e7983 */ /* 0x001f680000300800 */
[----:B------:R0:W-:Y:S04]  /*1c770*/  STL [R1+0xb78], R13 ;  /* 0x000b780d01007387 */ /* 0x0001e80000100800 */
[----:B0-----:R-:W2:Y:S04]  /*1c780*/  LDL.LU R13, [R1+0x293c] ;  /* 0x00293c00010d7983 */ /* 0x001ea80000300800 */
[----:B------:R0:W-:Y:S04]  /*1c790*/  STL [R1+0xb74], R12 ;  /* 0x000b740c01007387 */ /* 0x0001e80000100800 */
[----:B0-----:R-:W5:Y:S04]  /*1c7a0*/  LDL.LU R12, [R1+0x2938] ;  /* 0x00293800010c7983 */ /* 0x001f680000300800 */
[----:B------:R0:W-:Y:S04]  /*1c7b0*/  STL [R1+0xb70], R11 ;  /* 0x000b700b01007387 */ /* 0x0001e80000100800 */
[----:B0-----:R-:W2:Y:S04]  /*1c7c0*/  LDL.LU R11, [R1+0x2934] ;  /* 0x00293400010b7983 */ /* 0x001ea80000300800 */
[----:B------:R0:W-:Y:S04]  /*1c7d0*/  STL [R1+0xb6c], R10 ;  /* 0x000b6c0a01007387 */ /* 0x0001e80000100800 */
[----:B0-----:R-:W5:Y:S04]  /*1c7e0*/  LDL.LU R10, [R1+0x2930] ;  /* 0x00293000010a7983 */ /* 0x001f680000300800 */
[----:B------:R0:W-:Y:S04]  /*1c7f0*/  STL [R1+0xb68], R5 ;  /* 0x000b680501007387 */ /* 0x0001e80000100800 */
[----:B0-----:R-:W3:Y:S04]  /*1c800*/  LDL.LU R5, [R1+0x292c] ;  /* 0x00292c0001057983 */ /* 0x001ee80000300800 */
[----:B------:R0:W-:Y:S04]  /*1c810*/  STL [R1+0xb64], R2 ;  /* 0x000b640201007387 */ /* 0x0001e80000100800 */
[----:B0-----:R-:W4:Y:S01]  /*1c820*/  LDL.LU R2, [R1+0x2928] ;  /* 0x0029280001027983 */ /* 0x001f220000300800 */
[----:B------:R-:W-:Y:S01]  /*1c830*/  IMAD.X R4, R4, 0x1, R0, P3 ;  /* 0x0000000104047824 */ /* 0x000fe200018e0600 */
[----:B----4-:R-:W-:-:S05]  /*1c840*/  IADD3 R2, P4, R2, R9, RZ ;  /* 0x0000000902027210 */ /* 0x010fca0007f9e0ff */
[----:B------:R0:W-:Y:S04]  /*1c850*/  STL [R1+0xb60], R2 ;  /* 0x000b600201007387 */ /* 0x0001e80000100800 */
[----:B0-----:R-:W4:Y:S04]  /*1c860*/  LDL.LU R2, [R1+0x2ac] ;  /* 0x0002ac0001027983 */ /* 0x001f280000300800 */
[----:B------:R0:W-:Y:S04]  /*1c870*/  STL [R1+0xb5c], R4 ;  /* 0x000b5c0401007387 */ /* 0x0001e80000100800 */
[----:B0-----:R-:W2:Y:S01]  /*1c880*/  LDL.LU R4, [R1+0x2924] ;  /* 0x0029240001047983 */ /* 0x001ea20000300800 */
[----:B------:R-:W-:-:S02]  /*1c890*/  IMAD.X R23, R23, 0x1, R0, P2 ;  /* 0x0000000117177824 */ /* 0x000fc400010e0600 */
[----:B------:R-:W-:Y:S01]  /*1c8a0*/  IMAD.X R6, R6, 0x1, R0, P1 ;  /* 0x0000000106067824 */ /* 0x000fe200008e0600 */
[----:B--2---:R-:W-:-:S05]  /*1c8b0*/  IADD3 R4, P3, R4, R9, RZ ;  /* 0x0000000904047210 */ /* 0x004fca0007f7e0ff */
[----:B------:R0:W-:Y:S04]  /*1c8c0*/  STL [R1+0xb58], R4 ;  /* 0x000b580401007387 */ /* 0x0001e80000100800 */
[----:B0-----:R-:W2:Y:S04]  /*1c8d0*/  LDL.LU R4, [R1+0x2a8] ;  /* 0x0002a80001047983 */ /* 0x001ea80000300800 */
[----:B------:R3:W-:Y:S02]  /*1c8e0*/  STL [R1+0xb54], R23 ;  /* 0x000b541701007387 */ /* 0x0007e40000100800 */
[----:B---3--:R-:W-:-:S02]  /*1c8f0*/  IADD3 R23, P2, R5, R9, RZ ;  /* 0x0000000905177210 */ /* 0x008fc40007f5e0ff */
[----:B------:R-:W3:Y:S04]  /*1c900*/  LDL.LU R5, [R1+0x2a4] ;  /* 0x0002a40001057983 */ /* 0x000ee80000300800 */
[----:B------:R0:W-:Y:S04]  /*1c910*/  STL [R1+0xb50], R23 ;  /* 0x000b501701007387 */ /* 0x0001e80000100800 */
[----:B0-----:R-:W4:Y:S04]  /*1c920*/  LDL.LU R23, [R1+0x2b0] ;  /* 0x0002b00001177983 */ /* 0x001f280000300800 */
[----:B------:R0:W-:Y:S04]  /*1c930*/  STL [R1+0xb4c], R6 ;  /* 0x000b4c0601007387 */ /* 0x0001e80000100800 */
[----:B0-----:R-:W5:Y:S01]  /*1c940*/  LDL.LU R6, [R1+0x2920] ;  /* 0x0029200001067983 */ /* 0x001f620000300800 */
[----:B------:R-:W-:Y:S01]  /*1c950*/  IMAD.X R7, R7, 0x1, R0, P5 ;  /* 0x0000000107077824 */ /* 0x000fe200028e0600 */
[----:B-----5:R-:W-:-:S05]  /*1c960*/  IADD3 R6, P1, R6, R9, RZ ;  /* 0x0000000906067210 */ /* 0x020fca0007f3e0ff */
[----:B------:R0:W-:Y:S04]  /*1c970*/  STL [R1+0xb48], R6 ;  /* 0x000b480601007387 */ /* 0x0001e80000100800 */
[----:B0-----:R-:W5:Y:S04]  /*1c980*/  LDL.LU R6, [R1+0x2a0] ;  /* 0x0002a00001067983 */ /* 0x001f680000300800 */
[----:B------:R0:W-:Y:S04]  /*1c990*/  STL [R1+0xb44], R7 ;  /* 0x000b440701007387 */ /* 0x0001e80000100800 */
[----:B0-----:R-:W2:Y:S01]  /*1c9a0*/  LDL.LU R7, [R1+0x291c] ;  /* 0x00291c0001077983 */ /* 0x001ea20000300800 */
[----:B------:R-:W-:Y:S01]  /*1c9b0*/  IMAD.X R8, R8, 0x1, R0, P4 ;  /* 0x0000000108087824 */ /* 0x000fe200020e0600 */
[----:B--2---:R-:W-:-:S02]  /*1c9c0*/  IADD3 R7, P5, R7, R9, RZ ;  /* 0x0000000907077210 */ /* 0x004fc40007fbe0ff */
[----:B------:R-:W2:Y:S04]  /*1c9d0*/  LDL.LU R9, [R1+0x2918] ;  /* 0x0029180001097983 */ /* 0x000ea80000300800 */
[----:B------:R0:W-:Y:S04]  /*1c9e0*/  STL [R1+0xb40], R7 ;  /* 0x000b400701007387 */ /* 0x0001e80000100800 */
[----:B0-----:R-:W3:Y:S04]  /*1c9f0*/  LDL R7, [R1+0x5e4] ;  /* 0x0005e40001077983 */ /* 0x001ee80000100800 */
[----:B------:R0:W-:Y:S04]  /*1ca00*/  STL [R1+0xb3c], R8 ;  /* 0x000b3c0801007387 */ /* 0x0001e80000100800 */
[----:B0-----:R-:W3:Y:S01]  /*1ca10*/  LDL.LU R8, [R1+0x2914] ;  /* 0x0029140001087983 */ /* 0x001ee20000300800 */
[----:B------:R-:W-:Y:S01]  /*1ca20*/  IMAD.X R17, R17, 0x1, R0, P3 ;  /* 0x0000000111117824 */ /* 0x000fe200018e0600 */
[----:B---3--:R-:W-:-:S05]  /*1ca30*/  IADD3 R8, P4, R8, R7, RZ ;  /* 0x0000000708087210 */ /* 0x008fca0007f9e0ff */
[----:B------:R0:W-:Y:S04]  /*1ca40*/  STL [R1+0xb38], R8 ;  /* 0x000b380801007387 */ /* 0x0001e80000100800 */
[----:B0-----:R-:W3:Y:S04]  /*1ca50*/  LDL.LU R8, [R1+0x29c] ;  /* 0x00029c0001087983 */ /* 0x001ee80000300800 */
[----:B------:R0:W-:Y:S04]  /*1ca60*/  STL [R1+0xb34], R17 ;  /* 0x000b341101007387 */ /* 0x0001e80000100800 */
[----:B0-----:R-:W4:Y:S01]  /*1ca70*/  LDL.LU R17, [R1+0x2b4] ;  /* 0x0002b40001117983 */ /* 0x001f220000300800 */
[----:B--2---:R-:W-:-:S05]  /*1ca80*/  IADD3 R9, P3, R9, R7, RZ ;  /* 0x0000000709097210 */ /* 0x004fca0007f7e0ff */
[----:B------:R0:W-:Y:S01]  /*1ca90*/  STL [R1+0xb30], R9 ;  /* 0x000b300901007387 */ /* 0x0001e20000100800 */
[--C-:B-----5:R-:W-:Y:S02]  /*1caa0*/  IMAD.X R6, R6, 0x1, R0.reuse, P5 ;  /* 0x0000000106067824 */ /* 0x120fe400028e0600 */
[--C-:B0-----:R-:W-:Y:S01]  /*1cab0*/  IMAD.X R9, R18, 0x1, R0.reuse, P2 ;  /* 0x0000000112097824 */ /* 0x101fe200010e0600 */
[----:B------:R-:W-:Y:S01]  /*1cac0*/  IADD3 R10, P2, R10, R7, RZ ;  /* 0x000000070a0a7210 */ /* 0x000fe20007f5e0ff */
[----:B------:R-:W2:Y:S04]  /*1cad0*/  LDL.LU R18, [R1+0x2b8] ;  /* 0x0002b80001127983 */ /* 0x000ea80000300800 */
[----:B------:R0:W-:Y:S04]  /*1cae0*/  STL [R1+0xb2c], R9 ;  /* 0x000b2c0901007387 */ /* 0x0001e80000100800 */
[----:B------:R-:W-:Y:S01]  /*1caf0*/  STL [R1+0xb28], R10 ;  /* 0x000b280a01007387 */ /* 0x000fe20000100800 */
[----:B------:R-:W-:-:S02]  /*1cb00*/  IMAD.X R5, R5, 0x1, R0, P4 ;  /* 0x0000000105057824 */ /* 0x000fc400020e0600 */
[----:B---3--:R-:W-:Y:S01]  /*1cb10*/  IMAD.X R8, R8, 0x1, R0, P1 ;  /* 0x0000000108087824 */ /* 0x008fe200008e0600 */
[----:B0-----:R-:W-:-:S04]  /*1cb20*/  IADD3 R9, P1, R11, R7, RZ ;  /* 0x000000070b097210 */ /* 0x001fc80007f3e0ff */
[----:B------:R0:W-:Y:S04]  /*1cb30*/  STL [R1+0xb24], R8 ;  /* 0x000b240801007387 */ /* 0x0001e80000100800 */
[----:B------:R-:W-:Y:S01]  /*1cb40*/  STL [R1+0xb20], R9 ;  /* 0x000b200901007387 */ /* 0x000fe20000100800 */
[----:B0-----:R-:W-:-:S03]  /*1cb50*/  IADD3 R8, P5, R12, R7, RZ ;  /* 0x000000070c087210 */ /* 0x001fc60007fbe0ff */
[----:B------:R0:W-:Y:S04]  /*1cb60*/  STL [R1+0xb1c], R6 ;  /* 0x000b1c0601007387 */ /* 0x0001e80000100800 */
[----:B------:R-:W-:Y:S01]  /*1cb70*/  STL [R1+0xb18], R8 ;  /* 0x000b180801007387 */ /* 0x000fe20000100800 */
[----:B0-----:R-:W-:-:S03]  /*1cb80*/  IADD3 R6, P4, R13, R7, RZ ;  /* 0x000000070d067210 */ /* 0x001fc60007f9e0ff */
[----:B------:R-:W3:Y:S04]  /*1cb90*/  LDL.LU R13, [R1+0x2d0] ;  /* 0x0002d000010d7983 */ /* 0x000ee80000300800 */
[----:B------:R0:W-:Y:S04]  /*1cba0*/  STL [R1+0xb14], R5 ;  /* 0x000b140501007387 */ /* 0x0001e80000100800 */
[----:B------:R-:W-:Y:S04]  /*1cbb0*/  STL [R1+0xb10], R6 ;  /* 0x000b100601007387 */ /* 0x000fe80000100800 */
[----:B------:R-:W5:Y:S01]  /*1cbc0*/  LDL.LU R12, [R1+0x2d4] ;  /* 0x0002d400010c7983 */ /* 0x000f620000300800 */
[----:B0-----:R-:W-:Y:S01]  /*1cbd0*/  IMAD.X R5, R4, 0x1, R0, P3 ;  /* 0x0000000104057824 */ /* 0x001fe200018e0600 */
[----:B------:R-:W-:-:S04]  /*1cbe0*/  IADD3 R4, P3, R14, R7, RZ ;  /* 0x000000070e047210 */ /* 0x000fc80007f7e0ff */
[----:B------:R-:W-:Y:S04]  /*1cbf0*/  STL [R1+0xb0c], R5 ;  /* 0x000b0c0501007387 */ /* 0x000fe80000100800 */
[----:B------:R-:W3:Y:S04]  /*1cc00*/  LDL.LU R14, [R1+0x2cc] ;  /* 0x0002cc00010e7983 */ /* 0x000ee80000300800 */
[----:B------:R-:W5:Y:S04]  /*1cc10*/  LDL.LU R11, [R1+0x2d8] ;  /* 0x0002d800010b7983 */ /* 0x000f680000300800 */
[----:B------:R4:W-:Y:S04]  /*1cc20*/  STL [R1+0xb08], R4 ;  /* 0x000b080401007387 */ /* 0x0009e80000100800 */
[----:B------:R-:W5:Y:S01]  /*1cc30*/  LDL.LU R10, [R1+0x2dc] ;  /* 0x0002dc00010a7983 */ /* 0x000f620000300800 */
[----:B----4-:R-:W-:Y:S01]  /*1cc40*/  IMAD.X R4, R2, 0x1, R0, P2 ;  /* 0x0000000102047824 */ /* 0x010fe200010e0600 */
[----:B------:R-:W-:-:S04]  /*1cc50*/  IADD3 R2, P2, R15, R7, RZ ;  /* 0x000000070f027210 */ /* 0x000fc80007f5e0ff */
[----:B------:R0:W-:Y:S04]  /*1cc60*/  STL [R1+0xb04], R4 ;  /* 0x000b040401007387 */ /* 0x0001e80000100800 */
[----:B------:R-:W4:Y:S04]  /*1cc70*/  LDL.LU R15, [R1+0x2c8] ;  /* 0x0002c800010f7983 */ /* 0x000f280000300800 */
[----:B------:R-:W5:Y:S01]  /*1cc80*/  LDL.LU R9, [R1+0x2e0] ;  /* 0x0002e00001097983 */ /* 0x000f620000300800 */
[----:B0-----:R-:W-:-:S03]  /*1cc90*/  IMAD.X R4, R23, 0x1, R0, P1 ;  /* 0x0000000117047824 */ /* 0x001fc600008e0600 */
[----:B------:R0:W-:Y:S04]  /*1cca0*/  STL [R1+0xb00], R2 ;  /* 0x000b000201007387 */ /* 0x0001e80000100800 */
[----:B------:R-:W5:Y:S01]  /*1ccb0*/  LDL.LU R8, [R1+0x2e4] ;  /* 0x0002e40001087983 */ /* 0x000f620000300800 */
[----:B------:R-:W-:-:S03]  /*1ccc0*/  IMAD.X R17, R17, 0x1, R0, P5 ;  /* 0x0000000111117824 */ /* 0x000fc600028e0600 */
[----:B------:R1:W-:Y:S01]  /*1ccd0*/  STL [R1+0xafc], R4 ;  /* 0x000afc0401007387 */ /* 0x0003e20000100800 */
[----:B0-----:R-:W-:-:S03]  /*1cce0*/  IADD3 R2, P1, R16, R7, RZ ;  /* 0x0000000710027210 */ /* 0x001fc60007f3e0ff */
[----:B------:R-:W4:Y:S04]  /*1ccf0*/  LDL.LU R16, [R1+0x2c4] ;  /* 0x0002c40001107983 */ /* 0x000f280000300800 */
[----:B------:R-:W5:Y:S04]  /*1cd00*/  LDL.LU R6, [R1+0x2e8] ;  /* 0x0002e80001067983 */ /* 0x000f680000300800 */
[----:B------:R0:W-:Y:S04]  /*1cd10*/  STL [R1+0xaf8], R2 ;  /* 0x000af80201007387 */ /* 0x0001e80000100800 */
[----:B------:R-:W5:Y:S04]  /*1cd20*/  LDL.LU R5, [R1+0x2ec] ;  /* 0x0002ec0001057983 */ /* 0x000f680000300800 */
[----:B-1----:R-:W5:Y:S04]  /*1cd30*/  LDL.LU R4, [R1+0x2f0] ;  /* 0x0002f00001047983 */ /* 0x002f680000300800 */
[----:B0-----:R-:W5:Y:S04]  /*1cd40*/  LDL.LU R2, [R1+0x2f4] ;  /* 0x0002f40001027983 */ /* 0x001f680000300800 */
[----:B------:R-:W5:Y:S04]  /*1cd50*/  LDL.LU R23, [R1+0x2f8] ;  /* 0x0002f80001177983 */ /* 0x000f680000300800 */
[----:B------:R0:W-:Y:S04]  /*1cd60*/  STL [R1+0xaf4], R17 ;  /* 0x000af41101007387 */ /* 0x0001e80000100800 */
[----:B0-----:R-:W3:Y:S01]  /*1cd70*/  LDL.LU R17, [R1+0x2910] ;  /* 0x0029100001117983 */ /* 0x001ee20000300800 */
[----:B--2---:R-:W-:Y:S01]  /*1cd80*/  IMAD.X R18, R18, 0x1, R0, P4 ;  /* 0x0000000112127824 */ /* 0x004fe200020e0600 */
[----:B---3--:R-:W-:-:S05]  /*1cd90*/  IADD3 R17, P5, R17, R7, RZ ;  /* 0x0000000711117210 */ /* 0x008fca0007fbe0ff */
[----:B------:R0:W-:Y:S04]  /*1cda0*/  STL [R1+0xaf0], R17 ;  /* 0x000af01101007387 */ /* 0x0001e80000100800 */
[----:B0-----:R-:W2:Y:S04]  /*1cdb0*/  LDL.LU R17, [R1+0x2c0] ;  /* 0x0002c00001117983 */ /* 0x001ea80000300800 */
[----:B------:R0:W-:Y:S04]  /*1cdc0*/  STL [R1+0xaec], R18 ;  /* 0x000aec1201007387 */ /* 0x0001e80000100800 */
[----:B0-----:R-:W3:Y:S02]  /*1cdd0*/  LDL.LU R18, [R1+0x290c] ;  /* 0x00290c0001127983 */ /* 0x001ee40000300800 */
[----:B---3--:R-:W-:-:S05]  /*1cde0*/  IADD3 R18, P4, R18, R7, RZ ;  /* 0x0000000712127210 */ /* 0x008fca0007f9e0ff */
[----:B------:R0:W-:Y:S04]  /*1cdf0*/  STL [R1+0xae8], R18 ;  /* 0x000ae81201007387 */ /* 0x0001e80000100800 */
[----:B0-----:R-:W3:Y:S01]  /*1ce00*/  LDL.LU R18, [R1+0x2bc] ;  /* 0x0002bc0001127983 */ /* 0x001ee20000300800 */
[--C-:B--2---:R-:W-:Y:S02]  /*1ce10*/  IMAD.X R17, R17, 0x1, R0.reuse, P2 ;  /* 0x0000000111117824 */ /* 0x104fe400010e0600 */
[--C-:B------:R-:W-:Y:S01]  /*1ce20*/  IMAD.X R14, R14, 0x1, R0.reuse, P4 ;  /* 0x000000010e0e7824 */ /* 0x100fe200020e0600 */
[----:B------:R-:W-:Y:S01]  /*1ce30*/  UMOV UR4, URZ ;  /* 0x0000003f00047c82 */ /* 0x000fe20008000000 */
[----:B------:R-:W-:Y:S01]  /*1ce40*/  UMOV UR5, URZ ;  /* 0x0000003f00057c82 */ /* 0x000fe20008000000 */
[----:B---3--:R-:W-:-:S05]  /*1ce50*/  IMAD.X R18, R18, 0x1, R0, P3 ;  /* 0x0000000112127824 */ /* 0x008fca00018e0600 */
[----:B------:R0:W-:Y:S02]  /*1ce60*/  STL [R1+0xae4], R18 ;  /* 0x000ae41201007387 */ /* 0x0001e40000100800 */
[-C--:B0-----:R-:W-:Y:S02]  /*1ce70*/  IADD3 R18, P3, R19, R7.reuse, RZ ;  /* 0x0000000713127210 */ /* 0x081fe40007f7e0ff */
[----:B------:R-:W-:-:S03]  /*1ce80*/  IADD3 R19, P2, R20, R7, RZ ;  /* 0x0000000714137210 */ /* 0x000fc60007f5e0ff */
[----:B------:R4:W-:Y:S04]  /*1ce90*/  STL [R1+0xae0], R18 ;  /* 0x000ae01201007387 */ /* 0x0009e80000100800 */
[----:B------:R0:W-:Y:S01]  /*1cea0*/  STL [R1+0xadc], R17 ;  /* 0x000adc1101007387 */ /* 0x0001e20000100800 */
[--C-:B----4-:R-:W-:Y:S02]  /*1ceb0*/  IMAD.X R18, R16, 0x1, R0.reuse, P1 ;  /* 0x0000000110127824 */ /* 0x110fe400008e0600 */
[----:B------:R-:W-:Y:S01]  /*1cec0*/  IMAD.X R16, R15, 0x1, R0, P5 ;  /* 0x000000010f107824 */ /* 0x000fe200028e0600 */
[-C--:B0-----:R-:W-:Y:S01]  /*1ced0*/  IADD3 R17, P1, R21, R7.reuse, RZ ;  /* 0x0000000715117210 */ /* 0x081fe20007f3e0ff */
[----:B------:R-:W-:Y:S01]  /*1cee0*/  STL [R1+0xad8], R19 ;  /* 0x000ad81301007387 */ /* 0x000fe20000100800 */
[----:B------:R-:W-:-:S03]  /*1cef0*/  IADD3 R15, P5, R22, R7, RZ ;  /* 0x00000007160f7210 */ /* 0x000fc60007fbe0ff */
[----:B------:R-:W-:Y:S04]  /*1cf00*/  STL [R1+0xad4], R18 ;  /* 0x000ad41201007387 */ /* 0x000fe80000100800 */
[----:B------:R-:W-:Y:S04]  /*1cf10*/  STL [R1+0xad0], R17 ;  /* 0x000ad01101007387 */ /* 0x000fe80000100800 */
[----:B------:R0:W-:Y:S04]  /*1cf20*/  STL [R1+0xacc], R16 ;  /* 0x000acc1001007387 */ /* 0x0001e80000100800 */
[----:B------:R1:W-:Y:S04]  /*1cf30*/  STL [R1+0xac8], R15 ;  /* 0x000ac80f01007387 */ /* 0x0003e80000100800 */
[----:B------:R2:W-:Y:S01]  /*1cf40*/  STL [R1+0xac4], R14 ;  /* 0x000ac40e01007387 */ /* 0x0005e20000100800 */
[----:B0-----:R-:W-:Y:S01]  /*1cf50*/  IADD3 R16, P4, R24, R7, RZ ;  /* 0x0000000718107210 */ /* 0x001fe20007f9e0ff */
[----:B-1----:R-:W-:-:S02]  /*1cf60*/  IMAD.X R15, R13, 0x1, R0, P3 ;  /* 0x000000010d0f7824 */ /* 0x002fc400018e0600 */
[--C-:B-----5:R-:W-:Y:S01]  /*1cf70*/  IMAD.X R13, R12, 0x1, R0.reuse, P2 ;  /* 0x000000010c0d7824 */ /* 0x120fe200010e0600 */
[-C--:B--2---:R-:W-:Y:S01]  /*1cf80*/  IADD3 R14, P3, R25, R7.reuse, RZ ;  /* 0x00000007190e7210 */ /* 0x084fe20007f7e0ff */
[----:B------:R-:W-:Y:S01]  /*1cf90*/  STL [R1+0xac0], R16 ;  /* 0x000ac01001007387 */ /* 0x000fe20000100800 */
[-C--:B------:R-:W-:Y:S01]  /*1cfa0*/  IADD3 R12, P2, R26, R7.reuse, RZ ;  /* 0x000000071a0c7210 */ /* 0x080fe20007f5e0ff */
[--C-:B------:R-:W-:Y:S02]  /*1cfb0*/  IMAD.X R11, R11, 0x1, R0.reuse, P1 ;  /* 0x000000010b0b7824 */ /* 0x100fe400008e0600 */
[----:B------:R-:W-:Y:S04]  /*1cfc0*/  STL [R1+0xabc], R15 ;  /* 0x000abc0f01007387 */ /* 0x000fe80000100800 */
[----:B------:R-:W-:Y:S04]  /*1cfd0*/  STL [R1+0xab8], R14 ;  /* 0x000ab80e01007387 */ /* 0x000fe80000100800 */
[----:B------:R0:W-:Y:S04]  /*1cfe0*/  STL [R1+0xab4], R13 ;  /* 0x000ab40d01007387 */ /* 0x0001e80000100800 */
[----:B------:R1:W-:Y:S04]  /*1cff0*/  STL [R1+0xab0], R12 ;  /* 0x000ab00c01007387 */ /* 0x0003e80000100800 */
[----:B------:R2:W-:Y:S01]  /*1d000*/  STL [R1+0xaac], R11 ;  /* 0x000aac0b01007387 */ /* 0x0005e20000100800 */
[----:B0-----:R-:W-:Y:S01]  /*1d010*/  IADD3 R13, P1, R27, R7, RZ ;  /* 0x000000071b0d7210 */ /* 0x001fe20007f3e0ff */
[----:B-1----:R-:W-:-:S02]  /*1d020*/  IMAD.X R12, R10, 0x1, R0, P5 ;  /* 0x000000010a0c7824 */ /* 0x002fc400028e0600 */
[--C-:B------:R-:W-:Y:S01]  /*1d030*/  IMAD.X R10, R9, 0x1, R0.reuse, P4 ;  /* 0x00000001090a7824 */ /* 0x100fe200020e0600 */
[-C--:B--2---:R-:W-:Y:S01]  /*1d040*/  IADD3 R11, P5, R28, R7.reuse, RZ ;  /* 0x000000071c0b7210 */ /* 0x084fe20007fbe0ff */
[----:B------:R-:W-:Y:S01]  /*1d050*/  STL [R1+0xaa8], R13 ;  /* 0x000aa80d01007387 */ /* 0x000fe20000100800 */
[-C--:B------:R-:W-:Y:S01]  /*1d060*/  IADD3 R9, P4, R29, R7.reuse, RZ ;  /* 0x000000071d097210 */ /* 0x080fe20007f9e0ff */
[--C-:B------:R-:W-:Y:S01]  /*1d070*/  IMAD.X R8, R8, 0x1, R0.reuse, P3 ;  /* 0x0000000108087824 */ /* 0x100fe200018e0600 */
[----:B------:R-:W-:Y:S01]  /*1d080*/  IADD3 R3, P3, R3, R7, RZ ;  /* 0x0000000703037210 */ /* 0x000fe20007f7e0ff */
[----:B------:R-:W-:Y:S01]  /*1d090*/  STL [R1+0xaa4], R12 ;  /* 0x000aa40c01007387 */ /* 0x000fe20000100800 */
[----:B------:R-:W-:-:S03]  /*1d0a0*/  IMAD.X R6, R6, 0x1, R0, P2 ;  /* 0x0000000106067824 */ /* 0x000fc600010e0600 */
[----:B------:R-:W-:Y:S01]  /*1d0b0*/  STL [R1+0xaa0], R11 ;  /* 0x000aa00b01007387 */ /* 0x000fe20000100800 */
[----:B------:R-:W-:-:S03]  /*1d0c0*/  IMAD.X R5, R5, 0x1, R0, P1 ;  /* 0x0000000105057824 */ /* 0x000fc600008e0600 */
[----:B------:R-:W-:Y:S04]  /*1d0d0*/  STL [R1+0xa9c], R10 ;  /* 0x000a9c0a01007387 */ /* 0x000fe80000100800 */
[----:B------:R-:W-:Y:S01]  /*1d0e0*/  STL [R1+0xa98], R9 ;  /* 0x000a980901007387 */ /* 0x000fe20000100800 */
[----:B------:R-:W-:-:S03]  /*1d0f0*/  IMAD.X R2, R2, 0x1, R0, P4 ;  /* 0x0000000102027824 */ /* 0x000fc600020e0600 */
[----:B------:R-:W-:Y:S04]  /*1d100*/  STL [R1+0xa94], R8 ;  /* 0x000a940801007387 */ /* 0x000fe80000100800 */
[----:B------:R0:W-:Y:S04]  /*1d110*/  STL [R1+0xa90], R3 ;  /* 0x000a900301007387 */ /* 0x0001e80000100800 */
[----:B------:R1:W-:Y:S01]  /*1d120*/  STL [R1+0xa7c], R6 ;  /* 0x000a7c0601007387 */ /* 0x0003e20000100800 */
[----:B0-----:R-:W-:-:S03]  /*1d130*/  IMAD.X R3, R4, 0x1, R0, P5 ;  /* 0x0000000104037824 */ /* 0x001fc600028e0600 */
[----:B------:R1:W-:Y:S01]  /*1d140*/  STL [R1+0xa80], R5 ;  /* 0x000a800501007387 */ /* 0x0003e20000100800 */
[----:B------:R-:W-:-:S03]  /*1d150*/  IMAD.X R0, R23, 0x1, R0, P3 ;  /* 0x0000000117007824 */ /* 0x000fc600018e0600 */
[----:B------:R1:W-:Y:S04]  /*1d160*/  STL [R1+0xa84], R3 ;  /* 0x000a840301007387 */ /* 0x0003e80000100800 */
[----:B------:R1:W-:Y:S04]  /*1d170*/  STL [R1+0xa88], R2 ;  /* 0x000a880201007387 */ /* 0x0003e80000100800 */
[----:B------:R1:W-:Y:S04]  /*1d180*/  STL [R1+0x7e8], RZ ;  /* 0x0007e8ff01007387 */ /* 0x0003e80000100800 */
[----:B------:R1:W-:Y:S04]  /*1d190*/  STL [R1+0xa8c], R0 ;  /* 0x000a8c0001007387 */ /* 0x0003e80000100800 */
[----:B------:R1:W-:Y:S04]  /*1d1a0*/  STL [R1+0x7ec], RZ ;  /* 0x0007ecff01007387 */ /* 0x0003e80000100800 */
        /* <DEDUP_REMOVED lines=123> */
[----:B------:R1:W-:Y:S02]  /*1d960*/  STL [R1+0x8bc], RZ ;  /* 0x0008bcff01007387 */ /* 0x0003e40000100800 */
.L_x_1:
[----:B------:R-:W2:Y:S04]  /*1d970*/  LDL R16, [R1+0x5d8] ;  /* 0x0005d80001107983 */ /* 0x000ea80000100800 */
[----:B------:R-:W3:Y:S04]  /*1d980*/  LDL R17, [R1+0x5dc] ;  /* 0x0005dc0001117983 */ /* 0x000ee80000100800 */
[----:B-1----:R-:W4:Y:S04]  /*1d990*/  LDL R6, [R1+0x9d0] ;  /* 0x0009d00001067983 */ /* 0x002f280000100800 */
[----:B0-----:R-:W5:Y:S04]  /*1d9a0*/  LDL R0, [R1+0x9d4] ;  /* 0x0009d40001007983 */ /* 0x001f680000100800 */
[----:B------:R-:W5:Y:S04]  /*1d9b0*/  LDL R25, [R1+0x5e0] ;  /* 0x0005e00001197983 */ /* 0x000f680000100800 */
[----:B------:R-:W5:Y:S04]  /*1d9c0*/  LDL R13, [R1+0x9d8] ;  /* 0x0009d800010d7983 */ /* 0x000f680000100800 */
[----:B------:R-:W5:Y:S04]  /*1d9d0*/  LDL R12, [R1+0xe4c] ;  /* 0x000e4c00010c7983 */ /* 0x000f680000100800 */
[----:B------:R-:W5:Y:S04]  /*1d9e0*/  LDL R29, [R1+0x5e4] ;  /* 0x0005e400011d7983 */ /* 0x000f680000100800 */
[----:B------:R-:W5:Y:S04]  /*1d9f0*/  LDL R14, [R1+0x9dc] ;  /* 0x0009dc00010e7983 */ /* 0x000f680000100800 */
[----:B------:R-:W5:Y:S04]  /*1da00*/  LDL R11, [R1+0xde0] ;  /* 0x000de000010b7983 */ /* 0x000f680000100800 */
[----:B------:R-:W5:Y:S04]  /*1da10*/  LDL R10, [R1+0xe48] ;  /* 0x000e4800010a7983 */ /* 0x000f680000100800 */
[----:B------:R-:W5:Y:S04]  /*1da20*/  LDL R8, [R1+0xe54] ;  /* 0x000e540001087983 */ /* 0x000f680000100800 */
[----:B------:R-:W5:Y:S01]  /*1da30*/  LDL R9, [R1+0xdbc] ;  /* 0x000dbc0001097983 */ /* 0x000f620000100800 */
[----:B------:R-:W-:-:S02]  /*1da40*/  USHF.R.S32.HI UR9, URZ, 0x1f, UR4 ;  /* 0x0000001f3f097899 */ /* 0x000fc40008011404 */
[----:B--2---:R-:W-:Y:S02]  /*1da50*/  IADD3 R4, P1, R16, UR4, RZ ;  /* 0x0000000410047c10 */ /* 0x004fe4000ff3e0ff */
[----:B---3--:R-:W-:Y:S02]  /*1da60*/  IADD3 R2, P2, R17, UR4, RZ ;  /* 0x0000000411027c10 */ /* 0x008fe4000ff5e0ff */
[----:B----4-:R-:W-:Y:S02]  /*1da70*/  IADD3.X R5, R6, UR9, RZ, P1, !PT ;  /* 0x0000000906057c10 */ /* 0x010fe40008ffe4ff */
[----:B-----5:R-:W-:-:S03]  /*1da80*/  IADD3.X R3, R0, UR9, RZ, P2, !PT ;  /* 0x0000000900037c10 */ /* 0x020fc600097fe4ff */
[----:B------:R0:W2:Y:S01]  /*1da90*/  LDG.E.U8 R15, desc[UR10][R4.64] ;  /* 0x0000000a040f7981 */ /* 0x0000a2000c1e1100 */
[----:B------:R-:W-:-:S03]  /*1daa0*/  IADD3 R6, P1, R25, UR4, RZ ;  /* 0x0000000419067c10 */ /* 0x000fc6000ff3e0ff */
[----:B------:R-:W3:Y:S01]  /*1dab0*/  LDL R0, [R1+0xe5c] ;  /* 0x000e5c0001007983 */ /* 0x000ee20000100800 */
[----:B------:R-:W-:-:S03]  /*1dac0*/  IADD3.X R7, R13, UR9, RZ, P1, !PT ;  /* 0x000000090d077c10 */ /* 0x000fc60008ffe4ff */
[----:B------:R1:W4:Y:S04]  /*1dad0*/  LDG.E.U8 R20, desc[UR10][R2.64] ;  /* 0x0000000a02147981 */ /* 0x000328000c1e1100 */
[----:B------:R-:W5:Y:S01]  /*1dae0*/  LDL R13, [R1+0xe50] ;  /* 0x000e5000010d7983 */ /* 0x000f620000100800 */
[----:B0-----:R-:W-:-:S03]  /*1daf0*/  IADD3 R4, P2, R29, UR4, RZ ;  /* 0x000000041d047c10 */ /* 0x001fc6000ff5e0ff */
[----:B------:R0:W4:Y:S01]  /*1db00*/  LDG.E.U8 R19, desc[UR10][R6.64] ;  /* 0x0000000a06137981 */ /* 0x000122000c1e1100 */
[----:B-1----:R-:W-:-:S03]  /*1db10*/  IADD3 R2, P1, R12, UR4, RZ ;  /* 0x000000040c027c10 */ /* 0x002fc6000ff3e0ff */
[----:B------:R-:W2:Y:S01]  /*1db20*/  LDL R12, [R1+0xe64] ;  /* 0x000e6400010c7983 */ /* 0x000ea20000100800 */
[----:B------:R-:W-:-:S03]  /*1db30*/  IADD3.X R5, R14, UR9, RZ, P2, !PT ;  /* 0x000000090e057c10 */ /* 0x000fc600097fe4ff */
[----:B------:R-:W4:Y:S01]  /*1db40*/  LDL R14, [R1+0xe58] ;  /* 0x000e5800010e7983 */ /* 0x000f220000100800 */
[----:B0-----:R-:W-:Y:S02]  /*1db50*/  IADD3 R6, P2, R11, UR4, RZ ;  /* 0x000000040b067c10 */ /* 0x001fe4000ff5e0ff */
[----:B------:R-:W-:Y:S01]  /*1db60*/  IADD3.X R3, R10, UR9, RZ, P1, !PT ;  /* 0x000000090a037c10 */ /* 0x000fe20008ffe4ff */
[----:B------:R-:W4:Y:S04]  /*1db70*/  LDL R11, [R1+0xdd8] ;  /* 0x000dd800010b7983 */ /* 0x000f280000100800 */
[----:B------:R-:W4:Y:S04]  /*1db80*/  LDL R10, [R1+0xe60] ;  /* 0x000e6000010a7983 */ /* 0x000f280000100800 */
[----:B------:R0:W4:Y:S01]  /*1db90*/  LDG.E.U8 R23, desc[UR10][R4.64] ;  /* 0x0000000a04177981 */ /* 0x000122000c1e1100 */
[----:B------:R-:W-:-:S03]  /*1dba0*/  IADD3.X R7, R9, UR9, RZ, P2, !PT ;  /* 0x0000000909077c10 */ /* 0x000fc600097fe4ff */
[----:B------:R-:W4:Y:S04]  /*1dbb0*/  LDL R9, [R1+0xdb4] ;  /* 0x000db40001097983 */ /* 0x000f280000100800 */
[----:B------:R3:W4:Y:S01]  /*1dbc0*/  LDG.E.U8 R18, desc[UR10][R2.64] ;  /* 0x0000000a02127981 */ /* 0x000722000c1e1100 */
[----:B0-----:R-:W-:-:S03]  /*1dbd0*/  IADD3 R4, P1, R8, UR4, RZ ;  /* 0x0000000408047c10 */ /* 0x001fc6000ff3e0ff */
[----:B------:R-:W4:Y:S04]  /*1dbe0*/  LDL R8, [R1+0xe6c] ;  /* 0x000e6c0001087983 */ /* 0x000f280000100800 */
[----:B------:R2:W4:Y:S01]  /*1dbf0*/  LDG.E.U8 R22, desc[UR10][R6.64] ;  /* 0x0000000a06167981 */ /* 0x000522000c1e1100 */
[----:B---3--:R-:W-:-:S03]  /*1dc00*/  IADD3 R2, P2, R0, UR4, RZ ;  /* 0x0000000400027c10 */ /* 0x008fc6000ff5e0ff */
[----:B------:R-:W3:Y:S01]  /*1dc10*/  LDL R0, [R1+0xe74] ;  /* 0x000e740001007983 */ /* 0x000ee20000100800 */
[----:B-----5:R-:W-:-:S03]  /*1dc20*/  IADD3.X R5, R13, UR9, RZ, P1, !PT ;  /* 0x000000090d057c10 */ /* 0x020fc60008ffe4ff */
[----:B------:R-:W5:Y:S04]  /*1dc30*/  LDL R13, [R1+0xe68] ;  /* 0x000e6800010d7983 */ /* 0x000f680000100800 */
[----:B------:R0:W5:Y:S01]  /*1dc40*/  LDG.E.U8 R21, desc[UR10][R4.64] ;  /* 0x0000000a04157981 */ /* 0x000162000c1e1100 */
[----:B--2---:R-:W-:-:S03]  /*1dc50*/  IADD3 R6, P1, R12, UR4, RZ ;  /* 0x000000040c067c10 */ /* 0x004fc6000ff3e0ff */
[----:B------:R-:W2:Y:S01]  /*1dc60*/  LDL R12, [R1+0xe7c] ;  /* 0x000e7c00010c7983 */ /* 0x000ea20000100800 */
[----:B----4-:R-:W-:-:S03]  /*1dc70*/  IADD3.X R3, R14, UR9, RZ, P2, !PT ;  /* 0x000000090e037c10 */ /* 0x010fc600097fe4ff */
[----:B------:R-:W4:Y:S01]  /*1dc80*/  LDL R14, [R1+0xe70] ;  /* 0x000e7000010e7983 */ /* 0x000f220000100800 */
[----:B0-----:R-:W-:-:S03]  /*1dc90*/  IADD3 R4, P2, R11, UR4, RZ ;  /* 0x000000040b047c10 */ /* 0x001fc6000ff5e0ff */
[----:B------:R0:W-:Y:S01]  /*1dca0*/  STL [R1+0x9b8], R15 ;  /* 0x0009b80f01007387 */ /* 0x0001e20000100800 */
[----:B------:R-:W-:-:S03]  /*1dcb0*/  IADD3.X R7, R10, UR9, RZ, P1, !PT ;  /* 0x000000090a077c10 */ /* 0x000fc60008ffe4ff */
[----:B------:R-:W4:Y:S04]  /*1dcc0*/  LDL R11, [R1+0xdd0] ;  /* 0x000dd000010b7983 */ /* 0x000f280000100800 */
[----:B------:R-:W4:Y:S04]  /*1dcd0*/  LDL R10, [R1+0xe78] ;  /* 0x000e7800010a7983 */ /* 0x000f280000100800 */
[----:B0-----:R0:W4:Y:S04]  /*1dce0*/  LDG.E.U8 R15, desc[UR10][R2.64] ;  /* 0x0000000a020f7981 */ /* 0x001128000c1e1100 */
[----:B------:R1:W-:Y:S01]  /*1dcf0*/  STL [R1+0x9b0], R20 ;  /* 0x0009b01401007387 */ /* 0x0003e20000100800 */
[----:B------:R-:W-:-:S03]  /*1dd00*/  IADD3.X R5, R9, UR9, RZ, P2, !PT ;  /* 0x0000000909057c10 */ /* 0x000fc600097fe4ff */
[----:B------:R-:W4:Y:S01]  /*1dd10*/  LDL R9, [R1+0xdac] ;  /* 0x000dac0001097983 */ /* 0x000f220000100800 */
[----:B0-----:R-:W-:-:S03]  /*1dd20*/  IADD3 R2, P1, R8, UR4, RZ ;  /* 0x0000000408027c10 */ /* 0x001fc6000ff3e0ff */
[----:B------:R-:W4:Y:S04]  /*1dd30*/  LDL R8, [R1+0xe84] ;  /* 0x000e840001087983 */ /* 0x000f280000100800 */
[----:B-1----:R3:W4:Y:S04]  /*1dd40*/  LDG.E.U8 R20, desc[UR10][R6.64] ;  /* 0x0000000a06147981 */ /* 0x002728000c1e1100 */
[----:B------:R0:W-:Y:S04]  /*1dd50*/  STL [R1+0x9a8], R19 ;  /* 0x0009a81301007387 */ /* 0x0001e80000100800 */
[----:B0-----:R2:W4:Y:S01]  /*1dd60*/  LDG.E.U8 R19, desc[UR10][R4.64] ;  /* 0x0000000a04137981 */ /* 0x001522000c1e1100 */
[----:B---3--:R-:W-:-:S03]  /*1dd70*/  IADD3 R6, P2, R0, UR4, RZ ;  /* 0x0000000400067c10 */ /* 0x008fc6000ff5e0ff */
[----:B------:R-:W3:Y:S01]  /*1dd80*/  LDL R0, [R1+0xe8c] ;  /* 0x000e8c0001007983 */ /* 0x000ee20000100800 */
[----:B-----5:R-:W-:-:S03]  /*1dd90*/  IADD3.X R3, R13, UR9, RZ, P1, !PT ;  /* 0x000000090d037c10 */ /* 0x020fc60008ffe4ff */
[----:B------:R-:W5:Y:S04]  /*1dda0*/  LDL R13, [R1+0xe80] ;  /* 0x000e8000010d7983 */ /* 0x000f680000100800 */
[----:B------:R0:W-:Y:S01]  /*1ddb0*/  STL [R1+0x9a0], R23 ;  /* 0x0009a01701007387 */ /* 0x0001e20000100800 */
[----:B--2---:R-:W-:-:S03]  /*1ddc0*/  IADD3 R4, P1, R12, UR4, RZ ;  /* 0x000000040c047c10 */ /* 0x004fc6000ff3e0ff */
[----:B------:R-:W2:Y:S01]  /*1ddd0*/  LDL R12, [R1+0xe94] ;  /* 0x000e9400010c7983 */ /* 0x000ea20000100800 */
[----:B----4-:R-:W-:-:S03]  /*1dde0*/  IADD3.X R7, R14, UR9, RZ, P2, !PT ;  /* 0x000000090e077c10 */ /* 0x010fc600097fe4ff */
        /* <DEDUP_REMOVED lines=2054> */
[----:B------:R-:W-:Y:S04]  /*25e50*/  STL [R1+0x24c], R23 ;  /* 0x00024c1701007387 */ /* 0x000fe80000100800 */
[----:B------:R2:W4:Y:S01]  /*25e60*/  LDG.E.U8 R24, desc[UR10][R6.64] ;  /* 0x0000000a06187981 */ /* 0x000522000c1e1100 */
        /* <DEDUP_REMOVED lines=15> */
[----:B------:R0:W4:Y:S04]  /*25f60*/  LDG.E.U8 R23, desc[UR10][R2.64] ;  /* 0x0000000a02177981 */ /* 0x000128000c1e1100 */
[----:B------:R1:W-:Y:S01]  /*25f70*/  STL [R1+0x240], R21 ;  /* 0x0002401501007387 */ /* 0x0003e20000100800 */
[----:B------:R-:W-:-:S03]  /*25f80*/  IADD3.X R5, R9, UR9, RZ, P2, !PT ;  /* 0x0000000909057c10 */ /* 0x000fc600097fe4ff */
[----:B------:R-:W4:Y:S01]  /*25f90*/  LDL R9, [R1+0xaf4] ;  /* 0x000af40001097983 */ /* 0x000f220000100800 */
[----:B0-----:R-:W-:-:S03]  /*25fa0*/  IADD3 R2, P1, R8, UR4, RZ ;  /* 0x0000000408027c10 */ /* 0x001fc6000ff3e0ff */
[----:B------:R-:W4:Y:S04]  /*25fb0*/  LDL R8, [R1+0x16ac] ;  /* 0x0016ac0001087983 */ /* 0x000f280000100800 */
[----:B-1----:R3:W4:Y:S04]  /*25fc0*/  LDG.E.U8 R22, desc[UR10][R6.64] ;  /* 0x0000000a06167981 */ /* 0x002728000c1e1100 */
[----:B------:R0:W-:Y:S04]  /*25fd0*/  STL [R1+0x23c], R15 ;  /* 0x00023c0f01007387 */ /* 0x0001e80000100800 */
[----:B------:R2:W4:Y:S04]  /*25fe0*/  LDG.E.U8 R21, desc[UR10][R4.64] ;  /* 0x0000000a04157981 */ /* 0x000528000c1e1100 */
[----:B0-----:R-:W4:Y:S01]  /*25ff0*/  LDL R15, [R1+0x16a8] ;  /* 0x0016a800010f7983 */ /* 0x001f220000100800 */
[----:B---3--:R-:W-:-:S03]  /*26000*/  IADD3 R6, P2, R0, UR4, RZ ;  /* 0x0000000400067c10 */ /* 0x008fc6000ff5e0ff */
[----:B------:R-:W3:Y:S04]  /*26010*/  LDL R0, [R1+0x16b4] ;  /* 0x0016b40001007983 */ /* 0x000ee80000100800 */
[----:B------:R0:W-:Y:S01]  /*26020*/  STL [R1+0x238], R20 ;  /* 0x0002381401007387 */ /* 0x0001e20000100800 */
[----:B-----5:R-:W-:-:S03]  /*26030*/  IADD3.X R3, R13, UR9, RZ, P1, !PT ;  /* 0x000000090d037c10 */ /* 0x020fc60008ffe4ff */
[----:B------:R-:W5:Y:S01]  /*26040*/  LDL R13, [R1+0x16bc] ;  /* 0x0016bc00010d7983 */ /* 0x000f620000100800 */
[----:B--2---:R-:W-:-:S03]  /*26050*/  IADD3 R4, P1, R12, UR4, RZ ;  /* 0x000000040c047c10 */ /* 0x004fc6000ff3e0ff */
[----:B0-----:R0:W2:Y:S04]  /*26060*/  LDG.E.U8 R20, desc[UR10][R2.64] ;  /* 0x0000000a02147981 */ /* 0x0010a8000c1e1100 */
[----:B------:R-:W2:Y:S01]  /*26070*/  LDL R12, [R1+0x16b0] ;  /* 0x0016b000010c7983 */ /* 0x000ea20000100800 */
[----:B----4-:R-:W-:-:S03]  /*26080*/  IADD3.X R7, R14, UR9, RZ, P2, !PT ;  /* 0x000000090e077c10 */ /* 0x010fc600097fe4ff */
[----:B------:R1:W-:Y:S04]  /*26090*/  STL [R1+0x234], R19 ;  /* 0x0002341301007387 */ /* 0x0003e80000100800 */
[----:B------:R-:W4:Y:S01]  /*260a0*/  LDL R14, [R1+0xb10] ;  /* 0x000b1000010e7983 */ /* 0x000f220000100800 */
[----:B------:R-:W-:-:S03]  /*260b0*/  IADD3.X R5, R10, UR9, RZ, P1, !PT ;  /* 0x000000090a057c10 */ /* 0x000fc60008ffe4ff */
[----:B-1----:R1:W4:Y:S01]  /*260c0*/  LDG.E.U8 R19, desc[UR10][R6.64] ;  /* 0x0000000a06137981 */ /* 0x002322000c1e1100 */
[----:B0-----:R-:W-:-:S03]  /*260d0*/  IADD3 R2, P2, R11, UR4, RZ ;  /* 0x000000040b027c10 */ /* 0x001fc6000ff5e0ff */
[----:B------:R-:W4:Y:S04]  /*260e0*/  LDL R11, [R1+0x16b8] ;  /* 0x0016b800010b7983 */ /* 0x000f280000100800 */
[----:B------:R0:W-:Y:S04]  /*260f0*/  STL [R1+0x230], R24 ;  /* 0x0002301801007387 */ /* 0x0001e80000100800 */
[----:B------:R-:W4:Y:S01]  /*26100*/  LDL R10, [R1+0x16c4] ;  /* 0x0016c400010a7983 */ /* 0x000f220000100800 */
[----:B------:R-:W-:Y:S02]  /*26110*/  IADD3.X R3, R9, UR9, RZ, P2, !PT ;  /* 0x0000000909037c10 */ /* 0x000fe400097fe4ff */
[----:B-1----:R-:W-:-:S03]  /*26120*/  IADD3 R6, P1, R8, UR4, RZ ;  /* 0x0000000408067c10 */ /* 0x002fc6000ff3e0ff */
[----:B0-----:R-:W4:Y:S04]  /*26130*/  LDG.E.U8 R24, desc[UR10][R2.64] ;  /* 0x0000000a02187981 */ /* 0x001f28000c1e1100 */
[----:B------:R-:W4:Y:S04]  /*26140*/  LDL R8, [R1+0xaec] ;  /* 0x000aec0001087983 */ /* 0x000f280000100800 */
[----:B------:R0:W-:Y:S04]  /*26150*/  STL [R1+0x22c], R18 ;  /* 0x00022c1201007387 */ /* 0x0001e80000100800 */
[----:B------:R-:W4:Y:S04]  /*26160*/  LDL R9, [R1+0x16cc] ;  /* 0x0016cc0001097983 */ /* 0x000f280000100800 */
[----:B0-----:R3:W4:Y:S01]  /*26170*/  LDG.E.U8 R18, desc[UR10][R4.64] ;  /* 0x0000000a04127981 */ /* 0x001722000c1e1100 */
[----:B------:R-:W-:-:S05]  /*26180*/  IADD3.X R7, R15, UR9, RZ, P1, !PT ;  /* 0x000000090f077c10 */ /* 0x000fca0008ffe4ff */
[----:B------:R4:W4:Y:S01]  /*26190*/  LDG.E.U8 R15, desc[UR10][R6.64] ;  /* 0x0000000a060f7981 */ /* 0x000922000c1e1100 */
[----:B---3--:R-:W-:-:S03]  /*261a0*/  IADD3 R4, P2, R0, UR4, RZ ;  /* 0x0000000400047c10 */ /* 0x008fc6000ff5e0ff */
[----:B------:R-:W3:Y:S04]  /*261b0*/  LDL R0, [R1+0x16c0] ;  /* 0x0016c00001007983 */ /* 0x000ee80000100800 */
[----:B------:R0:W-:Y:S01]  /*261c0*/  STL [R1+0x228], R23 ;  /* 0x0002281701007387 */ /* 0x0001e20000100800 */
[----:B-----5:R-:W-:-:S03]  /*261d0*/  IADD3 R2, P1, R13, UR4, RZ ;  /* 0x000000040d027c10 */ /* 0x020fc6000ff3e0ff */
[----:B------:R-:W5:Y:S04]  /*261e0*/  LDL R13, [R1+0x16d4] ;  /* 0x0016d400010d7983 */ /* 0x000f680000100800 */
[----:B------:R1:W-:Y:S01]  /*261f0*/  STL [R1+0x224], R22 ;  /* 0x0002241601007387 */ /* 0x0003e20000100800 */
[----:B--2---:R-:W-:-:S03]  /*26200*/  IADD3.X R5, R12, UR9, RZ, P2, !PT ;  /* 0x000000090c057c10 */ /* 0x004fc600097fe4ff */
[----:B------:R-:W2:Y:S04]  /*26210*/  LDL R12, [R1+0x16c8] ;  /* 0x0016c800010c7983 */ /* 0x000ea80000100800 */
[----:B0-----:R0:W5:Y:S01]  /*26220*/  LDG.E.U8 R23, desc[UR10][R4.64] ;  /* 0x0000000a04177981 */ /* 0x001162000c1e1100 */
[----:B----4-:R-:W-:-:S03]  /*26230*/  IADD3 R6, P2, R14, UR4, RZ ;  /* 0x000000040e067c10 */ /* 0x010fc6000ff5e0ff */
[----:B------:R-:W4:Y:S04]  /*26240*/  LDL R14, [R1+0xb08] ;  /* 0x000b0800010e7983 */ /* 0x000f280000100800 */
[----:B------:R0:W-:Y:S01]  /*26250*/  STL [R1+0x220], R21 ;  /* 0x0002201501007387 */ /* 0x0001e20000100800 */
[----:B------:R-:W-:-:S03]  /*26260*/  IADD3.X R3, R11, UR9, RZ, P1, !PT ;  /* 0x000000090b037c10 */ /* 0x000fc60008ffe4ff */
[----:B------:R-:W4:Y:S04]  /*26270*/  LDL R11, [R1+0x16d0] ;  /* 0x0016d000010b7983 */ /* 0x000f280000100800 */
[----:B-1----:R1:W4:Y:S01]  /*26280*/  LDG.E.U8 R22, desc[UR10][R2.64] ;  /* 0x0000000a02167981 */ /* 0x002322000c1e1100 */
[----:B0-----:R-:W-:-:S03]  /*26290*/  IADD3 R4, P1, R10, UR4, RZ ;  /* 0x000000040a047c10 */ /* 0x001fc6000ff3e0ff */
[----:B------:R-:W4:Y:S01]  /*262a0*/  LDL R10, [R1+0x16dc] ;  /* 0x0016dc00010a7983 */ /* 0x000f220000100800 */
[----:B------:R-:W-:-:S03]  /*262b0*/  IADD3.X R7, R8, UR9, RZ, P2, !PT ;  /* 0x0000000908077c10 */ /* 0x000fc600097fe4ff */
[----:B------:R-:W4:Y:S04]  /*262c0*/  LDL R8, [R1+0xae4] ;  /* 0x000ae40001087983 */ /* 0x000f280000100800 */
[----:B------:R0:W-:Y:S01]  /*262d0*/  STL [R1+0x21c], R20 ;  /* 0x00021c1401007387 */ /* 0x0001e20000100800 */
[----:B-1----:R-:W-:-:S03]  /*262e0*/  IADD3 R2, P2, R9, UR4, RZ ;  /* 0x0000000409027c10 */ /* 0x002fc6000ff5e0ff */
[----:B------:R-:W4:Y:S04]  /*262f0*/  LDL R9, [R1+0x16d8] ;  /* 0x0016d80001097983 */ /* 0x000f280000100800 */
[----:B------:R5:W4:Y:S04]  /*26300*/  LDG.E.U8 R21, desc[UR10][R6.64] ;  /* 0x0000000a06157981 */ /* 0x000b28000c1e1100 */
[----:B0-----:R-:W4:Y:S01]  /*26310*/  LDL R20, [R1+0x16e4] ;  /* 0x0016e40001147983 */ /* 0x001f220000100800 */
[----:B---3--:R-:W-:Y:S02]  /*26320*/  IADD3.X R5, R0, UR9, RZ, P1, !PT ;  /* 0x0000000900057c10 */ /* 0x008fe40008ffe4ff */
[----:B--2---:R-:W-:-:S03]  /*26330*/  IADD3.X R3, R12, UR9, RZ, P2, !PT ;  /* 0x000000090c037c10 */ /* 0x004fc600097fe4ff */
[----:B------:R4:W2:Y:S01]  /*26340*/  LDG.E.U8 R12, desc[UR10][R4.64] ;  /* 0x0000000a040c7981 */ /* 0x0008a2000c1e1100 */
[----:B-----5:R-:W-:Y:S02]  /*26350*/  IADD3 R6, P1, R13, UR4, RZ ;  /* 0x000000040d067c10 */ /* 0x020fe4000ff3e0ff */
[----:B----4-:R-:W-:Y:S02]  /*26360*/  IADD3 R4, P2, R14, UR4, RZ ;  /* 0x000000040e047c10 */ /* 0x010fe4000ff5e0ff */
[----:B------:R-:W-:Y:S02]  /*26370*/  IADD3.X R7, R11, UR9, RZ, P1, !PT ;  /* 0x000000090b077c10 */ /* 0x000fe40008ffe4ff */
[----:B------:R0:W3:Y:S04]  /*26380*/  LDG.E.U8 R11, desc[UR10][R2.64] ;  /* 0x0000000a020b7981 */ /* 0x0000e8000c1e1100 */
[----:B------:R1:W-:Y:S04]  /*26390*/  STL [R1+0x218], R19 ;  /* 0x0002181301007387 */ /* 0x0003e80000100800 */
[----:B------:R-:W4:Y:S01]  /*263a0*/  LDL R0, [R1+0x16ec] ;  /* 0x0016ec0001007983 */ /* 0x000f220000100800 */
[----:B0-----:R-:W-:-:S03]  /*263b0*/  IADD3 R2, P1, R10, UR4, RZ ;  /* 0x000000040a027c10 */ /* 0x001fc6000ff3e0ff */
[----:B------:R0:W5:Y:S01]  /*263c0*/  LDG.E.U8 R10, desc[UR10][R6.64] ;  /* 0x0000000a060a7981 */ /* 0x000162000c1e1100 */
[----:B------:R-:W-:-:S03]  /*263d0*/  IADD3.X R5, R8, UR9, RZ, P2, !PT ;  /* 0x0000000908057c10 */ /* 0x000fc600097fe4ff */
[----:B------:R-:W5:Y:S01]  /*263e0*/  LDL R13, [R1+0x16e0] ;  /* 0x0016e000010d7983 */ /* 0x000f620000100800 */
[----:B------:R-:W-:-:S03]  /*263f0*/  IADD3.X R3, R9, UR9, RZ, P1, !PT ;  /* 0x0000000909037c10 */ /* 0x000fc60008ffe4ff */
[----:B------:R4:W5:Y:S04]  /*26400*/  LDG.E.U8 R9, desc[UR10][R4.64] ;  /* 0x0000000a04097981 */ /* 0x000968000c1e1100 */
[----:B------:R0:W-:Y:S04]  /*26410*/  STL [R1+0x214], R18 ;  /* 0x0002141201007387 */ /* 0x0001e80000100800 */
[----:B--2---:R2:W-:Y:S04]  /*26420*/  STL [R1+0x3288], R12 ;  /* 0x0032880c01007387 */ /* 0x0045e80000100800 */
[----:B-1----:R-:W5:Y:S04]  /*26430*/  LDL R19, [R1+0xb00] ;  /* 0x000b000001137983 */ /* 0x002f680000100800 */
[----:B0-----:R-:W5:Y:S04]  /*26440*/  LDL R18, [R1+0x16e8] ;  /* 0x0016e80001127983 */ /* 0x001f680000100800 */
[----:B------:R-:W-:Y:S04]  /*26450*/  STL [R1+0x210], R24 ;  /* 0x0002101801007387 */ /* 0x000fe80000100800 */
[----:B------:R-:W5:Y:S04]  /*26460*/  LDL R14, [R1+0x16f4] ;  /* 0x0016f400010e7983 */ /* 0x000f680000100800 */
[----:B--2---:R-:W2:Y:S04]  /*26470*/  LDL R12, [R1+0xadc] ;  /* 0x000adc00010c7983 */ /* 0x004ea80000100800 */
[----:B---3--:R-:W-:Y:S04]  /*26480*/  STL [R1+0x328c], R11 ;  /* 0x00328c0b01007387 */ /* 0x008fe80000100800 */
[----:B------:R0:W-:Y:S04]  /*26490*/  STL [R1+0x20c], R15 ;  /* 0x00020c0f01007387 */ /* 0x0001e80000100800 */
[----:B------:R-:W3:Y:S01]  /*264a0*/  LDL R8, [R1+0x16f0] ;  /* 0x0016f00001087983 */ /* 0x000ee20000100800 */
[----:B------:R-:W-:-:S03]  /*264b0*/  IADD3 R6, P2, R20, UR4, RZ ;  /* 0x0000000414067c10 */ /* 0x000fc6000ff5e0ff */
[----:B0-----:R-:W3:Y:S01]  /*264c0*/  LDL R15, [R1+0x16fc] ;  /* 0x0016fc00010f7983 */ /* 0x001ee20000100800 */
[----:B----4-:R-:W-:-:S03]  /*264d0*/  IADD3 R4, P1, R0, UR4, RZ ;  /* 0x0000000400047c10 */ /* 0x010fc6000ff3e0ff */
[----:B------:R-:W-:Y:S04]  /*264e0*/  STL [R1+0x208], R23 ;  /* 0x0002081701007387 */ /* 0x000fe80000100800 */
[----:B-----5:R-:W-:Y:S04]  /*264f0*/  STL [R1+0x3290], R10 ;  /* 0x0032900a01007387 */ /* 0x020fe80000100800 */
[----:B------:R0:W-:Y:S04]  /*26500*/  STL [R1+0x3294], R9 ;  /* 0x0032940901007387 */ /* 0x0001e80000100800 */
[----:B------:R1:W-:Y:S01]  /*26510*/  STL [R1+0x204], R22 ;  /* 0x0002041601007387 */ /* 0x0003e20000100800 */
[----:B------:R-:W-:-:S03]  /*26520*/  IADD3.X R7, R13, UR9, RZ, P2, !PT ;  /* 0x000000090d077c10 */ /* 0x000fc600097fe4ff */
[----:B------:R-:W4:Y:S04]  /*26530*/  LDL R0, [R1+0x1704] ;  /* 0x0017040001007983 */ /* 0x000f280000100800 */
[----:B------:R-:W5:Y:S04]  /*26540*/  LDL R13, [R1+0x16f8] ;  /* 0x0016f800010d7983 */ /* 0x000f680000100800 */
[----:B------:R1:W-:Y:S04]  /*26550*/  STL [R1+0x200], R21 ;  /* 0x0002001501007387 */ /* 0x0003e80000100800 */
[----:B------:R-:W5:Y:S04]  /*26560*/  LDL R11, [R1+0xaf8] ;  /* 0x000af800010b7983 */ /* 0x000f680000100800 */
[----:B0-----:R-:W5:Y:S04]  /*26570*/  LDL R9, [R1+0x1700] ;  /* 0x0017000001097983 */ /* 0x001f680000100800 */
[----:B------:R-:W5:Y:S04]  /*26580*/  LDG.E.U8 R24, desc[UR10][R6.64] ;  /* 0x0000000a06187981 */ /* 0x000f68000c1e1100 */
[----:B-1----:R0:W5:Y:S04]  /*26590*/  LDG.E.U8 R22, desc[UR10][R2.64] ;  /* 0x0000000a02167981 */ /* 0x002168000c1e1100 */
[----:B------:R-:W5:Y:S01]  /*265a0*/  LDL R10, [R1+0x1708] ;  /* 0x00170800010a7983 */ /* 0x000f620000100800 */
[----:B------:R-:W-:-:S02]  /*265b0*/  IADD3.X R5, R18, UR9, RZ, P1, !PT ;  /* 0x0000000912057c10 */ /* 0x000fc40008ffe4ff */
[----:B0-----:R-:W-:-:S03]  /*265c0*/  IADD3 R2, P2, R19, UR4, RZ ;  /* 0x0000000413027c10 */ /* 0x001fc6000ff5e0ff */
[----:B------:R0:W5:Y:S01]  /*265d0*/  LDG.E.U8 R21, desc[UR10][R4.64] ;  /* 0x0000000a04157981 */ /* 0x000162000c1e1100 */
[----:B------:R-:W-:-:S03]  /*265e0*/  IADD3 R6, P1, R14, UR4, RZ ;  /* 0x000000040e067c10 */ /* 0x000fc6000ff3e0ff */
[----:B------:R-:W5:Y:S01]  /*265f0*/  LDL R14, [R1+0x170c] ;  /* 0x00170c00010e7983 */ /* 0x000f620000100800 */
[----:B--2---:R-:W-:-:S03]  /*26600*/  IADD3.X R3, R12, UR9, RZ, P2, !PT ;  /* 0x000000090c037c10 */ /* 0x004fc600097fe4ff */
[----:B------:R-:W2:Y:S04]  /*26610*/  LDL R12, [R1+0xad4] ;  /* 0x000ad400010c7983 */ /* 0x000ea80000100800 */
[----:B------:R4:W2:Y:S01]  /*26620*/  LDG.E.U8 R20, desc[UR10][R2.64] ;  /* 0x0000000a02147981 */ /* 0x0008a2000c1e1100 */
[----:B---3--:R-:W-:-:S03]  /*26630*/  IADD3.X R7, R8, UR9, RZ, P1, !PT ;  /* 0x0000000908077c10 */ /* 0x008fc60008ffe4ff */
[----:B------:R-:W3:Y:S01]  /*26640*/  LDL R8, [R1+0x171c] ;  /* 0x00171c0001087983 */ /* 0x000ee20000100800 */
[----:B0-----:R-:W-:-:S03]  /*26650*/  IADD3 R4, P2, R15, UR4, RZ ;  /* 0x000000040f047c10 */ /* 0x001fc6000ff5e0ff */
[----:B------:R0:W3:Y:S04]  /*26660*/  LDG.E.U8 R19, desc[UR10][R6.64] ;  /* 0x0000000a06137981 */ /* 0x0000e8000c1e1100 */
[----:B------:R-:W3:Y:S01]  /*26670*/  LDL R15, [R1+0x1714] ;  /* 0x00171400010f7983 */ /* 0x000ee20000100800 */
[----:B----4-:R-:W-:-:S03]  /*26680*/  IADD3 R2, P1, R0, UR4, RZ ;  /* 0x0000000400027c10 */ /* 0x010fc6000ff3e0ff */
[----:B------:R-:W4:Y:S01]  /*26690*/  LDL R0, [R1+0x1710] ;  /* 0x0017100001007983 */ /* 0x000f220000100800 */
[----:B-----5:R-:W-:-:S03]  /*266a0*/  IADD3.X R5, R13, UR9, RZ, P2, !PT ;  /* 0x000000090d057c10 */ /* 0x020fc600097fe4ff */
[----:B------:R-:W5:Y:S04]  /*266b0*/  LDL R13, [R1+0x1718] ;  /* 0x00171800010d7983 */ /* 0x000f680000100800 */
[----:B------:R1:W5:Y:S01]  /*266c0*/  LDG.E.U8 R18, desc[UR10][R4.64] ;  /* 0x0000000a04127981 */ /* 0x000362000c1e1100 */
[----:B0-----:R-:W-:-:S03]  /*266d0*/  IADD3 R6, P2, R11, UR4, RZ ;  /* 0x000000040b067c10 */ /* 0x001fc6000ff5e0ff */
[----:B------:R-:W5:Y:S01]  /*266e0*/  LDL R11, [R1+0xaf0] ;  /* 0x000af000010b7983 */ /* 0x000f620000100800 */
[----:B------:R-:W-:-:S03]  /*266f0*/  IADD3.X R3, R9, UR9, RZ, P1, !PT ;  /* 0x0000000909037c10 */ /* 0x000fc60008ffe4ff */
[----:B------:R-:W5:Y:S04]  /*26700*/  LDL R9, [R1+0x1724] ;  /* 0x0017240001097983 */ /* 0x000f680000100800 */
[----:B------:R3:W5:Y:S01]  /*26710*/  LDG.E.U8 R23, desc[UR10][R2.64] ;  /* 0x0000000a02177981 */ /* 0x000762000c1e1100 */
[----:B-1----:R-:W-:-:S03]  /*26720*/  IADD3 R4, P1, R14, UR4, RZ ;  /* 0x000000040e047c10 */ /* 0x002fc6000ff3e0ff */
[----:B------:R-:W5:Y:S01]  /*26730*/  LDL R14, [R1+0xacc] ;  /* 0x000acc00010e7983 */ /* 0x000f620000100800 */
[----:B--2---:R-:W-:-:S03]  /*26740*/  IADD3.X R7, R12, UR9, RZ, P2, !PT ;  /* 0x000000090c077c10 */ /* 0x004fc600097fe4ff */
[----:B------:R0:W-:Y:S01]  /*26750*/  STL [R1+0x1ec], R22 ;  /* 0x0001ec1601007387 */ /* 0x0001e20000100800 */
[----:B------:R-:W-:-:S03]  /*26760*/  IADD3.X R5, R10, UR9, RZ, P1, !PT ;  /* 0x000000090a057c10 */ /* 0x000fc60008ffe4ff */
[----:B------:R-:W2:Y:S04]  /*26770*/  LDL R12, [R1+0x1720] ;  /* 0x00172000010c7983 */ /* 0x000ea80000100800 */
[----:B------:R-:W2:Y:S04]  /*26780*/  LDL R10, [R1+0x172c] ;  /* 0x00172c00010a7983 */ /* 0x000ea80000100800 */
[----:B0-----:R0:W2:Y:S04]  /*26790*/  LDG.E.U8 R22, desc[UR10][R6.64] ;  /* 0x0000000a06167981 */ /* 0x0010a8000c1e1100 */
[----:B------:R1:W-:Y:S01]  /*267a0*/  STL [R1+0x1e8], R24 ;  /* 0x0001e81801007387 */ /* 0x0003e20000100800 */
[----:B---3--:R-:W-:-:S02]  /*267b0*/  IADD3 R2, P2, R15, UR4, RZ ;  /* 0x000000040f027c10 */ /* 0x008fc4000ff5e0ff */
[----:B0-----:R-:W-:Y:S02]  /*267c0*/  IADD3 R6, P1, R8, UR4, RZ ;  /* 0x0000000408067c10 */ /* 0x001fe4000ff3e0ff */
[----:B------:R-:W3:Y:S04]  /*267d0*/  LDL R8, [R1+0x1734] ;  /* 0x0017340001087983 */ /* 0x000ee80000100800 */
[----:B-1----:R5:W3:Y:S01]  /*267e0*/  LDG.E.U8 R24, desc[UR10][R4.64] ;  /* 0x0000000a04187981 */ /* 0x002ae2000c1e1100 */
[----:B----4-:R-:W-:-:S03]  /*267f0*/  IADD3.X R3, R0, UR9, RZ, P2, !PT ;  /* 0x0000000900037c10 */ /* 0x010fc600097fe4ff */
[----:B------:R-:W4:Y:S04]  /*26800*/  LDL R0, [R1+0x1728] ;  /* 0x0017280001007983 */ /* 0x000f280000100800 */
[----:B------:R0:W-:Y:S01]  /*26810*/  STL [R1+0x1e4], R21 ;  /* 0x0001e41501007387 */ /* 0x0001e20000100800 */
[----:B-----5:R-:W-:-:S03]  /*26820*/  IADD3 R4, P2, R11, UR4, RZ ;  /* 0x000000040b047c10 */ /* 0x020fc6000ff5e0ff */
[----:B------:R-:W5:Y:S01]  /*26830*/  LDL R11, [R1+0x1730] ;  /* 0x00173000010b7983 */ /* 0x000f620000100800 */
[----:B------:R-:W-:-:S03]  /*26840*/  IADD3.X R7, R13, UR9, RZ, P1, !PT ;  /* 0x000000090d077c10 */ /* 0x000fc60008ffe4ff */
[----:B------:R1:W-:Y:S04]  /*26850*/  STL [R1+0x1dc], R20 ;  /* 0x0001dc1401007387 */ /* 0x0003e80000100800 */
[----:B------:R-:W5:Y:S04]  /*26860*/  LDL R13, [R1+0xae8] ;  /* 0x000ae800010d7983 */ /* 0x000f680000100800 */
[----:B0-----:R0:W5:Y:S04]  /*26870*/  LDG.E.U8 R21, desc[UR10][R2.64] ;  /* 0x0000000a02157981 */ /* 0x001168000c1e1100 */
[----:B-1----:R-:W5:Y:S01]  /*26880*/  LDG.E.U8 R20, desc[UR10][R6.64] ;  /* 0x0000000a06147981 */ /* 0x002f62000c1e1100 */
[----:B0-----:R-:W-:-:S03]  /*26890*/  IADD3 R2, P1, R9, UR4, RZ ;  /* 0x0000000409027c10 */ /* 0x001fc6000ff3e0ff */
[----:B------:R-:W5:Y:S04]  /*268a0*/  LDL R9, [R1+0xac4] ;  /* 0x000ac40001097983 */ /* 0x000f680000100800 */
[----:B------:R0:W-:Y:S04]  /*268b0*/  STL [R1+0x1e0], R19 ;  /* 0x0001e01301007387 */ /* 0x0001e80000100800 */
[----:B------:R-:W5:Y:S01]  /*268c0*/  LDL R6, [R1+0x1738] ;  /* 0x0017380001067983 */ /* 0x000f620000100800 */
[----:B------:R-:W-:-:S03]  /*268d0*/  IADD3.X R5, R14, UR9, RZ, P2, !PT ;  /* 0x000000090e057c10 */ /* 0x000fc600097fe4ff */
[----:B------:R-:W5:Y:S04]  /*268e0*/  LDL R14, [R1+0x173c] ;  /* 0x00173c00010e7983 */ /* 0x000f680000100800 */
[----:B0-----:R0:W5:Y:S01]  /*268f0*/  LDG.E.U8 R19, desc[UR10][R4.64] ;  /* 0x0000000a04137981 */ /* 0x001162000c1e1100 */
[----:B--2---:R-:W-:-:S03]  /*26900*/  IADD3.X R3, R12, UR9, RZ, P1, !PT ;  /* 0x000000090c037c10 */ /* 0x004fc60008ffe4ff */
[----:B------:R-:W2:Y:S04]  /*26910*/  LDL R12, [R1+0x1744] ;  /* 0x00174400010c7983 */ /* 0x000ea80000100800 */
[----:B------:R1:W-:Y:S01]  /*26920*/  STL [R1+0x1d8], R18 ;  /* 0x0001d81201007387 */ /* 0x0003e20000100800 */
[----:B0-----:R-:W-:-:S03]  /*26930*/  IADD3 R4, P1, R10, UR4, RZ ;  /* 0x000000040a047c10 */ /* 0x001fc6000ff3e0ff */
[----:B------:R-:W2:Y:S04]  /*26940*/  LDL R10, [R1+0x1740] ;  /* 0x00174000010a7983 */ /* 0x000ea80000100800 */
[----:B-1----:R3:W2:Y:S02]  /*26950*/  LDG.E.U8 R18, desc[UR10][R2.64] ;  /* 0x0000000a02127981 */ /* 0x0026a4000c1e1100 */
[----:B---3--:R-:W-:Y:S02]  /*26960*/  IADD3 R2, P2, R8, UR4, RZ ;  /* 0x0000000408027c10 */ /* 0x008fe4000ff5e0ff */
[----:B------:R-:W3:Y:S04]  /*26970*/  LDL R8, [R1+0x174c] ;  /* 0x00174c0001087983 */ /* 0x000ee80000100800 */
[----:B------:R0:W-:Y:S01]  /*26980*/  STL [R1+0x1d4], R23 ;  /* 0x0001d41701007387 */ /* 0x0001e20000100800 */
[----:B----4-:R-:W-:-:S03]  /*26990*/  IADD3.X R5, R0, UR9, RZ, P1, !PT ;  /* 0x0000000900057c10 */ /* 0x010fc60008ffe4ff */
[----:B------:R-:W4:Y:S04]  /*269a0*/  LDL R0, [R1+0x1748] ;  /* 0x0017480001007983 */ /* 0x000f280000100800 */
[----:B0-----:R-:W4:Y:S01]  /*269b0*/  LDG.E.U8 R23, desc[UR10][R4.64] ;  /* 0x0000000a04177981 */ /* 0x001f22000c1e1100 */
[----:B-----5:R-:W-:-:S03]  /*269c0*/  IADD3.X R3, R11, UR9, RZ, P2, !PT ;  /* 0x000000090b037c10 */ /* 0x020fc600097fe4ff */
[----:B------:R-:W5:Y:S04]  /*269d0*/  LDL R11, [R1+0xae0] ;  /* 0x000ae000010b7983 */ /* 0x000f680000100800 */
[----:B------:R0:W-:Y:S04]  /*269e0*/  STL [R1+0x1d0], R22 ;  /* 0x0001d01601007387 */ /* 0x0001e80000100800 */
[----:B------:R1:W5:Y:S04]  /*269f0*/  LDG.E.U8 R15, desc[UR10][R2.64] ;  /* 0x0000000a020f7981 */ /* 0x000368000c1e1100 */
[----:B------:R-:W5:Y:S01]  /*26a00*/  LDL R7, [R1+0xabc] ;  /* 0x000abc0001077983 */ /* 0x000f620000100800 */
[----:B-1----:R-:W-:-:S03]  /*26a10*/  IADD3 R2, P1, R13, UR4, RZ ;  /* 0x000000040d027c10 */ /* 0x002fc6000ff3e0ff */
[----:B------:R-:W5:Y:S01]  /*26a20*/  LDL R13, [R1+0x1754] ;  /* 0x00175400010d7983 */ /* 0x000f620000100800 */
[----:B------:R-:W-:-:S03]  /*26a30*/  IADD3.X R3, R9, UR9, RZ, P1, !PT ;  /* 0x0000000909037c10 */ /* 0x000fc60008ffe4ff */
[----:B------:R-:W-:Y:S04]  /*26a40*/  STL [R1+0x1cc], R24 ;  /* 0x0001cc1801007387 */ /* 0x000fe80000100800 */
[----:B0-----:R0:W5:Y:S04]  /*26a50*/  LDG.E.U8 R22, desc[UR10][R2.64] ;  /* 0x0000000a02167981 */ /* 0x001168000c1e1100 */
[----:B------:R-:W5:Y:S01]  /*26a60*/  LDL R9, [R1+0x1750] ;  /* 0x0017500001097983 */ /* 0x000f620000100800 */
[----:B0-----:R-:W-:-:S04]  /*26a70*/  IADD3 R2, P1, R14, UR4, RZ ;  /* 0x000000040e027c10 */ /* 0x001fc8000ff3e0ff */
[----:B------:R-:W-:Y:S02]  /*26a80*/  IADD3.X R3, R6, UR9, RZ, P1, !PT ;  /* 0x0000000906037c10 */ /* 0x000fe40008ffe4ff */
[----:B------:R-:W5:Y:S04]  /*26a90*/  LDL R6, [R1+0x175c] ;  /* 0x00175c0001067983 */ /* 0x000f680000100800 */
[----:B------:R0:W-:Y:S04]  /*26aa0*/  STL [R1+0x1c8], R21 ;  /* 0x0001c81501007387 */ /* 0x0001e80000100800 */
[----:B------:R-:W5:Y:S04]  /*26ab0*/  LDL R5, [R1+0x1758] ;  /* 0x0017580001057983 */ /* 0x000f680000100800 */
[----:B0-----:R2:W5:Y:S02]  /*26ac0*/  LDG.E.U8 R21, desc[UR10][R2.64] ;  /* 0x0000000a02157981 */ /* 0x001564000c1e1100 */
[----:B--2---:R-:W-:-:S02]  /*26ad0*/  IADD3 R2, P1, R12, UR4, RZ ;  /* 0x000000040c027c10 */ /* 0x004fc4000ff3e0ff */
[----:B------:R-:W2:Y:S02]  /*26ae0*/  LDL R12, [R1+0x1764] ;  /* 0x00176400010c7983 */ /* 0x000ea40000100800 */
[----:B------:R-:W-:Y:S02]  /*26af0*/  IADD3.X R3, R10, UR9, RZ, P1, !PT ;  /* 0x000000090a037c10 */ /* 0x000fe40008ffe4ff */
[----:B------:R0:W-:Y:S04]  /*26b00*/  STL [R1+0x1c4], R20 ;  /* 0x0001c41401007387 */ /* 0x0001e80000100800 */
[----:B------:R-:W2:Y:S04]  /*26b10*/  LDL R10, [R1+0x1760] ;  /* 0x00176000010a7983 */ /* 0x000ea80000100800 */
[----:B------:R-:W2:Y:S04]  /*26b20*/  LDL R4, [R1+0xad8] ;  /* 0x000ad80001047983 */ /* 0x000ea80000100800 */
[----:B0-----:R3:W2:Y:S04]  /*26b30*/  LDG.E.U8 R20, desc[UR10][R2.64] ;  /* 0x0000000a02147981 */ /* 0x0016a8000c1e1100 */
[----:B------:R0:W-:Y:S01]  /*26b40*/  STL [R1+0x180], R19 ;  /* 0x0001801301007387 */ /* 0x0001e20000100800 */
[----:B---3--:R-:W-:-:S03]  /*26b50*/  IADD3 R2, P1, R8, UR4, RZ ;  /* 0x0000000408027c10 */ /* 0x008fc6000ff3e0ff */
[----:B------:R-:W3:Y:S01]  /*26b60*/  LDL R8, [R1+0xab4] ;  /* 0x000ab40001087983 */ /* 0x000ee20000100800 */
[----:B----4-:R-:W-:-:S03]  /*26b70*/  IADD3.X R3, R0, UR9, RZ, P1, !PT ;  /* 0x0000000900037c10 */ /* 0x010fc60008ffe4ff */
[----:B------:R-:W4:Y:S04]  /*26b80*/  LDL R0, [R1+0x176c] ;  /* 0x00176c0001007983 */ /* 0x000f280000100800 */
[----:B0-----:R5:W4:Y:S04]  /*26b90*/  LDG.E.U8 R19, desc[UR10][R2.64] ;  /* 0x0000000a02137981 */ /* 0x001b28000c1e1100 */
[----:B------:R0:W-:Y:S01]  /*26ba0*/  STL [R1+0x1c0], R18 ;  /* 0x0001c01201007387 */ /* 0x0001e20000100800 */
[----:B-----5:R-:W-:-:S03]  /*26bb0*/  IADD3 R2, P1, R11, UR4, RZ ;  /* 0x000000040b027c10 */ /* 0x020fc6000ff3e0ff */
[----:B------:R-:W5:Y:S01]  /*26bc0*/  LDL R11, [R1+0x1768] ;  /* 0x00176800010b7983 */ /* 0x000f620000100800 */
[----:B------:R-:W-:-:S03]  /*26bd0*/  IADD3.X R3, R7, UR9, RZ, P1, !PT ;  /* 0x0000000907037c10 */ /* 0x000fc60008ffe4ff */
[----:B------:R-:W5:Y:S04]  /*26be0*/  LDL R7, [R1+0x1774] ;  /* 0x0017740001077983 */ /* 0x000f680000100800 */
[----:B0-----:R0:W5:Y:S04]  /*26bf0*/  LDG.E.U8 R18, desc[UR10][R2.64] ;  /* 0x0000000a02127981 */ /* 0x001168000c1e1100 */
[----:B------:R-:W-:Y:S01]  /*26c00*/  STL [R1+0x1bc], R23 ;  /* 0x0001bc1701007387 */ /* 0x000fe20000100800 */
[----:B0-----:R-:W-:-:S03]  /*26c10*/  IADD3 R2, P1, R13, UR4, RZ ;  /* 0x000000040d027c10 */ /* 0x001fc6000ff3e0ff */
[----:B------:R0:W-:Y:S01]  /*26c20*/  STL [R1+0x1b8], R15 ;  /* 0x0001b80f01007387 */ /* 0x0001e20000100800 */
[----:B------:R-:W-:-:S03]  /*26c30*/  IADD3.X R3, R9, UR9, RZ, P1, !PT ;  /* 0x0000000909037c10 */ /* 0x000fc60008ffe4ff */
[----:B------:R-:W5:Y:S04]  /*26c40*/  LDL R9, [R1+0x1770] ;  /* 0x0017700001097983 */ /* 0x000f680000100800 */
[----:B0-----:R0:W5:Y:S02]  /*26c50*/  LDG.E.U8 R15, desc[UR10][R2.64] ;  /* 0x0000000a020f7981 */ /* 0x001164000c1e1100 */
[----:B0-----:R-:W-:Y:S02]  /*26c60*/  IADD3 R2, P1, R6, UR4, RZ ;  /* 0x0000000406027c10 */ /* 0x001fe4000ff3e0ff */
[----:B------:R-:W5:Y:S04]  /*26c70*/  LDL R6, [R1+0x177c] ;  /* 0x00177c0001067983 */ /* 0x000f680000100800 */
[----:B------:R0:W-:Y:S01]  /*26c80*/  STL [R1+0x184], R22 ;  /* 0x0001841601007387 */ /* 0x0001e20000100800 */
[----:B------:R-:W-:-:S03]  /*26c90*/  IADD3.X R3, R5, UR9, RZ, P1, !PT ;  /* 0x0000000905037c10 */ /* 0x000fc60008ffe4ff */
[----:B------:R-:W5:Y:S04]  /*26ca0*/  LDL R5, [R1+0x1778] ;  /* 0x0017780001057983 */ /* 0x000f680000100800 */
[----:B------:R2:W5:Y:S02]  /*26cb0*/  LDG.E.U8 R14, desc[UR10][R2.64] ;  /* 0x0000000a020e7981 */ /* 0x000564000c1e1100 */
[----:B--2---:R-:W-:-:S04]  /*26cc0*/  IADD3 R2, P1, R12, UR4, RZ ;  /* 0x000000040c027c10 */ /* 0x004fc8000ff3e0ff */
[----:B------:R-:W-:Y:S02]  /*26cd0*/  IADD3.X R3, R10, UR9, RZ, P1, !PT ;  /* 0x000000090a037c10 */ /* 0x000fe40008ffe4ff */
[----:B------:R-:W2:Y:S04]  /*26ce0*/  LDL R10, [R1+0xad0] ;  /* 0x000ad000010a7983 */ /* 0x000ea80000100800 */
[----:B------:R1:W2:Y:S04]  /*26cf0*/  LDG.E.U8 R12, desc[UR10][R2.64] ;  /* 0x0000000a020c7981 */ /* 0x0002a8000c1e1100 */
[----:B------:R5:W-:Y:S01]  /*26d00*/  STL [R1+0x1b4], R21 ;  /* 0x0001b41501007387 */ /* 0x000be20000100800 */
[----:B-1----:R-:W-:-:S03]  /*26d10*/  IADD3 R2, P1, R4, UR4, RZ ;  /* 0x0000000404027c10 */ /* 0x002fc6000ff3e0ff */
[----:B------:R-:W2:Y:S01]  /*26d20*/  LDL R4, [R1+0xaac] ;  /* 0x000aac0001047983 */ /* 0x000ea20000100800 */
[----:B---3--:R-:W-:-:S03]  /*26d30*/  IADD3.X R3, R8, UR9, RZ, P1, !PT ;  /* 0x0000000908037c10 */ /* 0x008fc60008ffe4ff */
[----:B------:R-:W3:Y:S04]  /*26d40*/  LDL R8, [R1+0x1784] ;  /* 0x0017840001087983 */ /* 0x000ee80000100800 */
[----:B0-----:R4:W3:Y:S04]  /*26d50*/  LDG.E.U8 R22, desc[UR10][R2.64] ;  /* 0x0000000a02167981 */ /* 0x0018e8000c1e1100 */
[----:B------:R0:W-:Y:S01]  /*26d60*/  STL [R1+0x1b0], R20 ;  /* 0x0001b01401007387 */ /* 0x0001e20000100800 */
[----:B----4-:R-:W-:-:S03]  /*26d70*/  IADD3 R2, P1, R0, UR4, RZ ;  /* 0x0000000400027c10 */ /* 0x010fc6000ff3e0ff */
[----:B------:R-:W4:Y:S01]  /*26d80*/  LDL R0, [R1+0x1780] ;  /* 0x0017800001007983 */ /* 0x000f220000100800 */
[----:B-----5:R-:W-:-:S03]  /*26d90*/  IADD3.X R3, R11, UR9, RZ, P1, !PT ;  /* 0x000000090b037c10 */ /* 0x020fc60008ffe4ff */
[----:B------:R-:W5:Y:S04]  /*26da0*/  LDL R11, [R1+0x178c] ;  /* 0x00178c00010b7983 */ /* 0x000f680000100800 */
[----:B------:R1:W5:Y:S04]  /*26db0*/  LDG.E.U8 R21, desc[UR10][R2.64] ;  /* 0x0000000a02157981 */ /* 0x000368000c1e1100 */
[----:B------:R0:W-:Y:S01]  /*26dc0*/  STL [R1+0x1ac], R19 ;  /* 0x0001ac1301007387 */ /* 0x0001e20000100800 */
[----:B-1----:R-:W-:-:S03]  /*26dd0*/  IADD3 R2, P1, R7, UR4, RZ ;  /* 0x0000000407027c10 */ /* 0x002fc6000ff3e0ff */
[----:B------:R-:W5:Y:S01]  /*26de0*/  LDL R7, [R1+0x1788] ;  /* 0x0017880001077983 */ /* 0x000f620000100800 */
[----:B------:R-:W-:-:S03]  /*26df0*/  IADD3.X R3, R9, UR9, RZ, P1, !PT ;  /* 0x0000000909037c10 */ /* 0x000fc60008ffe4ff */
[----:B------:R-:W5:Y:S04]  /*26e00*/  LDL R9, [R1+0x1794] ;  /* 0x0017940001097983 */ /* 0x000f680000100800 */
[----:B0-----:R0:W5:Y:S04]  /*26e10*/  LDG.E.U8 R20, desc[UR10][R2.64] ;  /* 0x0000000a02147981 */ /* 0x001168000c1e1100 */
[----:B------:R1:W-:Y:S04]  /*26e20*/  STL [R1+0x1a8], R18 ;  /* 0x0001a81201007387 */ /* 0x0003e80000100800 */
[----:B------:R-:W5:Y:S01]  /*26e30*/  LDL R13, [R1+0xac8] ;  /* 0x000ac800010d7983 */ /* 0x000f620000100800 */
[----:B0-----:R-:W-:-:S03]  /*26e40*/  IADD3 R2, P1, R6, UR4, RZ ;  /* 0x0000000406027c10 */ /* 0x001fc6000ff3e0ff */
[----:B------:R-:W5:Y:S01]  /*26e50*/  LDL R6, [R1+0x1790] ;  /* 0x0017900001067983 */ /* 0x000f620000100800 */
[----:B------:R-:W-:-:S03]  /*26e60*/  IADD3.X R3, R5, UR9, RZ, P1, !PT ;  /* 0x0000000905037c10 */ /* 0x000fc60008ffe4ff */
[----:B------:R-:W5:Y:S04]  /*26e70*/  LDL R5, [R1+0xaa4] ;  /* 0x000aa40001057983 */ /* 0x000f680000100800 */
[----:B------:R2:W5:Y:S02]  /*26e80*/  LDG.E.U8 R19, desc[UR10][R2.64] ;  /* 0x0000000a02137981 */ /* 0x000564000c1e1100 */
[----:B--2---:R-:W-:-:S04]  /*26e90*/  IADD3 R2, P1, R10, UR4, RZ ;  /* 0x000000040a027c10 */ /* 0x004fc8000ff3e0ff */
[----:B------:R-:W-:-:S05]  /*26ea0*/  IADD3.X R3, R4, UR9, RZ, P1, !PT ;  /* 0x0000000904037c10 */ /* 0x000fca0008ffe4ff */
[----:B-1----:R3:W2:Y:S02]  /*26eb0*/  LDG.E.U8 R18, desc[UR10][R2.64] ;  /* 0x0000000a02127981 */ /* 0x0026a4000c1e1100 */
[----:B---3--:R-:W-:-:S04]  /*26ec0*/  IADD3 R2, P1, R8, UR4, RZ ;  /* 0x0000000408027c10 */ /* 0x008fc8000ff3e0ff */
[----:B----4-:R-:W-:-:S05]  /*26ed0*/  IADD3.X R3, R0, UR9, RZ, P1, !PT ;  /* 0x0000000900037c10 */ /* 0x010fca0008ffe4ff */
[----:B------:R5:W3:Y:S02]  /*26ee0*/  LDG.E.U8 R8, desc[UR10][R2.64] ;  /* 0x0000000a02087981 */ /* 0x000ae4000c1e1100 */
[----:B-----5:R-:W-:-:S04]  /*26ef0*/  IADD3 R2, P1, R11, UR4, RZ ;  /* 0x000000040b027c10 */ /* 0x020fc8000ff3e0ff */
[----:B------:R-:W-:-:S05]  /*26f00*/  IADD3.X R3, R7, UR9, RZ, P1, !PT ;  /* 0x0000000907037c10 */ /* 0x000fca0008ffe4ff */
[----:B------:R0:W4:Y:S02]  /*26f10*/  LDG.E.U8 R7, desc[UR10][R2.64] ;  /* 0x0000000a02077981 */ /* 0x000124000c1e1100 */
[----:B0-----:R-:W-:-:S04]  /*26f20*/  IADD3 R2, P1, R9, UR4, RZ ;  /* 0x0000000409027c10 */ /* 0x001fc8000ff3e0ff */
[----:B------:R-:W-:-:S05]  /*26f30*/  IADD3.X R3, R6, UR9, RZ, P1, !PT ;  /* 0x0000000906037c10 */ /* 0x000fca0008ffe4ff */
[----:B------:R0:W5:Y:S04]  /*26f40*/  LDG.E.U8 R6, desc[UR10][R2.64] ;  /* 0x0000000a02067981 */ /* 0x000168000c1e1100 */
[----:B------:R1:W-:Y:S04]  /*26f50*/  STL [R1+0x1a4], R15 ;  /* 0x0001a40f01007387 */ /* 0x0003e80000100800 */
[----:B------:R-:W2:Y:S01]  /*26f60*/  LDL R10, [R1+0x1798] ;  /* 0x00179800010a7983 */ /* 0x000ea20000100800 */
[----:B0-----:R-:W-:-:S04]  /*26f70*/  IADD3 R2, P1, R13, UR4, RZ ;  /* 0x000000040d027c10 */ /* 0x001fc8000ff3e0ff */
[----:B------:R-:W-:Y:S01]  /*26f80*/  IADD3.X R3, R5, UR9, RZ, P1, !PT ;  /* 0x0000000905037c10 */ /* 0x000fe20008ffe4ff */
[----:B-1----:R-:W2:Y:S04]  /*26f90*/  LDL R15, [R1+0x179c] ;  /* 0x00179c00010f7983 */ /* 0x002ea80000100800 */
[----:B------:R2:W2:Y:S04]  /*26fa0*/  LDG.E.U8 R5, desc[UR10][R2.64] ;  /* 0x0000000a02057981 */ /* 0x0004a8000c1e1100 */
[----:B------:R0:W-:Y:S04]  /*26fb0*/  STL [R1+0x1a0], R14 ;  /* 0x0001a00e01007387 */ /* 0x0001e80000100800 */
[----:B------:R-:W2:Y:S04]  /*26fc0*/  LDL R4, [R1+0x17a0] ;  /* 0x0017a00001047983 */ /* 0x000ea80000100800 */
[----:B0-----:R-:W2:Y:S04]  /*26fd0*/  LDL R14, [R1+0x17a4] ;  /* 0x0017a400010e7983 */ /* 0x001ea80000100800 */
[----:B------:R0:W-:Y:S04]  /*26fe0*/  STL [R1+0x19c], R12 ;  /* 0x00019c0c01007387 */ /* 0x0001e80000100800 */
[----:B------:R-:W2:Y:S04]  /*26ff0*/  LDL R0, [R1+0x17a8] ;  /* 0x0017a80001007983 */ /* 0x000ea80000100800 */
[----:B0-----:R-:W2:Y:S04]  /*27000*/  LDL R12, [R1+0x17ac] ;  /* 0x0017ac00010c7983 */ /* 0x001ea80000100800 */
[----:B---3--:R-:W-:Y:S04]  /*27010*/  STL [R1+0x3298], R8 ;  /* 0x0032980801007387 */ /* 0x008fe80000100800 */
[----:B------:R-:W-:Y:S04]  /*27020*/  STL [R1+0x198], R22 ;  /* 0x0001981601007387 */ /* 0x000fe80000100800 */
[----:B------:R-:W3:Y:S04]  /*27030*/  LDL R11, [R1+0xac0] ;  /* 0x000ac000010b7983 */ /* 0x000ee80000100800 */
[----:B----4-:R-:W-:Y:S04]  /*27040*/  STL [R1+0x329c], R7 ;  /* 0x00329c0701007387 */ /* 0x010fe80000100800 */
[----:B------:R-:W-:Y:S04]  /*27050*/  STL [R1+0x194], R21 ;  /* 0x0001941501007387 */ /* 0x000fe80000100800 */
[----:B------:R-:W4:Y:S04]  /*27060*/  LDL R9, [R1+0xa9c] ;  /* 0x000a9c0001097983 */ /* 0x000f280000100800 */
[----:B-----5:R0:W-:Y:S04]  /*27070*/  STL [R1+0x32a0], R6 ;  /* 0x0032a00601007387 */ /* 0x0201e80000100800 */
[----:B------:R-:W-:Y:S04]  /*27080*/  STL [R1+0x190], R20 ;  /* 0x0001901401007387 */ /* 0x000fe80000100800 */
[----:B------:R-:W5:Y:S04]  /*27090*/  LDL R13, [R1+0x17b4] ;  /* 0x0017b400010d7983 */ /* 0x000f680000100800 */
[----:B0-----:R-:W5:Y:S01]  /*270a0*/  LDL R6, [R1+0x17b0] ;  /* 0x0017b00001067983 */ /* 0x001f620000100800 */
[----:B--2---:R-:W-:-:S03]  /*270b0*/  IADD3 R2, P1, R15, UR4, RZ ;  /* 0x000000040f027c10 */ /* 0x004fc6000ff3e0ff */
[----:B------:R0:W-:Y:S01]  /*270c0*/  STL [R1+0x32a4], R5 ;  /* 0x0032a40501007387 */ /* 0x0001e20000100800 */
[----:B------:R-:W-:-:S03]  /*270d0*/  IADD3.X R3, R10, UR9, RZ, P1, !PT ;  /* 0x000000090a037c10 */ /* 0x000fc60008ffe4ff */
[----:B------:R-:W-:Y:S04]  /*270e0*/  STL [R1+0x18c], R19 ;  /* 0x00018c1301007387 */ /* 0x000fe80000100800 */
[----:B------:R-:W2:Y:S04]  /*270f0*/  LDL R10, [R1+0x17bc] ;  /* 0x0017bc00010a7983 */ /* 0x000ea80000100800 */
[----:B0-----:R-:W2:Y:S04]  /*27100*/  LDL R5, [R1+0x17b8] ;  /* 0x0017b80001057983 */ /* 0x001ea80000100800 */
[----:B------:R0:W-:Y:S04]  /*27110*/  STL [R1+0x188], R18 ;  /* 0x0001881201007387 */ /* 0x0001e80000100800 */
[----:B------:R-:W2:Y:S04]  /*27120*/  LDL R8, [R1+0x17c4] ;  /* 0x0017c40001087983 */ /* 0x000ea80000100800 */
[----:B------:R1:W2:Y:S04]  /*27130*/  LDG.E.U8 R21, desc[UR10][R2.64] ;  /* 0x0000000a02157981 */ /* 0x0002a8000c1e1100 */
[----:B------:R-:W2:Y:S01]  /*27140*/  LDL R7, [R1+0x17cc] ;  /* 0x0017cc0001077983 */ /* 0x000ea20000100800 */
[----:B-1----:R-:W-:-:S04]  /*27150*/  IADD3 R2, P1, R14, UR4, RZ ;  /* 0x000000040e027c10 */ /* 0x002fc8000ff3e0ff */
[----:B------:R-:W-:Y:S02]  /*27160*/  IADD3.X R3, R4, UR9, RZ, P1, !PT ;  /* 0x0000000904037c10 */ /* 0x000fe40008ffe4ff */
[----:B------:R-:W2:Y:S04]  /*27170*/  LDL R4, [R1+0x17c0] ;  /* 0x0017c00001047983 */ /* 0x000ea80000100800 */
[----:B------:R1:W2:Y:S02]  /*27180*/  LDG.E.U8 R14, desc[UR10][R2.64] ;  /* 0x0000000a020e7981 */ /* 0x0002a4000c1e1100 */
[----:B-1----:R-:W-:Y:S02]  /*27190*/  IADD3 R2, P1, R12, UR4, RZ ;  /* 0x000000040c027c10 */ /* 0x002fe4000ff3e0ff */
[----:B------:R-:W2:Y:S02]  /*271a0*/  LDL R12, [R1+0xab8] ;  /* 0x000ab800010c7983 */ /* 0x000ea40000100800 */
[----:B------:R-:W-:-:S02]  /*271b0*/  IADD3.X R3, R0, UR9, RZ, P1, !PT ;  /* 0x0000000900037c10 */ /* 0x000fc40008ffe4ff */
[----:B------:R-:W2:Y:S04]  /*271c0*/  LDL R0, [R1+0xa94] ;  /* 0x000a940001007983 */ /* 0x000ea80000100800 */
[----:B------:R3:W2:Y:S02]  /*271d0*/  LDG.E.U8 R20, desc[UR10][R2.64] ;  /* 0x0000000a02147981 */ /* 0x0006a4000c1e1100 */
[----:B---3--:R-:W-:Y:S02]  /*271e0*/  IADD3 R2, P1, R11, UR4, RZ ;  /* 0x000000040b027c10 */ /* 0x008fe4000ff3e0ff */
[----:B------:R-:W3:Y:S02]  /*271f0*/  LDL R11, [R1+0x17c8] ;  /* 0x0017c800010b7983 */ /* 0x000ee40000100800 */
[----:B----4-:R-:W-:-:S02]  /*27200*/  IADD3.X R3, R9, UR9, RZ, P1, !PT ;  /* 0x0000000909037c10 */ /* 0x010fc40008ffe4ff */
[----:B------:R-:W4:Y:S04]  /*27210*/  LDL R9, [R1+0x17d4] ;  /* 0x0017d40001097983 */ /* 0x000f280000100800 */
[----:B0-----:R5:W4:Y:S02]  /*27220*/  LDG.E.U8 R18, desc[UR10][R2.64] ;  /* 0x0000000a02127981 */ /* 0x001b24000c1e1100 */
[----:B-----5:R-:W-:-:S04]  /*27230*/  IADD3 R2, P1, R13, UR4, RZ ;  /* 0x000000040d027c10 */ /* 0x020fc8000ff3e0ff */
[----:B------:R-:W-:Y:S02]  /*27240*/  IADD3.X R3, R6, UR9, RZ, P1, !PT ;  /* 0x0000000906037c10 */ /* 0x000fe40008ffe4ff */
[----:B------:R-:W5:Y:S04]  /*27250*/  LDL R6, [R1+0x17d0] ;  /* 0x0017d00001067983 */ /* 0x000f680000100800 */
[----:B------:R2:W5:Y:S02]  /*27260*/  LDG.E.U8 R15, desc[UR10][R2.64] ;  /* 0x0000000a020f7981 */ /* 0x000564000c1e1100 */
[----:B--2---:R-:W-:Y:S02]  /*27270*/  IADD3 R2, P1, R10, UR4, RZ ;  /* 0x000000040a027c10 */ /* 0x004fe4000ff3e0ff */
[----:B------:R-:W2:Y:S02]  /*27280*/  LDL R10, [R1+0x17dc] ;  /* 0x0017dc00010a7983 */ /* 0x000ea40000100800 */
[----:B------:R-:W-:-:S02]  /*27290*/  IADD3.X R3, R5, UR9, RZ, P1, !PT ;  /* 0x0000000905037c10 */ /* 0x000fc40008ffe4ff */
[----:B------:R-:W2:Y:S04]  /*272a0*/  LDL R5, [R1+0x17d8] ;  /* 0x0017d80001057983 */ /* 0x000ea80000100800 */
[----:B------:R0:W2:Y:S02]  /*272b0*/  LDG.E.U8 R23, desc[UR10][R2.64] ;  /* 0x0000000a02177981 */ /* 0x0000a4000c1e1100 */
[----:B0-----:R-:W-:Y:S02]  /*272c0*/  IADD3 R2, P1, R8, UR4, RZ ;  /* 0x0000000408027c10 */ /* 0x001fe4000ff3e0ff */
[----:B------:R-:W2:Y:S02]  /*272d0*/  LDL R8, [R1+0xab0] ;  /* 0x000ab00001087983 */ /* 0x000ea40000100800 */
[----:B------:R-:W-:-:S02]  /*272e0*/  IADD3.X R3, R4, UR9, RZ, P1, !PT ;  /* 0x0000000904037c10 */ /* 0x000fc40008ffe4ff */
[----:B------:R-:W2:Y:S04]  /*272f0*/  LDL R4, [R1+0xa7c] ;  /* 0x000a7c0001047983 */ /* 0x000ea80000100800 */
[----:B------:R0:W2:Y:S04]  /*27300*/  LDG.E.U8 R19, desc[UR10][R2.64] ;  /* 0x0000000a02137981 */ /* 0x0000a8000c1e1100 */
[----:B------:R-:W-:Y:S01]  /*27310*/  STL [R1+0x178], R21 ;  /* 0x0001781501007387 */ /* 0x000fe20000100800 */
[----:B0-----:R-:W-:-:S04]  /*27320*/  IADD3 R2, P1, R12, UR4, RZ ;  /* 0x000000040c027c10 */ /* 0x001fc8000ff3e0ff */
[----:B------:R-:W-:Y:S02]  /*27330*/  IADD3.X R3, R0, UR9, RZ, P1, !PT ;  /* 0x0000000900037c10 */ /* 0x000fe40008ffe4ff */
[----:B------:R-:W2:Y:S04]  /*27340*/  LDL R0, [R1+0x17e4] ;  /* 0x0017e40001007983 */ /* 0x000ea80000100800 */
[----:B------:R0:W2:Y:S04]  /*27350*/  LDG.E.U8 R22, desc[UR10][R2.64] ;  /* 0x0000000a02167981 */ /* 0x0000a8000c1e1100 */
[----:B------:R1:W-:Y:S01]  /*27360*/  STL [R1+0x174], R14 ;  /* 0x0001740e01007387 */ /* 0x0003e20000100800 */
[----:B0-----:R-:W-:-:S03]  /*27370*/  IADD3 R2, P1, R7, UR4, RZ ;  /* 0x0000000407027c10 */ /* 0x001fc6000ff3e0ff */
[----:B------:R-:W2:Y:S01]  /*27380*/  LDL R7, [R1+0x17e0] ;  /* 0x0017e00001077983 */ /* 0x000ea20000100800 */
[----:B---3--:R-:W-:-:S03]  /*27390*/  IADD3.X R3, R11, UR9, RZ, P1, !PT ;  /* 0x000000090b037c10 */ /* 0x008fc60008ffe4ff */
[----:B-1----:R-:W3:Y:S04]  /*273a0*/  LDL R14, [R1+0x17ec] ;  /* 0x0017ec00010e7983 */ /* 0x002ee80000100800 */
[----:B------:R0:W-:Y:S04]  /*273b0*/  STL [R1+0x114], R20 ;  /* 0x0001141401007387 */ /* 0x0001e80000100800 */
[----:B------:R4:W3:Y:S04]  /*273c0*/  LDG.E.U8 R21, desc[UR10][R2.64] ;  /* 0x0000000a02157981 */ /* 0x0008e8000c1e1100 */
[----:B------:R-:W3:Y:S01]  /*273d0*/  LDL R13, [R1+0x17e8] ;  /* 0x0017e800010d7983 */ /* 0x000ee20000100800 */
[----:B----4-:R-:W-:-:S03]  /*273e0*/  IADD3 R2, P1, R9, UR4, RZ ;  /* 0x0000000409027c10 */ /* 0x010fc6000ff3e0ff */
[----:B------:R-:W4:Y:S01]  /*273f0*/  LDL R9, [R1+0x17f0] ;  /* 0x0017f00001097983 */ /* 0x000f220000100800 */
[----:B-----5:R-:W-:-:S03]  /*27400*/  IADD3.X R3, R6, UR9, RZ, P1, !PT ;  /* 0x0000000906037c10 */ /* 0x020fc60008ffe4ff */
[----:B------:R-:W5:Y:S04]  /*27410*/  LDL R6, [R1+0x17f4] ;  /* 0x0017f40001067983 */ /* 0x000f680000100800 */
[----:B0-----:R2:W4:Y:S04]  /*27420*/  LDG.E.U8 R20, desc[UR10][R2.64] ;  /* 0x0000000a02147981 */ /* 0x001528000c1e1100 */
[----:B------:R0:W-:Y:S04]  /*27430*/  STL [R1+0x110], R18 ;  /* 0x0001101201007387 */ /* 0x0001e80000100800 */
[----:B------:R-:W4:Y:S01]  /*27440*/  LDL R12, [R1+0xaa8] ;  /* 0x000aa800010c7983 */ /* 0x000f220000100800 */
[----:B--2---:R-:W-:-:S04]  /*27450*/  IADD3 R2, P1, R10, UR4, RZ ;  /* 0x000000040a027c10 */ /* 0x004fc8000ff3e0ff */
[----:B------:R-:W-:Y:S02]  /*27460*/  IADD3.X R3, R5, UR9, RZ, P1, !PT ;  /* 0x0000000905037c10 */ /* 0x000fe40008ffe4ff */
[----:B------:R-:W2:Y:S04]  /*27470*/  LDL R5, [R1+0xa80] ;  /* 0x000a800001057983 */ /* 0x000ea80000100800 */
[----:B0-----:R0:W2:Y:S04]  /*27480*/  LDG.E.U8 R18, desc[UR10][R2.64] ;  /* 0x0000000a02127981 */ /* 0x0010a8000c1e1100 */
[----:B------:R1:W-:Y:S04]  /*27490*/  STL [R1+0x170], R15 ;  /* 0x0001700f01007387 */ /* 0x0003e80000100800 */
[----:B------:R-:W2:Y:S01]  /*274a0*/  LDL R11, [R1+0x17f8] ;  /* 0x0017f800010b7983 */ /* 0x000ea20000100800 */
[----:B0-----:R-:W-:-:S03]  /*274b0*/  IADD3 R2, P1, R8, UR4, RZ ;  /* 0x0000000408027c10 */ /* 0x001fc6000ff3e0ff */
[----:B------:R-:W2:Y:S04]  /*274c0*/  LDL R8, [R1+0x17fc] ;  /* 0x0017fc0001087983 */ /* 0x000ea80000100800 */
[----:B------:R-:W-:Y:S01]  /*274d0*/  STL [R1+0x16c], R23 ;  /* 0x00016c1701007387 */ /* 0x000fe20000100800 */
[----:B------:R-:W-:-:S03]  /*274e0*/  IADD3.X R3, R4, UR9, RZ, P1, !PT ;  /* 0x0000000904037c10 */ /* 0x000fc60008ffe4ff */
[----:B------:R-:W2:Y:S04]  /*274f0*/  LDL R4, [R1+0x1804] ;  /* 0x0018040001047983 */ /* 0x000ea80000100800 */
[----:B-1----:R0:W2:Y:S02]  /*27500*/  LDG.E.U8 R15, desc[UR10][R2.64] ;  /* 0x0000000a020f7981 */ /* 0x0020a4000c1e1100 */
[----:B0-----:R-:W-:Y:S02]  /*27510*/  IADD3 R2, P1, R0, UR4, RZ ;  /* 0x0000000400027c10 */ /* 0x001fe4000ff3e0ff */
[----:B------:R-:W2:Y:S04]  /*27520*/  LDL R0, [R1+0x1800] ;  /* 0x0018000001007983 */ /* 0x000ea80000100800 */
[----:B------:R0:W-:Y:S04]  /*27530*/  STL [R1+0x168], R19 ;  /* 0x0001681301007387 */ /* 0x0001e80000100800 */
[----:B------:R-:W2:Y:S01]  /*27540*/  LDL R10, [R1+0x180c] ;  /* 0x00180c00010a7983 */ /* 0x000ea20000100800 */
[----:B------:R-:W-:-:S03]  /*27550*/  IADD3.X R3, R7, UR9, RZ, P1, !PT ;  /* 0x0000000907037c10 */ /* 0x000fc60008ffe4ff */
[----:B------:R-:W2:Y:S04]  /*27560*/  LDL R7, [R1+0x1808] ;  /* 0x0018080001077983 */ /* 0x000ea80000100800 */
[----:B0-----:R3:W2:Y:S02]  /*27570*/  LDG.E.U8 R19, desc[UR10][R2.64] ;  /* 0x0000000a02137981 */ /* 0x0016a4000c1e1100 */
[----:B---3--:R-:W-:-:S04]  /*27580*/  IADD3 R2, P1, R14, UR4, RZ ;  /* 0x000000040e027c10 */ /* 0x008fc8000ff3e0ff */
[----:B------:R-:W-:Y:S01]  /*27590*/  IADD3.X R3, R13, UR9, RZ, P1, !PT ;  /* 0x000000090d037c10 */ /* 0x000fe20008ffe4ff */
[----:B------:R0:W-:Y:S04]  /*275a0*/  STL [R1+0x164], R22 ;  /* 0x0001641601007387 */ /* 0x0001e80000100800 */
[----:B------:R5:W3:Y:S02]  /*275b0*/  LDG.E.U8 R23, desc[UR10][R2.64] ;  /* 0x0000000a02177981 */ /* 0x000ae4000c1e1100 */
[----:B-----5:R-:W-:Y:S02]  /*275c0*/  IADD3 R2, P1, R6, UR4, RZ ;  /* 0x0000000406027c10 */ /* 0x020fe4000ff3e0ff */
[----:B------:R-:W5:Y:S02]  /*275d0*/  LDL R6, [R1+0xaa0] ;  /* 0x000aa00001067983 */ /* 0x000f640000100800 */
[----:B----4-:R-:W-:-:S02]  /*275e0*/  IADD3.X R3, R9, UR9, RZ, P1, !PT ;  /* 0x0000000909037c10 */ /* 0x010fc40008ffe4ff */
[----:B------:R1:W-:Y:S04]  /*275f0*/  STL [R1+0x160], R21 ;  /* 0x0001601501007387 */ /* 0x0003e80000100800 */
[----:B------:R-:W4:Y:S04]  /*27600*/  LDL R9, [R1+0xa84] ;  /* 0x000a840001097983 */ /* 0x000f280000100800 */
[----:B------:R0:W4:Y:S02]  /*27610*/  LDG.E.U8 R24, desc[UR10][R2.64] ;  /* 0x0000000a02187981 */ /* 0x000124000c1e1100 */
[----:B0-----:R-:W-:-:S04]  /*27620*/  IADD3 R2, P1, R12, UR4, RZ ;  /* 0x000000040c027c10 */ /* 0x001fc8000ff3e0ff */
[----:B--2---:R-:W-:Y:S02]  /*27630*/  IADD3.X R3, R5, UR9, RZ, P1, !PT ;  /* 0x0000000905037c10 */ /* 0x004fe40008ffe4ff */
[----:B------:R-:W2:Y:S04]  /*27640*/  LDL R5, [R1+0x1814] ;  /* 0x0018140001057983 */ /* 0x000ea80000100800 */
[----:B------:R0:W2:Y:S04]  /*27650*/  LDG.E.U8 R22, desc[UR10][R2.64] ;  /* 0x0000000a02167981 */ /* 0x0000a8000c1e1100 */
[----:B------:R1:W-:Y:S01]  /*27660*/  STL [R1+0x15c], R20 ;  /* 0x00015c1401007387 */ /* 0x0003e20000100800 */
[----:B0-----:R-:W-:-:S03]  /*27670*/  IADD3 R2, P1, R8, UR4, RZ ;  /* 0x0000000408027c10 */ /* 0x001fc6000ff3e0ff */
[----:B------:R-:W2:Y:S01]  /*27680*/  LDL R8, [R1+0x1810] ;  /* 0x0018100001087983 */ /* 0x000ea20000100800 */
[----:B------:R-:W-:-:S05]  /*27690*/  IADD3.X R3, R11, UR9, RZ, P1, !PT ;  /* 0x000000090b037c10 */ /* 0x000fca0008ffe4ff */
[----:B-1----:R0:W2:Y:S02]  /*276a0*/  LDG.E.U8 R21, desc[UR10][R2.64] ;  /* 0x0000000a02157981 */ /* 0x0020a4000c1e1100 */
[----:B0-----:R-:W-:Y:S02]  /*276b0*/  IADD3 R2, P1, R4, UR4, RZ ;  /* 0x0000000404027c10 */ /* 0x001fe4000ff3e0ff */
[----:B------:R-:W2:Y:S02]  /*276c0*/  LDL R4, [R1+0x181c] ;  /* 0x00181c0001047983 */ /* 0x000ea40000100800 */
[----:B------:R-:W-:Y:S02]  /*276d0*/  IADD3.X R3, R0, UR9, RZ, P1, !PT ;  /* 0x0000000900037c10 */ /* 0x000fe40008ffe4ff */
[----:B------:R-:W-:Y:S04]  /*276e0*/  STL [R1+0x158], R18 ;  /* 0x0001581201007387 */ /* 0x000fe80000100800 */
[----:B------:R-:W2:Y:S04]  /*276f0*/  LDL R0, [R1+0x1818] ;  /* 0x0018180001007983 */ /* 0x000ea80000100800 */
[----:B------:R0:W-:Y:S04]  /*27700*/  STL [R1+0x154], R15 ;  /* 0x0001540f01007387 */ /* 0x0001e80000100800 */
[----:B------:R1:W2:Y:S04]  /*27710*/  LDG.E.U8 R20, desc[UR10][R2.64] ;  /* 0x0000000a02147981 */ /* 0x0002a8000c1e1100 */
[----:B------:R-:W2:Y:S04]  /*27720*/  LDL R14, [R1+0x1820] ;  /* 0x00182000010e7983 */ /* 0x000ea80000100800 */
[----:B0-----:R-:W2:Y:S01]  /*27730*/  LDL R15, [R1+0x1824] ;  /* 0x00182400010f7983 */ /* 0x001ea20000100800 */
[----:B-1----:R-:W-:-:S04]  /*27740*/  IADD3 R2, P1, R10, UR4, RZ ;  /* 0x000000040a027c10 */ /* 0x002fc8000ff3e0ff */
[----:B------:R-:W-:Y:S02]  /*27750*/  IADD3.X R3, R7, UR9, RZ, P1, !PT ;  /* 0x0000000907037c10 */ /* 0x000fe40008ffe4ff */
[----:B------:R-:W2:Y:S04]  /*27760*/  LDL R7, [R1+0xa98] ;  /* 0x000a980001077983 */ /* 0x000ea80000100800 */
[----:B------:R5:W2:Y:S04]  /*27770*/  LDG.E.U8 R18, desc[UR10][R2.64] ;  /* 0x0000000a02127981 */ /* 0x000aa8000c1e1100 */
[----:B------:R0:W-:Y:S04]  /*27780*/  STL [R1+0x150], R19 ;  /* 0x0001501301007387 */ /* 0x0001e80000100800 */
[----:B------:R-:W2:Y:S04]  /*27790*/  LDL R13, [R1+0x182c] ;  /* 0x00182c00010d7983 */ /* 0x000ea80000100800 */
[----:B------:R-:W2:Y:S01]  /*277a0*/  LDL R12, [R1+0x1828] ;  /* 0x00182800010c7983 */ /* 0x000ea20000100800 */
[----:B-----5:R-:W-:-:S03]  /*277b0*/  IADD3 R2, P1, R6, UR4, RZ ;  /* 0x0000000406027c10 */ /* 0x020fc6000ff3e0ff */
[----:B------:R-:W5:Y:S04]  /*277c0*/  LDL R6, [R1+0xa88] ;  /* 0x000a880001067983 */ /* 0x000f680000100800 */
[----:B---3--:R1:W-:Y:S01]  /*277d0*/  STL [R1+0x14c], R23 ;  /* 0x00014c1701007387 */ /* 0x0083e20000100800 */
[----:B----4-:R-:W-:-:S03]  /*277e0*/  IADD3.X R3, R9, UR9, RZ, P1, !PT ;  /* 0x0000000909037c10 */ /* 0x010fc60008ffe4ff */
[----:B------:R-:W3:Y:S04]  /*277f0*/  LDL R11, [R1+0x1834] ;  /* 0x00183400010b7983 */ /* 0x000ee80000100800 */
[----:B0-----:R2:W4:Y:S02]  /*27800*/  LDG.E.U8 R19, desc[UR10][R2.64] ;  /* 0x0000000a02137981 */ /* 0x001524000c1e1100 */
[----:B--2---:R-:W-:Y:S02]  /*27810*/  IADD3 R2, P1, R5, UR4, RZ ;  /* 0x0000000405027c10 */ /* 0x004fe4000ff3e0ff */
[----:B------:R-:W2:Y:S04]  /*27820*/  LDL R5, [R1+0x1830] ;  /* 0x0018300001057983 */ /* 0x000ea80000100800 */
[----:B------:R-:W-:Y:S04]  /*27830*/  STL [R1+0x148], R24 ;  /* 0x0001481801007387 */ /* 0x000fe80000100800 */
[----:B------:R-:W4:Y:S04]  /*27840*/  LDL R10, [R1+0x183c] ;  /* 0x00183c00010a7983 */ /* 0x000f280000100800 */
[----:B------:R-:W4:Y:S01]  /*27850*/  LDL R9, [R1+0x1838] ;  /* 0x0018380001097983 */ /* 0x000f220000100800 */
[----:B------:R-:W-:-:S03]  /*27860*/  IADD3.X R3, R8, UR9, RZ, P1, !PT ;  /* 0x0000000908037c10 */ /* 0x000fc60008ffe4ff */
[----:B------:R-:W4:Y:S04]  /*27870*/  LDL R8, [R1+0xa90] ;  /* 0x000a900001087983 */ /* 0x000f280000100800 */
[----:B-1----:R0:W4:Y:S04]  /*27880*/  LDG.E.U8 R23, desc[UR10][R2.64] ;  /* 0x0000000a02177981 */ /* 0x002128000c1e1100 */
[----:B------:R1:W-:Y:S01]  /*27890*/  STL [R1+0x134], R22 ;  /* 0x0001341601007387 */ /* 0x0003e20000100800 */
[----:B0-----:R-:W-:-:S03]  /*278a0*/  IADD3 R2, P1, R4, UR4, RZ ;  /* 0x0000000404027c10 */ /* 0x001fc6000ff3e0ff */
[----:B------:R-:W4:Y:S01]  /*278b0*/  LDL R4, [R1+0xa8c] ;  /* 0x000a8c0001047983 */ /* 0x000f220000100800 */
[----:B------:R-:W-:-:S03]  /*278c0*/  IADD3.X R3, R0, UR9, RZ, P1, !PT ;  /* 0x0000000900037c10 */ /* 0x000fc60008ffe4ff */
[----:B------:R-:W4:Y:S04]  /*278d0*/  LDL R0, [R1+0x2900] ;  /* 0x0029000001007983 */ /* 0x000f280000100800 */
[----:B-1----:R0:W4:Y:S02]  /*278e0*/  LDG.E.U8 R22, desc[UR10][R2.64] ;  /* 0x0000000a02167981 */ /* 0x002124000c1e1100 */
[----:B0-----:R-:W-:-:S04]  /*278f0*/  IADD3 R2, P1, R15, UR4, RZ ;  /* 0x000000040f027c10 */ /* 0x001fc8000ff3e0ff */
[----:B------:R-:W-:Y:S01]  /*27900*/  IADD3.X R3, R14, UR9, RZ, P1, !PT ;  /* 0x000000090e037c10 */ /* 0x000fe20008ffe4ff */
[----:B------:R0:W-:Y:S04]  /*27910*/  STL [R1+0x144], R21 ;  /* 0x0001441501007387 */ /* 0x0001e80000100800 */
[----:B------:R1:W-:Y:S04]  /*27920*/  STL [R1+0x140], R20 ;  /* 0x0001401401007387 */ /* 0x0003e80000100800 */
[----:B0-----:R0:W4:Y:S02]  /*27930*/  LDG.E.U8 R21, desc[UR10][R2.64] ;  /* 0x0000000a02157981 */ /* 0x001124000c1e1100 */
[----:B0-----:R-:W-:-:S02]  /*27940*/  IADD3 R2, P1, R7, UR4, RZ ;  /* 0x0000000407027c10 */ /* 0x001fc4000ff3e0ff */
[----:B------:R-:W4:Y:S02]  /*27950*/  LDL R7, [R1+0x2904] ;  /* 0x0029040001077983 */ /* 0x000f240000100800 */
[----:B-----5:R-:W-:Y:S02]  /*27960*/  IADD3.X R3, R6, UR9, RZ, P1, !PT ;  /* 0x0000000906037c10 */ /* 0x020fe40008ffe4ff */
[----:B------:R-:W5:Y:S04]  /*27970*/  LDL R6, [R1+0x28fc] ;  /* 0x0028fc0001067983 */ /* 0x000f680000100800 */
[----:B-1----:R0:W5:Y:S02]  /*27980*/  LDG.E.U8 R20, desc[UR10][R2.64] ;  /* 0x0000000a02147981 */ /* 0x002164000c1e1100 */
[----:B0-----:R-:W-:-:S04]  /*27990*/  IADD3 R2, P1, R13, UR4, RZ ;  /* 0x000000040d027c10 */ /* 0x001fc8000ff3e0ff */
[----:B------:R-:W-:-:S05]  /*279a0*/  IADD3.X R3, R12, UR9, RZ, P1, !PT ;  /* 0x000000090c037c10 */ /* 0x000fca0008ffe4ff */
[----:B------:R3:W5:Y:S02]  /*279b0*/  LDG.E.U8 R13, desc[UR10][R2.64] ;  /* 0x0000000a020d7981 */ /* 0x000764000c1e1100 */
[----:B---3--:R-:W-:-:S04]  /*279c0*/  IADD3 R2, P1, R11, UR4, RZ ;  /* 0x000000040b027c10 */ /* 0x008fc8000ff3e0ff */
[----:B--2---:R-:W-:Y:S01]  /*279d0*/  IADD3.X R3, R5, UR9, RZ, P1, !PT ;  /* 0x0000000905037c10 */ /* 0x004fe20008ffe4ff */
[----:B------:R0:W-:Y:S04]  /*279e0*/  STL [R1+0x13c], R18 ;  /* 0x00013c1201007387 */ /* 0x0001e80000100800 */
[----:B------:R-:W2:Y:S04]  /*279f0*/  LDL R5, [R1+0x28f0] ;  /* 0x0028f00001057983 */ /* 0x000ea80000100800 */
[----:B0-----:R4:W3:Y:S02]  /*27a00*/  LDG.E.U8 R18, desc[UR10][R2.64] ;  /* 0x0000000a02127981 */ /* 0x0018e4000c1e1100 */
[----:B----4-:R-:W-:-:S04]  /*27a10*/  IADD3 R2, P1, R10, UR4, RZ ;  /* 0x000000040a027c10 */ /* 0x010fc8000ff3e0ff */
[----:B------:R-:W-:Y:S01]  /*27a20*/  IADD3.X R3, R9, UR9, RZ, P1, !PT ;  /* 0x0000000909037c10 */ /* 0x000fe20008ffe4ff */
[----:B------:R0:W-:Y:S04]  /*27a30*/  STL [R1+0x138], R19 ;  /* 0x0001381301007387 */ /* 0x0001e80000100800 */
[----:B0-----:R0:W4:Y:S02]  /*27a40*/  LDG.E.U8 R19, desc[UR10][R2.64] ;  /* 0x0000000a02137981 */ /* 0x001124000c1e1100 */
[----:B0-----:R-:W-:-:S04]  /*27a50*/  IADD3 R2, P1, R8, UR4, RZ ;  /* 0x0000000408027c10 */ /* 0x001fc8000ff3e0ff */
[----:B------:R-:W-:-:S05]  /*27a60*/  IADD3.X R3, R4, UR9, RZ, P1, !PT ;  /* 0x0000000904037c10 */ /* 0x000fca0008ffe4ff */
[----:B------:R0:W4:Y:S02]  /*27a70*/  LDG.E.U8 R10, desc[UR10][R2.64] ;  /* 0x0000000a020a7981 */ /* 0x000124000c1e1100 */
[----:B0-----:R-:W-:-:S05]  /*27a80*/  VIADD R2, R16, UR15 ;  /* 0x0000000f10027c36 */ /* 0x001fca0008000000 */
[----:B------:R-:W-:-:S04]  /*27a90*/  IADD3 R2, P1, R2, UR4, RZ ;  /* 0x0000000402027c10 */ /* 0x000fc8000ff3e0ff */
[----:B------:R-:W-:Y:S01]  /*27aa0*/  IADD3.X R3, R0, UR9, RZ, P1, !PT ;  /* 0x0000000900037c10 */ /* 0x000fe20008ffe4ff */
[----:B------:R-:W-:-:S04]  /*27ab0*/  VIADD R0, R17, UR15 ;  /* 0x0000000f11007c36 */ /* 0x000fc80008000000 */
[----:B------:R0:W4:Y:S01]  /*27ac0*/  LDG.E.U8 R9, desc[UR10][R2.64] ;  /* 0x0000000a02097981 */ /* 0x000122000c1e1100 */
[----:B------:R-:W-:-:S04]  /*27ad0*/  IADD3 R14, P1, R0, UR4, RZ ;  /* 0x00000004000e7c10 */ /* 0x000fc8000ff3e0ff */
[----:B------:R-:W-:Y:S01]  /*27ae0*/  IADD3.X R15, R7, UR9, RZ, P1, !PT ;  /* 0x00000009070f7c10 */ /* 0x000fe20008ffe4ff */
[----:B0-----:R-:W-:-:S04]  /*27af0*/  VIADD R2, R25, UR15 ;  /* 0x0000000f19027c36 */ /* 0x001fc80008000000 */
[----:B------:R-:W4:Y:S01]  /*27b00*/  LDG.E.U8 R14, desc[UR10][R14.64] ;  /* 0x0000000a0e0e7981 */ /* 0x000f22000c1e1100 */
[----:B------:R-:W-:-:S03]  /*27b10*/  IADD3 R2, P1, R2, UR4, RZ ;  /* 0x0000000402027c10 */ /* 0x000fc6000ff3e0ff */
[----:B------:R-:W-:Y:S04]  /*27b20*/  STL [R1+0x130], R23 ;  /* 0x0001301701007387 */ /* 0x000fe80000100800 */
[----:B------:R-:W-:Y:S04]  /*27b30*/  STL [R1+0x12c], R22 ;  /* 0x00012c1601007387 */ /* 0x000fe80000100800 */
[----:B------:R-:W-:Y:S04]  /*27b40*/  STL [R1+0x128], R21 ;  /* 0x0001281501007387 */ /* 0x000fe80000100800 */
[----:B------:R-:W4:Y:S01]  /*27b50*/  LDL R11, [R1+0x28f4] ;  /* 0x0028f400010b7983 */ /* 0x000f220000100800 */
[----:B------:R-:W0:Y:S03]  /*27b60*/  S2R R4, SR_TID.X ;  /* 0x0000000000047919 */ /* 0x000e260000002100 */
[----:B------:R-:W4:Y:S01]  /*27b70*/  LDL R8, [R1+0x28f8] ;  /* 0x0028f80001087983 */ /* 0x000f220000100800 */
[----:B-----5:R-:W-:Y:S01]  /*27b80*/  IADD3.X R3, R6, UR9, RZ, P1, !PT ;  /* 0x0000000906037c10 */ /* 0x020fe20008ffe4ff */
[----:B0-----:R-:W-:-:S02]  /*27b90*/  IMAD.SHL.U32 R0, R4, 0x80, RZ ;  /* 0x0000008004007824 */ /* 0x001fc400078e00ff */
[----:B------:R-:W5:Y:S04]  /*27ba0*/  LDL R6, [R1+0x28ec] ;  /* 0x0028ec0001067983 */ /* 0x000f680000100800 */
[----:B------:R0:W5:Y:S01]  /*27bb0*/  LDG.E.U8 R12, desc[UR10][R2.64] ;  /* 0x0000000a020c7981 */ /* 0x000162000c1e1100 */
[----:B------:R-:W-:-:S03]  /*27bc0*/  LOP3.LUT R0, R0, 0x200, RZ, 0xc0, !PT ;  /* 0x0000020000007812 */ /* 0x000fc600078ec0ff */
[----:B------:R-:W-:Y:S01]  /*27bd0*/  STL [R1+0x124], R20 ;  /* 0x0001241401007387 */ /* 0x000fe20000100800 */
[----:B0-----:R-:W-:Y:S02]  /*27be0*/  VIADD R2, R29, UR15 ;  /* 0x0000000f1d027c36 */ /* 0x001fe40008000000 */
[----:B------:R-:W-:-:S03]  /*27bf0*/  IMAD.SHL.U32 R3, R4, 0x40, RZ ;  /* 0x0000004004037824 */ /* 0x000fc600078e00ff */
[----:B------:R-:W-:Y:S01]  /*27c00*/  IADD3 R2, P1, R2, UR4, RZ ;  /* 0x0000000402027c10 */ /* 0x000fe2000ff3e0ff */
[----:B------:R0:W-:Y:S01]  /*27c10*/  STL [R1+0x120], R13 ;  /* 0x0001200d01007387 */ /* 0x0001e20000100800 */
[----:B------:R-:W-:Y:S02]  /*27c20*/  LOP3.LUT R0, R0, 0x40, R3, 0xf8, !PT ;  /* 0x0000004000007812 */ /* 0x000fe400078ef803 */
[----:B0-----:R-:W-:-:S04]  /*27c30*/  SHF.R.S32.HI R13, RZ, 0x1, R4 ;  /* 0x00000001ff0d7819 */ /* 0x001fc80000011404 */
[----:B------:R-:W-:Y:S02]  /*27c40*/  SGXT R13, R13, 0x1 ;  /* 0x000000010d0d781a */ /* 0x000fe40000000200 */
[----:B--2---:R-:W-:Y:S02]  /*27c50*/  IADD3.X R3, R5, UR9, RZ, P1, !PT ;  /* 0x0000000905037c10 */ /* 0x004fe40008ffe4ff */
[----:B------:R-:W-:Y:S01]  /*27c60*/  LOP3.LUT R0, R0, 0x120, R13, 0xf8, !PT ;  /* 0x0000012000007812 */ /* 0x000fe200078ef80d */
[----:B---3--:R0:W-:Y:S04]  /*27c70*/  STL [R1+0x11c], R18 ;  /* 0x00011c1201007387 */ /* 0x0081e80000100800 */
[----:B0-----:R0:W2:Y:S01]  /*27c80*/  LDG.E.U8 R18, desc[UR10][R2.64] ;  /* 0x0000000a02127981 */ /* 0x0010a2000c1e1100 */
[----:B------:R-:W-:Y:S01]  /*27c90*/  USHF.L.U32 UR16, UR15, 0x1, URZ ;  /* 0x000000010f107899 */ /* 0x000fe2000800063f */
[----:B0-----:R-:W-:-:S02]  /*27ca0*/  LOP3.LUT R3, R4, 0x60, RZ, 0xc0, !PT ;  /* 0x0000006004037812 */ /* 0x001fc400078ec0ff */
[----:B----4-:R-:W-:Y:S04]  /*27cb0*/  STL [R1+0x118], R19 ;  /* 0x0001181301007387 */ /* 0x010fe80000100800 */
[----:B------:R-:W3:Y:S04]  /*27cc0*/  LDL R7, [R1+0x28e0] ;  /* 0x0028e00001077983 */ /* 0x000ee80000100800 */
[----:B------:R0:W-:Y:S01]  /*27cd0*/  STL [R1+0x100], R0 ;  /* 0x0001000001007387 */ /* 0x0001e20000100800 */
[----:B------:R-:W-:Y:S02]  /*27ce0*/  SHF.R.S32.HI R2, RZ, 0x3, R4 ;  /* 0x00000003ff027819 */ /* 0x000fe40000011404 */
[----:B0-----:R-:W-:Y:S01]  /*27cf0*/  LOP3.LUT R0, R4, 0x7, RZ, 0xc0, !PT ;  /* 0x0000000704007812 */ /* 0x001fe200078ec0ff */
[----:B------:R0:W-:Y:S01]  /*27d00*/  STL [R1+0x10c], R10 ;  /* 0x00010c0a01007387 */ /* 0x0001e20000100800 */
[----:B------:R-:W-:-:S03]  /*27d10*/  SGXT R2, R2, 0x1 ;  /* 0x000000010202781a */ /* 0x000fc60000000200 */
[----:B------:R-:W-:Y:S02]  /*27d20*/  IMAD R3, R0, 0x4, R3 ;  /* 0x0000000400037824 */ /* 0x000fe400078e0203 */
[----:B------:R-:W-:Y:S01]  /*27d30*/  IMAD.SHL.U32 R13, R4, 0x2, RZ ;  /* 0x00000002040d7824 */ /* 0x000fe200078e00ff */
[----:B------:R1:W-:Y:S04]  /*27d40*/  STL [R1+0xfc], R9 ;  /* 0x0000fc0901007387 */ /* 0x0003e80000100800 */
[----:B0-----:R-:W4:Y:S04]  /*27d50*/  LDL R10, [R1+0x28e4] ;  /* 0x0028e400010a7983 */ /* 0x001f280000100800 */
[----:B-1----:R-:W4:Y:S04]  /*27d60*/  LDL R9, [R1+0x28e8] ;  /* 0x0028e80001097983 */ /* 0x002f280000100800 */
[----:B------:R0:W-:Y:S02]  /*27d70*/  STL [R1+0x90], R3 ;  /* 0x0000900301007387 */ /* 0x0001e40000100800 */
[----:B0-----:R-:W-:Y:S01]  /*27d80*/  IMAD.SHL.U32 R3, R0, 0x10, RZ ;  /* 0x0000001000037824 */ /* 0x001fe200078e00ff */
[----:B------:R-:W-:Y:S01]  /*27d90*/  LOP3.LUT R0, R2, 0x90, RZ, 0xc0, !PT ;  /* 0x0000009002007812 */ /* 0x000fe200078ec0ff */
[----:B------:R-:W-:Y:S01]  /*27da0*/  VIADD R2, R16, UR16 ;  /* 0x0000001010027c36 */ /* 0x000fe20008000000 */
[----:B------:R-:W-:Y:S02]  /*27db0*/  STL [R1+0xf4], R14 ;  /* 0x0000f40e01007387 */ /* 0x000fe40000100800 */
[----:B------:R-:W-:-:S02]  /*27dc0*/  LOP3.LUT R3, R3, 0x30, R13, 0x78, !PT ;  /* 0x0000003003037812 */ /* 0x000fc400078e780d */
[----:B------:R-:W-:Y:S01]  /*27dd0*/  IADD3 R2, P1, R2, UR4, RZ ;  /* 0x0000000402027c10 */ /* 0x000fe2000ff3e0ff */
[----:B-----5:R-:W-:Y:S04]  /*27de0*/  STL [R1+0x98], R12 ;  /* 0x0000980c01007387 */ /* 0x020fe80000100800 */
[----:B------:R-:W5:Y:S04]  /*27df0*/  LDL R5, [R1+0x28dc] ;  /* 0x0028dc0001057983 */ /* 0x000f680000100800 */
[----:B------:R0:W-:Y:S02]  /*27e00*/  STL [R1+0x88], R3 ;  /* 0x0000880301007387 */ /* 0x0001e40000100800 */
[----:B0-----:R-:W-:-:S05]  /*27e10*/  IADD3.X R3, R11, UR9, RZ, P1, !PT ;  /* 0x000000090b037c10 */ /* 0x001fca0008ffe4ff */
[----:B------:R0:W5:Y:S01]  /*27e20*/  LDG.E.U8 R12, desc[UR10][R2.64] ;  /* 0x0000000a020c7981 */ /* 0x000162000c1e1100 */
[----:B------:R-:W-:-:S05]  /*27e30*/  LOP3.LUT R0, R0, 0x10, R4, 0x78, !PT ;  /* 0x0000001000007812 */ /* 0x000fca00078e7804 */
[----:B------:R1:W-:Y:S01]  /*27e40*/  STL [R1+0x104], R0 ;  /* 0x0001040001007387 */ /* 0x0003e20000100800 */
[----:B0-----:R-:W-:-:S03]  /*27e50*/  VIADD R2, R17, UR16 ;  /* 0x0000001011027c36 */ /* 0x001fc60008000000 */
[----:B------:R-:W5:Y:S02]  /*27e60*/  LDL R4, [R1+0x28d0] ;  /* 0x0028d00001047983 */ /* 0x000f640000100800 */
[----:B------:R-:W-:Y:S01]  /*27e70*/  IADD3 R2, P1, R2, UR4, RZ ;  /* 0x0000000402027c10 */ /* 0x000fe2000ff3e0ff */
[----:B-1----:R-:W-:-:S03]  /*27e80*/  VIADD R0, R25, UR16 ;  /* 0x0000001019007c36 */ /* 0x002fc60008000000 */
[----:B------:R-:W-:Y:S02]  /*27e90*/  IADD3.X R3, R8, UR9, RZ, P1, !PT ;  /* 0x0000000908037c10 */ /* 0x000fe40008ffe4ff */
[----:B------:R-:W-:Y:S01]  /*27ea0*/  IADD3 R14, P1, R0, UR4, RZ ;  /* 0x00000004000e7c10 */ /* 0x000fe2000ff3e0ff */
[----:B------:R-:W-:Y:S01]  /*27eb0*/  UIMAD UR17, UR15, 0x3, URZ ;  /* 0x000000030f1178a4 */ /* 0x000fe2000f8e023f */
[----:B------:R-:W-:Y:S02]  /*27ec0*/  VIADD R0, R29, UR16 ;  /* 0x000000101d007c36 */ /* 0x000fe40008000000 */
[----:B------:R-:W-:Y:S01]  /*27ed0*/  IADD3.X R15, R6, UR9, RZ, P1, !PT ;  /* 0x00000009060f7c10 */ /* 0x000fe20008ffe4ff */
[----:B--2---:R0:W-:Y:S04]  /*27ee0*/  STL [R1+0x94], R18 ;  /* 0x0000941201007387 */ /* 0x0041e80000100800 */
[----:B------:R1:W2:Y:S04]  /*27ef0*/  LDG.E.U8 R13, desc[UR10][R14.64] ;  /* 0x0000000a0e0d7981 */ /* 0x0002a8000c1e1100 */
[----:B------:R-:W2:Y:S04]  /*27f00*/  LDL R8, [R1+0x28d4] ;  /* 0x0028d40001087983 */ /* 0x000ea80000100800 */
[----:B0-----:R0:W2:Y:S01]  /*27f10*/  LDG.E.U8 R18, desc[UR10][R2.64] ;  /* 0x0000000a02127981 */ /* 0x0010a2000c1e1100 */
[----:B-1----:R-:W-:-:S03]  /*27f20*/  IADD3 R14, P1, R0, UR4, RZ ;  /* 0x00000004000e7c10 */ /* 0x002fc6000ff3e0ff */
[----:B------:R-:W2:Y:S01]  /*27f30*/  LDL R6, [R1+0x28d8] ;  /* 0x0028d80001067983 */ /* 0x000ea20000100800 */
[----:B0-----:R-:W-:Y:S01]  /*27f40*/  VIADD R2, R16, UR17 ;  /* 0x0000001110027c36 */ /* 0x001fe20008000000 */
[----:B---3--:R-:W-:Y:S01]  /*27f50*/  IADD3.X R15, R7, UR9, RZ, P1, !PT ;  /* 0x00000009070f7c10 */ /* 0x008fe20008ffe4ff */
[----:B------:R-:W-:Y:S01]  /*27f60*/  VIADD R0, R17, UR17 ;  /* 0x0000001111007c36 */ /* 0x000fe20008000000 */
[----:B------:R-:W3:Y:S02]  /*27f70*/  LDL R7, [R1+0x28cc] ;  /* 0x0028cc0001077983 */ /* 0x000ee40000100800 */
[----:B------:R-:W-:Y:S02]  /*27f80*/  IADD3 R2, P1, R2, UR4, RZ ;  /* 0x0000000402027c10 */ /* 0x000fe4000ff3e0ff */
[----:B------:R0:W3:Y:S02]  /*27f90*/  LDG.E.U8 R11, desc[UR10][R14.64] ;  /* 0x0000000a0e0b7981 */ /* 0x0000e4000c1e1100 */
[----:B----4-:R-:W-:-:S02]  /*27fa0*/  IADD3.X R3, R10, UR9, RZ, P1, !PT ;  /* 0x000000090a037c10 */ /* 0x010fc40008ffe4ff */
[----:B0-----:R-:W-:Y:S01]  /*27fb0*/  IADD3 R14, P1, R0, UR4, RZ ;  /* 0x00000004000e7c10 */ /* 0x001fe2000ff3e0ff */
[----:B------:R-:W4:Y:S04]  /*27fc0*/  LDL R10, [R1+0x28c0] ;  /* 0x0028c000010a7983 */ /* 0x000f280000100800 */
[----:B------:R0:W4:Y:S01]  /*27fd0*/  LDG.E.U8 R21, desc[UR10][R2.64] ;  /* 0x0000000a02157981 */ /* 0x000122000c1e1100 */
[----:B------:R-:W-:-:S03]  /*27fe0*/  IADD3.X R15, R9, UR9, RZ, P1, !PT ;  /* 0x00000009090f7c10 */ /* 0x000fc60008ffe4ff */
[----:B------:R-:W4:Y:S04]  /*27ff0*/  LDL R9, [R1+0x28c4] ;  /* 0x0028c40001097983 */ /* 0x000f280000100800 */
[----:B------:R1:W4:Y:S01]  /*28000*/  LDG.E.U8 R19, desc[UR10][R14.64] ;  /* 0x0000000a0e137981 */ /* 0x000322000c1e1100 */
[----:B0-----:R-:W-:-:S05]  /*28010*/  VIADD R2, R25, UR17 ;  /* 0x0000001119027c36 */ /* 0x001fca0008000000 */
[----:B------:R-:W-:-:S04]  /*28020*/  IADD3 R2, P1, R2, UR4, RZ ;  /* 0x0000000402027c10 */ /* 0x000fc8000ff3e0ff */
[----:B-----5:R-:W-:Y:S01]  /*28030*/  IADD3.X R3, R5, UR9, RZ, P1, !PT ;  /* 0x0000000905037c10 */ /* 0x020fe20008ffe4ff */
[----:B------:R0:W-:Y:S01]  /*28040*/  STL [R1+0x108], R12 ;  /* 0x0001080c01007387 */ /* 0x0001e20000100800 */
[----:B------:R-:W-:Y:S01]  /*28050*/  USHF.L.U32 UR16, UR15, 0x2, URZ ;  /* 0x000000020f107899 */ /* 0x000fe2000800063f */
[----:B------:R-:W-:Y:S02]  /*28060*/  VIADD R0, R29, UR17 ;  /* 0x000000111d007c36 */ /* 0x000fe40008000000 */
[----:B------:R-:W5:Y:S04]  /*28070*/  LDL R5, [R1+0x28c8] ;  /* 0x0028c80001057983 */ /* 0x000f680000100800 */
[----:B0-----:R0:W5:Y:S01]  /*28080*/  LDG.E.U8 R12, desc[UR10][R2.64] ;  /* 0x0000000a020c7981 */ /* 0x001162000c1e1100 */
[----:B-1----:R-:W-:-:S04]  /*28090*/  IADD3 R14, P1, R0, UR4, RZ ;  /* 0x00000004000e7c10 */ /* 0x002fc8000ff3e0ff */
[----:B------:R-:W-:Y:S01]  /*280a0*/  IADD3.X R15, R4, UR9, RZ, P1, !PT ;  /* 0x00000009040f7c10 */ /* 0x000fe20008ffe4ff */
[----:B0-----:R-:W-:-:S05]  /*280b0*/  VIADD R2, R16, UR16 ;  /* 0x0000001010027c36 */ /* 0x001fca0008000000 */
[----:B------:R-:W-:Y:S01]  /*280c0*/  IADD3 R2, P1, R2, UR4, RZ ;  /* 0x0000000402027c10 */ /* 0x000fe2000ff3e0ff */
[----:B------:R-:W-:-:S03]  /*280d0*/  VIADD R0, R17, UR16 ;  /* 0x0000001011007c36 */ /* 0x000fc60008000000 */
[----:B--2---:R-:W-:Y:S01]  /*280e0*/  IADD3.X R3, R8, UR9, RZ, P1, !PT ;  /* 0x0000000908037c10 */ /* 0x004fe20008ffe4ff */
[----:B------:R0:W-:Y:S04]  /*280f0*/  STL [R1+0xf8], R18 ;  /* 0x0000f81201007387 */ /* 0x0001e80000100800 */
[----:B------:R1:W-:Y:S04]  /*28100*/  STL [R1+0xf0], R13 ;  /* 0x0000f00d01007387 */ /* 0x0003e80000100800 */
[----:B------:R-:W2:Y:S04]  /*28110*/  LDL R4, [R1+0x28bc] ;  /* 0x0028bc0001047983 */ /* 0x000ea80000100800 */
[----:B0-----:R0:W2:Y:S04]  /*28120*/  LDG.E.U8 R18, desc[UR10][R14.64] ;  /* 0x0000000a0e127981 */ /* 0x0010a8000c1e1100 */
[----:B-1----:R1:W2:Y:S01]  /*28130*/  LDG.E.U8 R13, desc[UR10][R2.64] ;  /* 0x0000000a020d7981 */ /* 0x0022a2000c1e1100 */
[----:B0-----:R-:W-:Y:S01]  /*28140*/  IADD3 R14, P1, R0, UR4, RZ ;  /* 0x00000004000e7c10 */ /* 0x001fe2000ff3e0ff */
[----:B-1----:R-:W-:-:S03]  /*28150*/  VIADD R2, R25, UR16 ;  /* 0x0000001019027c36 */ /* 0x002fc60008000000 */
[----:B------:R-:W-:Y:S02]  /*28160*/  IADD3.X R15, R6, UR9, RZ, P1, !PT ;  /* 0x00000009060f7c10 */ /* 0x000fe40008ffe4ff */
[----:B------:R-:W2:Y:S01]  /*28170*/  LDL R6, [R1+0x28b0] ;  /* 0x0028b00001067983 */ /* 0x000ea20000100800 */
[----:B------:R-:W-:Y:S01]  /*28180*/  IADD3 R2, P1, R2, UR4, RZ ;  /* 0x0000000402027c10 */ /* 0x000fe2000ff3e0ff */
[----:B------:R-:W-:Y:S02]  /*28190*/  UIMAD UR17, UR15, 0x5, URZ ;  /* 0x000000050f1178a4 */ /* 0x000fe4000f8e023f */
[----:B---3--:R0:W-:Y:S01]  /*281a0*/  STL [R1+0xe8], R11 ;  /* 0x0000e80b01007387 */ /* 0x0081e20000100800 */
[----:B------:R-:W-:Y:S01]  /*281b0*/  VIADD R0, R29, UR16 ;  /* 0x000000101d007c36 */ /* 0x000fe20008000000 */
[----:B------:R-:W-:Y:S02]  /*281c0*/  IADD3.X R3, R7, UR9, RZ, P1, !PT ;  /* 0x0000000907037c10 */ /* 0x000fe40008ffe4ff */
[----:B------:R1:W3:Y:S04]  /*281d0*/  LDG.E.U8 R20, desc[UR10][R14.64] ;  /* 0x0000000a0e147981 */ /* 0x0002e8000c1e1100 */
[----:B0-----:R0:W3:Y:S01]  /*281e0*/  LDG.E.U8 R11, desc[UR10][R2.64] ;  /* 0x0000000a020b7981 */ /* 0x0010e2000c1e1100 */
[----:B-1----:R-:W-:-:S03]  /*281f0*/  IADD3 R14, P1, R0, UR4, RZ ;  /* 0x00000004000e7c10 */ /* 0x002fc6000ff3e0ff */
[----:B----4-:R-:W-:Y:S04]  /*28200*/  STL [R1+0xec], R21 ;  /* 0x0000ec1501007387 */ /* 0x010fe80000100800 */
[----:B------:R-:W4:Y:S01]  /*28210*/  LDL R8, [R1+0x28b4] ;  /* 0x0028b40001087983 */ /* 0x000f220000100800 */
[----:B0-----:R-:W-:Y:S01]  /*28220*/  VIADD R2, R16, UR17 ;  /* 0x0000001110027c36 */ /* 0x001fe20008000000 */
[----:B------:R-:W-:Y:S02]  /*28230*/  IADD3.X R15, R10, UR9, RZ, P1, !PT ;  /* 0x000000090a0f7c10 */ /* 0x000fe40008ffe4ff */
[----:B------:R-:W4:Y:S02]  /*28240*/  LDL R7, [R1+0x28b8] ;  /* 0x0028b80001077983 */ /* 0x000f240000100800 */
[----:B------:R-:W-:-:S02]  /*28250*/  IADD3 R2, P1, R2, UR4, RZ ;  /* 0x0000000402027c10 */ /* 0x000fc4000ff3e0ff */
[----:B------:R0:W-:Y:S02]  /*28260*/  STL [R1+0xe4], R19 ;  /* 0x0000e41301007387 */ /* 0x0001e40000100800 */
[----:B------:R-:W-:Y:S02]  /*28270*/  IADD3.X R3, R9, UR9, RZ, P1, !PT ;  /* 0x0000000909037c10 */ /* 0x000fe40008ffe4ff */
[----:B0-----:R0:W4:Y:S04]  /*28280*/  LDG.E.U8 R19, desc[UR10][R14.64] ;  /* 0x0000000a0e137981 */ /* 0x001128000c1e1100 */
[----:B-----5:R1:W-:Y:S04]  /*28290*/  STL [R1+0xe0], R12 ;  /* 0x0000e00c01007387 */ /* 0x0203e80000100800 */
[----:B------:R-:W5:Y:S04]  /*282a0*/  LDL R10, [R1+0x28a0] ;  /* 0x0028a000010a7983 */ /* 0x000f680000100800 */
[----:B-1----:R1:W5:Y:S01]  /*282b0*/  LDG.E.U8 R12, desc[UR10][R2.64] ;  /* 0x0000000a020c7981 */ /* 0x002362000c1e1100 */
[----:B------:R-:W-:-:S05]  /*282c0*/  VIADD R0, R17, UR17 ;  /* 0x0000001111007c36 */ /* 0x000fca0008000000 */
[----:B0-----:R-:W-:Y:S01]  /*282d0*/  IADD3 R14, P1, R0, UR4, RZ ;  /* 0x00000004000e7c10 */ /* 0x001fe2000ff3e0ff */
[----:B-1----:R-:W-:-:S03]  /*282e0*/  VIADD R2, R25, UR17 ;  /* 0x0000001119027c36 */ /* 0x002fc60008000000 */
[----:B------:R-:W-:Y:S02]  /*282f0*/  IADD3.X R15, R5, UR9, RZ, P1, !PT ;  /* 0x00000009050f7c10 */ /* 0x000fe40008ffe4ff */
[----:B------:R-:W5:Y:S01]  /*28300*/  LDL R5, [R1+0x28a4] ;  /* 0x0028a40001057983 */ /* 0x000f620000100800 */
[----:B------:R-:W-:Y:S01]  /*28310*/  IADD3 R2, P1, R2, UR4, RZ ;  /* 0x0000000402027c10 */ /* 0x000fe2000ff3e0ff */
[----:B------:R-:W-:Y:S01]  /*28320*/  UIMAD UR16, UR15, 0x6, URZ ;  /* 0x000000060f1078a4 */ /* 0x000fe2000f8e023f */
[----:B------:R-:W-:Y:S02]  /*28330*/  VIADD R0, R29, UR17 ;  /* 0x000000111d007c36 */ /* 0x000fe40008000000 */
[----:B--2---:R-:W-:Y:S01]  /*28340*/  IADD3.X R3, R4, UR9, RZ, P1, !PT ;  /* 0x0000000904037c10 */ /* 0x004fe20008ffe4ff */
[----:B------:R0:W-:Y:S04]  /*28350*/  STL [R1+0xd8], R18 ;  /* 0x0000d81201007387 */ /* 0x0001e80000100800 */
[----:B------:R-:W2:Y:S04]  /*28360*/  LDL R4, [R1+0x28a8] ;  /* 0x0028a80001047983 */ /* 0x000ea80000100800 */
[----:B------:R1:W-:Y:S04]  /*28370*/  STL [R1+0xdc], R13 ;  /* 0x0000dc0d01007387 */ /* 0x0003e80000100800 */
[----:B0-----:R0:W2:Y:S04]  /*28380*/  LDG.E.U8 R18, desc[UR10][R14.64] ;  /* 0x0000000a0e127981 */ /* 0x0010a8000c1e1100 */
[----:B------:R-:W2:Y:S04]  /*28390*/  LDL R9, [R1+0x28ac] ;  /* 0x0028ac0001097983 */ /* 0x000ea80000100800 */
[----:B-1----:R1:W2:Y:S01]  /*283a0*/  LDG.E.U8 R13, desc[UR10][R2.64] ;  /* 0x0000000a020d7981 */ /* 0x0022a2000c1e1100 */
[----:B0-----:R-:W-:-:S04]  /*283b0*/  IADD3 R14, P1, R0, UR4, RZ ;  /* 0x00000004000e7c10 */ /* 0x001fc8000ff3e0ff */
[----:B------:R-:W-:Y:S01]  /*283c0*/  IADD3.X R15, R6, UR9, RZ, P1, !PT ;  /* 0x00000009060f7c10 */ /* 0x000fe20008ffe4ff */
[----:B-1----:R-:W-:Y:S01]  /*283d0*/  VIADD R2, R16, UR16 ;  /* 0x0000001010027c36 */ /* 0x002fe20008000000 */
[----:B---3--:R-:W-:Y:S04]  /*283e0*/  STL [R1+0xd4], R20 ;  /* 0x0000d41401007387 */ /* 0x008fe80000100800 */
[----:B------:R-:W-:Y:S01]  /*283f0*/  IADD3 R2, P1, R2, UR4, RZ ;  /* 0x0000000402027c10 */ /* 0x000fe2000ff3e0ff */
[----:B------:R-:W3:Y:S01]  /*28400*/  LDL R6, [R1+0x2890] ;  /* 0x0028900001067983 */ /* 0x000ee20000100800 */
[----:B------:R-:W-:-:S03]  /*28410*/  VIADD R0, R17, UR16 ;  /* 0x0000001011007c36 */ /* 0x000fc60008000000 */
[----:B------:R0:W-:Y:S01]  /*28420*/  STL [R1+0xd0], R11 ;  /* 0x0000d00b01007387 */ /* 0x0001e20000100800 */
[----:B----4-:R-:W-:-:S03]  /*28430*/  IADD3.X R3, R8, UR9, RZ, P1, !PT ;  /* 0x0000000908037c10 */ /* 0x010fc60008ffe4ff */
[----:B0-----:R0:W4:Y:S04]  /*28440*/  LDG.E.U8 R11, desc[UR10][R14.64] ;  /* 0x0000000a0e0b7981 */ /* 0x001128000c1e1100 */
[----:B------:R1:W4:Y:S04]  /*28450*/  LDG.E.U8 R21, desc[UR10][R2.64] ;  /* 0x0000000a02157981 */ /* 0x000328000c1e1100 */
[----:B------:R-:W4:Y:S01]  /*28460*/  LDL R8, [R1+0x2894] ;  /* 0x0028940001087983 */ /* 0x000f220000100800 */
[----:B0-----:R-:W-:Y:S01]  /*28470*/  IADD3 R14, P1, R0, UR4, RZ ;  /* 0x00000004000e7c10 */ /* 0x001fe2000ff3e0ff */
[----:B-1----:R-:W-:-:S03]  /*28480*/  VIADD R2, R25, UR16 ;  /* 0x0000001019027c36 */ /* 0x002fc60008000000 */
[----:B------:R-:W-:Y:S02]  /*28490*/  IADD3.X R15, R7, UR9, RZ, P1, !PT ;  /* 0x00000009070f7c10 */ /* 0x000fe40008ffe4ff */
[----:B------:R-:W-:Y:S01]  /*284a0*/  IADD3 R2, P1, R2, UR4, RZ ;  /* 0x0000000402027c10 */ /* 0x000fe2000ff3e0ff */
[----:B------:R-:W-:Y:S04]  /*284b0*/  STL [R1+0xc8], R19 ;  /* 0x0000c81301007387 */ /* 0x000fe80000100800 */
[----:B------:R-:W4:Y:S04]  /*284c0*/  LDL R7, [R1+0x2898] ;  /* 0x0028980001077983 */ /* 0x000f280000100800 */
[----:B------:R0:W4:Y:S01]  /*284d0*/  LDG.E.U8 R20, desc[UR10][R14.64] ;  /* 0x0000000a0e147981 */ /* 0x000122000c1e1100 */
[----:B-----5:R-:W-:-:S03]  /*284e0*/  IADD3.X R3, R10, UR9, RZ, P1, !PT ;  /* 0x000000090a037c10 */ /* 0x020fc60008ffe4ff */
[----:B------:R1:W-:Y:S04]  /*284f0*/  STL [R1+0xcc], R12 ;  /* 0x0000cc0c01007387 */ /* 0x0003e80000100800 */
[----:B-1----:R1:W5:Y:S01]  /*28500*/  LDG.E.U8 R12, desc[UR10][R2.64] ;  /* 0x0000000a020c7981 */ /* 0x002362000c1e1100 */
[----:B------:R-:W-:Y:S01]  /*28510*/  UIMAD UR17, UR15, 0x7, URZ ;  /* 0x000000070f1178a4 */ /* 0x000fe2000f8e023f */
[----:B------:R-:W-:-:S05]  /*28520*/  VIADD R0, R29, UR16 ;  /* 0x000000101d007c36 */ /* 0x000fca0008000000 */
[----:B0-----:R-:W-:Y:S01]  /*28530*/  IADD3 R14, P1, R0, UR4, RZ ;  /* 0x00000004000e7c10 */ /* 0x001fe2000ff3e0ff */
[----:B-1----:R-:W-:-:S03]  /*28540*/  VIADD R2, R16, UR17 ;  /* 0x0000001110027c36 */ /* 0x002fc60008000000 */
[----:B------:R-:W-:Y:S01]  /*28550*/  IADD3.X R15, R5, UR9, RZ, P1, !PT ;  /* 0x00000009050f7c10 */ /* 0x000fe20008ffe4ff */
[----:B------:R-:W-:Y:S01]  /*28560*/  VIADD R0, R17, UR17 ;  /* 0x0000001111007c36 */ /* 0x000fe20008000000 */
[----:B------:R-:W5:Y:S01]  /*28570*/  LDL R5, [R1+0x289c] ;  /* 0x00289c0001057983 */ /* 0x000f620000100800 */
[----:B------:R-:W-:-:S03]  /*28580*/  IADD3 R2, P1, R2, UR4, RZ ;  /* 0x0000000402027c10 */ /* 0x000fc6000ff3e0ff */
[----:B------:R0:W5:Y:S01]  /*28590*/  LDG.E.U8 R19, desc[UR10][R14.64] ;  /* 0x0000000a0e137981 */ /* 0x000162000c1e1100 */
[----:B--2---:R-:W-:Y:S02]  /*285a0*/  IADD3.X R3, R4, UR9, RZ, P1, !PT ;  /* 0x0000000904037c10 */ /* 0x004fe40008ffe4ff */
[----:B0-----:R-:W-:Y:S01]  /*285b0*/  IADD3 R14, P1, R0, UR4, RZ ;  /* 0x00000004000e7c10 */ /* 0x001fe2000ff3e0ff */
[----:B------:R0:W-:Y:S04]  /*285c0*/  STL [R1+0xc4], R18 ;  /* 0x0000c41201007387 */ /* 0x0001e80000100800 */
[----:B------:R1:W-:Y:S01]  /*285d0*/  STL [R1+0xc0], R13 ;  /* 0x0000c00d01007387 */ /* 0x0003e20000100800 */
[----:B------:R-:W-:Y:S01]  /*285e0*/  IADD3.X R15, R9, UR9, RZ, P1, !PT ;  /* 0x00000009090f7c10 */ /* 0x000fe20008ffe4ff */
[----:B------:R-:W-:Y:S01]  /*285f0*/  USHF.L.U32 UR16, UR15, 0x3, URZ ;  /* 0x000000030f107899 */ /* 0x000fe2000800063f */
[----:B------:R-:W-:Y:S01]  /*28600*/  VIADD R0, R29, UR17 ;  /* 0x000000111d007c36 */ /* 0x000fe20008000000 */
[----:B------:R-:W2:Y:S04]  /*28610*/  LDL R4, [R1+0x2880] ;  /* 0x0028800001047983 */ /* 0x000ea80000100800 */
[----:B0-----:R-:W2:Y:S04]  /*28620*/  LDG.E.U8 R18, desc[UR10][R14.64] ;  /* 0x0000000a0e127981 */ /* 0x001ea8000c1e1100 */
[----:B-1----:R0:W2:Y:S02]  /*28630*/  LDG.E.U8 R13, desc[UR10][R2.64] ;  /* 0x0000000a020d7981 */ /* 0x0020a4000c1e1100 */
[----:B0-----:R-:W-:-:S05]  /*28640*/  VIADD R2, R25, UR17 ;  /* 0x0000001119027c36 */ /* 0x001fca0008000000 */
[----:B------:R-:W-:-:S04]  /*28650*/  IADD3 R2, P1, R2, UR4, RZ ;  /* 0x0000000402027c10 */ /* 0x000fc8000ff3e0ff */
[----:B---3--:R-:W-:Y:S01]  /*28660*/  IADD3.X R3, R6, UR9, RZ, P1, !PT ;  /* 0x0000000906037c10 */ /* 0x008fe20008ffe4ff */
[----:B----4-:R0:W-:Y:S01]  /*28670*/  STL [R1+0xbc], R11 ;  /* 0x0000bc0b01007387 */ /* 0x0101e20000100800 */
[----:B------:R-:W-:-:S03]  /*28680*/  IADD3 R14, P1, R0, UR4, RZ ;  /* 0x00000004000e7c10 */ /* 0x000fc6000ff3e0ff */
[----:B------:R-:W3:Y:S04]  /*28690*/  LDL R6, [R1+0x2884] ;  /* 0x0028840001067983 */ /* 0x000ee80000100800 */
[----:B0-----:R0:W4:Y:S01]  /*286a0*/  LDG.E.U8 R11, desc[UR10][R2.64] ;  /* 0x0000000a020b7981 */ /* 0x001122000c1e1100 */
[----:B------:R-:W-:Y:S01]  /*286b0*/  IADD3.X R15, R8, UR9, RZ, P1, !PT ;  /* 0x00000009080f7c10 */ /* 0x000fe20008ffe4ff */
[----:B0-----:R-:W-:Y:S02]  /*286c0*/  VIADD R2, R16, UR16 ;  /* 0x0000001010027c36 */ /* 0x001fe40008000000 */
[----:B------:R-:W-:Y:S03]  /*286d0*/  STL [R1+0xb8], R21 ;  /* 0x0000b81501007387 */ /* 0x000fe60000100800 */
[----:B------:R-:W-:Y:S01]  /*286e0*/  IADD3 R2, P1, R2, UR4, RZ ;  /* 0x0000000402027c10 */ /* 0x000fe2000ff3e0ff */
[----:B------:R-:W3:Y:S03]  /*286f0*/  LDL R10, [R1+0x2888] ;  /* 0x00288800010a7983 */ /* 0x000ee60000100800 */
[----:B------:R-:W-:Y:S01]  /*28700*/  IADD3.X R3, R7, UR9, RZ, P1, !PT ;  /* 0x0000000907037c10 */ /* 0x000fe20008ffe4ff */
[----:B------:R-:W-:Y:S04]  /*28710*/  STL [R1+0xb4], R20 ;  /* 0x0000b41401007387 */ /* 0x000fe80000100800 */
[----:B------:R-:W3:Y:S04]  /*28720*/  LDL R9, [R1+0x288c] ;  /* 0x00288c0001097983 */ /* 0x000ee80000100800 */
[----:B------:R0:W3:Y:S04]  /*28730*/  LDG.E.U8 R16, desc[UR10][R14.64] ;  /* 0x0000000a0e107981 */ /* 0x0000e8000c1e1100 */
[----:B-----5:R1:W-:Y:S04]  /*28740*/  STL [R1+0xb0], R12 ;  /* 0x0000b00c01007387 */ /* 0x0203e80000100800 */
[----:B------:R-:W5:Y:S04]  /*28750*/  LDL R7, [R1+0x2870] ;  /* 0x0028700001077983 */ /* 0x000f680000100800 */
[----:B-1----:R-:W2:Y:S04]  /*28760*/  LDG.E.U8 R12, desc[UR10][R2.64] ;  /* 0x0000000a020c7981 */ /* 0x002ea8000c1e1100 */
[----:B--2---:R1:W-:Y:S04]  /*28770*/  STL [R1+0x32a8], R12 ;  /* 0x0032a80c01007387 */ /* 0x0043e80000100800 */
[----:B-1----:R-:W2:Y:S01]  /*28780*/  LDL R12, [R1+0x5dc] ;  /* 0x0005dc00010c7983 */ /* 0x002ea20000100800 */
[----:B------:R-:W-:-:S02]  /*28790*/  VIADD R2, R25, UR16 ;  /* 0x0000001019027c36 */ /* 0x000fc40008000000 */
[----:B--2---:R-:W-:-:S05]  /*287a0*/  VIADD R0, R12, UR16 ;  /* 0x000000100c007c36 */ /* 0x004fca0008000000 */
[----:B0-----:R-:W-:-:S04]  /*287b0*/  IADD3 R14, P1, R0, UR4, RZ ;  /* 0x00000004000e7c10 */ /* 0x001fc8000ff3e0ff */
[----:B------:R-:W-:Y:S02]  /*287c0*/  IADD3.X R15, R5, UR9, RZ, P1, !PT ;  /* 0x00000009050f7c10 */ /* 0x000fe40008ffe4ff */
[----:B------:R-:W-:Y:S01]  /*287d0*/  IADD3 R2, P1, R2, UR4, RZ ;  /* 0x0000000402027c10 */ /* 0x000fe2000ff3e0ff */
[----:B------:R-:W-:Y:S03]  /*287e0*/  STL [R1+0xac], R19 ;  /* 0x0000ac1301007387 */ /* 0x000fe60000100800 */
[----:B------:R-:W-:Y:S01]  /*287f0*/  IADD3.X R3, R4, UR9, RZ, P1, !PT ;  /* 0x0000000904037c10 */ /* 0x000fe20008ffe4ff */
[----:B------:R0:W2:Y:S04]  /*28800*/  LDG.E.U8 R17, desc[UR10][R14.64] ;  /* 0x0000000a0e117981 */ /* 0x0000a8000c1e1100 */
[----:B------:R-:W4:Y:S04]  /*28810*/  LDG.E.U8 R5, desc[UR10][R2.64] ;  /* 0x0000000a02057981 */ /* 0x000f28000c1e1100 */
[----:B------:R1:W-:Y:S04]  /*28820*/  STL [R1+0xa8], R13 ;  /* 0x0000a80d01007387 */ /* 0x0003e80000100800 */
[----:B------:R-:W2:Y:S04]  /*28830*/  LDL R8, [R1+0x2874] ;  /* 0x0028740001087983 */ /* 0x000ea80000100800 */
[----:B------:R-:W2:Y:S04]  /*28840*/  LDL R4, [R1+0x287c] ;  /* 0x00287c0001047983 */ /* 0x000ea80000100800 */
[----:B-1----:R-:W2:Y:S04]  /*28850*/  LDL R13, [R1+0x2878] ;  /* 0x00287800010d7983 */ /* 0x002ea80000100800 */
[----:B----4-:R1:W-:Y:S04]  /*28860*/  STL [R1+0x32ac], R5 ;  /* 0x0032ac0501007387 */ /* 0x0103e80000100800 */
[----:B-1----:R-:W4:Y:S04]  /*28870*/  LDL R5, [R1+0x5d8] ;  /* 0x0005d80001057983 */ /* 0x002f280000100800 */
[----:B------:R-:W-:Y:S04]  /*28880*/  STL [R1+0xa4], R18 ;  /* 0x0000a41201007387 */ /* 0x000fe80000100800 */
[----:B------:R1:W-:Y:S04]  /*28890*/  STL [R1+0xa0], R11 ;  /* 0x0000a00b01007387 */ /* 0x0003e80000100800 */
[----:B-1----:R-:W2:Y:S01]  /*288a0*/  LDL R11, [R1+0x2860] ;  /* 0x00286000010b7983 */ /* 0x002ea20000100800 */
[----:B------:R-:W-:Y:S01]  /*288b0*/  UIMAD UR17, UR15, 0x9, URZ ;  /* 0x000000090f1178a4 */ /* 0x000fe2000f8e023f */
[----:B------:R-:W-:-:S05]  /*288c0*/  VIADD R0, R29, UR16 ;  /* 0x000000101d007c36 */ /* 0x000fca0008000000 */
[----:B0-----:R-:W-:-:S04]  /*288d0*/  IADD3 R14, P1, R0, UR4, RZ ;  /* 0x00000004000e7c10 */ /* 0x001fc8000ff3e0ff */
[----:B---3--:R-:W-:Y:S01]  /*288e0*/  IADD3.X R15, R6, UR9, RZ, P1, !PT ;  /* 0x00000009060f7c10 */ /* 0x008fe20008ffe4ff */
[----:B------:R-:W-:-:S04]  /*288f0*/  VIADD R0, R12, UR17 ;  /* 0x000000110c007c36 */ /* 0x000fc80008000000 */
[----:B------:R0:W3:Y:S04]  /*28900*/  LDG.E.U8 R6, desc[UR10][R14.64] ;  /* 0x0000000a0e067981 */ /* 0x0000e8000c1e1100 */
[----:B------:R1:W-:Y:S01]  /*28910*/  STL [R1+0x9c], R16 ;  /* 0x00009c1001007387 */ /* 0x0003e20000100800 */
[----:B------:R-:W-:Y:S01]  /*28920*/  UIMAD UR16, UR15, 0xa, URZ ;  /* 0x0000000a0f1078a4 */ /* 0x000fe2000f8e023f */
[----:B----4-:R-:W-:-:S05]  /*28930*/  VIADD R2, R5, UR17 ;  /* 0x0000001105027c36 */ /* 0x010fca0008000000 */
[----:B------:R-:W-:-:S04]  /*28940*/  IADD3 R2, P1, R2, UR4, RZ ;  /* 0x0000000402027c10 */ /* 0x000fc8000ff3e0ff */
[----:B------:R-:W-:Y:S02]  /*28950*/  IADD3.X R3, R10, UR9, RZ, P1, !PT ;  /* 0x000000090a037c10 */ /* 0x000fe40008ffe4ff */
[----:B0-----:R-:W-:Y:S01]  /*28960*/  IADD3 R14, P1, R0, UR4, RZ ;  /* 0x00000004000e7c10 */ /* 0x001fe2000ff3e0ff */
[----:B------:R-:W4:Y:S04]  /*28970*/  LDL R10, [R1+0x2864] ;  /* 0x00286400010a7983 */ /* 0x000f280000100800 */
[----:B------:R0:W3:Y:S01]  /*28980*/  LDG.E.U8 R22, desc[UR10][R2.64] ;  /* 0x0000000a02167981 */ /* 0x0000e2000c1e1100 */
[----:B------:R-:W-:Y:S01]  /*28990*/  IADD3.X R15, R9, UR9, RZ, P1, !PT ;  /* 0x00000009090f7c10 */ /* 0x000fe20008ffe4ff */
[----:B------:R-:W-:Y:S02]  /*289a0*/  VIADD R0, R29, UR17 ;  /* 0x000000111d007c36 */ /* 0x000fe40008000000 */
[----:B------:R-:W4:Y:S04]  /*289b0*/  LDL R9, [R1+0x2868] ;  /* 0x0028680001097983 */ /* 0x000f280000100800 */
[----:B-1----:R1:W4:Y:S01]  /*289c0*/  LDG.E.U8 R16, desc[UR10][R14.64] ;  /* 0x0000000a0e107981 */ /* 0x002322000c1e1100 */
[----:B0-----:R-:W-:-:S05]  /*289d0*/  VIADD R2, R25, UR17 ;  /* 0x0000001119027c36 */ /* 0x001fca0008000000 */
[----:B------:R-:W-:-:S04]  /*289e0*/  IADD3 R2, P1, R2, UR4, RZ ;  /* 0x0000000402027c10 */ /* 0x000fc8000ff3e0ff */
[----:B-----5:R-:W-:Y:S02]  /*289f0*/  IADD3.X R3, R7, UR9, RZ, P1, !PT ;  /* 0x0000000907037c10 */ /* 0x020fe40008ffe4ff */
[----:B------:R-:W5:Y:S04]  /*28a00*/  LDL R7, [R1+0x286c] ;  /* 0x00286c0001077983 */ /* 0x000f680000100800 */
[----:B------:R0:W5:Y:S01]  /*28a10*/  LDG.E.U8 R21, desc[UR10][R2.64] ;  /* 0x0000000a02157981 */ /* 0x000162000c1e1100 */
[----:B-1----:R-:W-:-:S04]  /*28a20*/  IADD3 R14, P1, R0, UR4, RZ ;  /* 0x00000004000e7c10 */ /* 0x002fc8000ff3e0ff */
[----:B--2---:R-:W-:Y:S01]  /*28a30*/  IADD3.X R15, R8, UR9, RZ, P1, !PT ;  /* 0x00000009080f7c10 */ /* 0x004fe20008ffe4ff */
[----:B------:R1:W-:Y:S04]  /*28a40*/  STL [R1+0x3c], R17 ;  /* 0x00003c1101007387 */ /* 0x0003e80000100800 */
[----:B------:R-:W2:Y:S01]  /*28a50*/  LDL R8, [R1+0x2850] ;  /* 0x0028500001087983 */ /* 0x000ea20000100800 */
[----:B0-----:R-:W-:-:S03]  /*28a60*/  VIADD R2, R5, UR16 ;  /* 0x0000001005027c36 */ /* 0x001fc60008000000 */
[----:B-1----:R0:W2:Y:S02]  /*28a70*/  LDG.E.U8 R17, desc[UR10][R14.64] ;  /* 0x0000000a0e117981 */ /* 0x0020a4000c1e1100 */
[----:B------:R-:W-:Y:S01]  /*28a80*/  IADD3 R2, P1, R2, UR4, RZ ;  /* 0x0000000402027c10 */ /* 0x000fe2000ff3e0ff */
[----:B------:R-:W-:-:S03]  /*28a90*/  VIADD R0, R12, UR16 ;  /* 0x000000100c007c36 */ /* 0x000fc60008000000 */
[----:B------:R-:W-:-:S05]  /*28aa0*/  IADD3.X R3, R13, UR9, RZ, P1, !PT ;  /* 0x000000090d037c10 */ /* 0x000fca0008ffe4ff */
[----:B------:R1:W2:Y:S01]  /*28ab0*/  LDG.E.U8 R20, desc[UR10][R2.64] ;  /* 0x0000000a02147981 */ /* 0x0002a2000c1e1100 */
[----:B0-----:R-:W-:-:S04]  /*28ac0*/  IADD3 R14, P1, R0, UR4, RZ ;  /* 0x00000004000e7c10 */ /* 0x001fc8000ff3e0ff */
[----:B------:R-:W-:Y:S02]  /*28ad0*/  IADD3.X R15, R4, UR9, RZ, P1, !PT ;  /* 0x00000009040f7c10 */ /* 0x000fe40008ffe4ff */
[----:B------:R-:W2:Y:S01]  /*28ae0*/  LDL R4, [R1+0x2854] ;  /* 0x0028540001047983 */ /* 0x000ea20000100800 */
[----:B-1----:R-:W-:-:S03]  /*28af0*/  VIADD R2, R25, UR16 ;  /* 0x0000001019027c36 */ /* 0x002fc60008000000 */
[----:B------:R0:W2:Y:S02]  /*28b00*/  LDG.E.U8 R19, desc[UR10][R14.64] ;  /* 0x0000000a0e137981 */ /* 0x0000a4000c1e1100 */
[----:B------:R-:W-:-:S04]  /*28b10*/  IADD3 R2, P1, R2, UR4, RZ ;  /* 0x0000000402027c10 */ /* 0x000fc8000ff3e0ff */
[----:B------:R-:W-:-:S05]  /*28b20*/  IADD3.X R3, R11, UR9, RZ, P1, !PT ;  /* 0x000000090b037c10 */ /* 0x000fca0008ffe4ff */
[----:B------:R1:W2:Y:S01]  /*28b30*/  LDG.E.U8 R18, desc[UR10][R2.64] ;  /* 0x0000000a02127981 */ /* 0x0002a2000c1e1100 */
[----:B------:R-:W-:Y:S01]  /*28b40*/  UIMAD UR17, UR15, 0xb, URZ ;  /* 0x0000000b0f1178a4 */ /* 0x000fe2000f8e023f */
[----:B------:R-:W-:-:S05]  /*28b50*/  VIADD R0, R29, UR16 ;  /* 0x000000101d007c36 */ /* 0x000fca0008000000 */
[----:B0-----:R-:W-:Y:S01]  /*28b60*/  IADD3 R14, P1, R0, UR4, RZ ;  /* 0x00000004000e7c10 */ /* 0x001fe2000ff3e0ff */
[----:B-1----:R-:W-:Y:S02]  /*28b70*/  VIADD R2, R5, UR17 ;  /* 0x0000001105027c36 */ /* 0x002fe40008000000 */
[----:B------:R-:W-:Y:S01]  /*28b80*/  VIADD R0, R12, UR17 ;  /* 0x000000110c007c36 */ /* 0x000fe20008000000 */
[----:B---3--:R0:W-:Y:S04]  /*28b90*/  STL [R1+0x8c], R22 ;  /* 0x00008c1601007387 */ /* 0x0081e80000100800 */
[----:B------:R-:W3:Y:S01]  /*28ba0*/  LDL R11, [R1+0x2858] ;  /* 0x00285800010b7983 */ /* 0x000ee20000100800 */
[----:B----4-:R-:W-:Y:S02]  /*28bb0*/  IADD3.X R15, R10, UR9, RZ, P1, !PT ;  /* 0x000000090a0f7c10 */ /* 0x010fe40008ffe4ff */
[----:B------:R-:W-:Y:S01]  /*28bc0*/  IADD3 R2, P1, R2, UR4, RZ ;  /* 0x0000000402027c10 */ /* 0x000fe2000ff3e0ff */
[----:B------:R-:W4:Y:S03]  /*28bd0*/  LDL R13, [R1+0x285c] ;  /* 0x00285c00010d7983 */ /* 0x000f260000100800 */
[----:B------:R-:W-:Y:S01]  /*28be0*/  IADD3.X R3, R9, UR9, RZ, P1, !PT ;  /* 0x0000000909037c10 */ /* 0x000fe20008ffe4ff */
[----:B------:R1:W-:Y:S04]  /*28bf0*/  STL [R1+0x84], R16 ;  /* 0x0000841001007387 */ /* 0x0003e80000100800 */
[----:B0-----:R0:W4:Y:S04]  /*28c00*/  LDG.E.U8 R22, desc[UR10][R2.64] ;  /* 0x0000000a02167981 */ /* 0x001128000c1e1100 */
[----:B-1----:R1:W4:Y:S04]  /*28c10*/  LDG.E.U8 R16, desc[UR10][R14.64] ;  /* 0x0000000a0e107981 */ /* 0x002328000c1e1100 */
[----:B-----5:R5:W-:Y:S04]  /*28c20*/  STL [R1+0x80], R21 ;  /* 0x0000801501007387 */ /* 0x020be80000100800 */
[----:B------:R-:W4:Y:S01]  /*28c30*/  LDL R10, [R1+0x2840] ;  /* 0x00284000010a7983 */ /* 0x000f220000100800 */
[----:B0-----:R-:W-:Y:S01]  /*28c40*/  VIADD R2, R25, UR17 ;  /* 0x0000001119027c36 */ /* 0x001fe20008000000 */
[----:B-1----:R-:W-:-:S04]  /*28c50*/  IADD3 R14, P1, R0, UR4, RZ ;  /* 0x00000004000e7c10 */ /* 0x002fc8000ff3e0ff */
[----:B------:R-:W-:Y:S02]  /*28c60*/  IADD3.X R15, R7, UR9, RZ, P1, !PT ;  /* 0x00000009070f7c10 */ /* 0x000fe40008ffe4ff */
[----:B------:R-:W4:Y:S01]  /*28c70*/  LDL R7, [R1+0x2844] ;  /* 0x0028440001077983 */ /* 0x000f220000100800 */
[----:B------:R-:W-:-:S03]  /*28c80*/  IADD3 R2, P1, R2, UR4, RZ ;  /* 0x0000000402027c10 */ /* 0x000fc6000ff3e0ff */
[----:B--2---:R0:W-:Y:S01]  /*28c90*/  STL [R1+0x78], R17 ;  /* 0x0000781101007387 */ /* 0x0041e20000100800 */
[----:B------:R-:W-:-:S03]  /*28ca0*/  IADD3.X R3, R8, UR9, RZ, P1, !PT ;  /* 0x0000000908037c10 */ /* 0x000fc60008ffe4ff */
[----:B------:R-:W2:Y:S01]  /*28cb0*/  LDL R8, [R1+0x2848] ;  /* 0x0028480001087983 */ /* 0x000ea20000100800 */
[----:B------:R-:W-:-:S03]  /*28cc0*/  VIADD R0, R29, UR17 ;  /* 0x000000111d007c36 */ /* 0x000fc60008000000 */
[----:B-----5:R-:W5:Y:S04]  /*28cd0*/  LDG.E.U8 R21, desc[UR10][R2.64] ;  /* 0x0000000a02157981 */ /* 0x020f68000c1e1100 */
[----:B0-----:R0:W2:Y:S04]  /*28ce0*/  LDG.E.U8 R17, desc[UR10][R14.64] ;  /* 0x0000000a0e117981 */ /* 0x0010a8000c1e1100 */
[----:B------:R1:W-:Y:S04]  /*28cf0*/  STL [R1+0x7c], R20 ;  /* 0x00007c1401007387 */ /* 0x0003e80000100800 */
[----:B------:R-:W5:Y:S01]  /*28d00*/  LDL R9, [R1+0x284c] ;  /* 0x00284c0001097983 */ /* 0x000f620000100800 */
[----:B0-----:R-:W-:-:S03]  /*28d10*/  IADD3 R14, P1, R0, UR4, RZ ;  /* 0x00000004000e7c10 */ /* 0x001fc6000ff3e0ff */
[----:B------:R0:W-:Y:S01]  /*28d20*/  STL [R1+0x74], R19 ;  /* 0x0000741301007387 */ /* 0x0001e20000100800 */
[----:B------:R-:W-:-:S05]  /*28d30*/  IADD3.X R15, R4, UR9, RZ, P1, !PT ;  /* 0x00000009040f7c10 */ /* 0x000fca0008ffe4ff */
[----:B-1----:R1:W5:Y:S04]  /*28d40*/  LDG.E.U8 R20, desc[UR10][R14.64] ;  /* 0x0000000a0e147981 */ /* 0x002368000c1e1100 */
[----:B------:R4:W-:Y:S04]  /*28d50*/  STL [R1+0x70], R18 ;  /* 0x0000701201007387 */ /* 0x0009e80000100800 */
[----:B------:R-:W5:Y:S01]  /*28d60*/  LDL R4, [R1+0x2830] ;  /* 0x0028300001047983 */ /* 0x000f620000100800 */
[----:B------:R-:W-:-:S06]  /*28d70*/  UIMAD UR16, UR15, 0xc, URZ ;  /* 0x0000000c0f1078a4 */ /* 0x000fcc000f8e023f */
[----:B------:R-:W-:-:S05]  /*28d80*/  VIADD R2, R5, UR16 ;  /* 0x0000001005027c36 */ /* 0x000fca0008000000 */
[----:B------:R-:W-:Y:S01]  /*28d90*/  IADD3 R2, P1, R2, UR4, RZ ;  /* 0x0000000402027c10 */ /* 0x000fe2000ff3e0ff */
[----:B------:R-:W-:Y:S01]  /*28da0*/  VIADD R0, R12, UR16 ;  /* 0x000000100c007c36 */ /* 0x000fe20008000000 */
[----:B------:R-:W-:Y:S02]  /*28db0*/  UIMAD UR17, UR15, 0xd, URZ ;  /* 0x0000000d0f1178a4 */ /* 0x000fe4000f8e023f */
[----:B---3--:R-:W-:Y:S02]  /*28dc0*/  IADD3.X R3, R11, UR9, RZ, P1, !PT ;  /* 0x000000090b037c10 */ /* 0x008fe40008ffe4ff */
[----:B-1----:R-:W-:Y:S01]  /*28dd0*/  IADD3 R14, P1, R0, UR4, RZ ;  /* 0x00000004000e7c10 */ /* 0x002fe2000ff3e0ff */
[----:B------:R-:W3:Y:S04]  /*28de0*/  LDL R11, [R1+0x2834] ;  /* 0x00283400010b7983 */ /* 0x000ee80000100800 */
[----:B0-----:R0:W3:Y:S01]  /*28df0*/  LDG.E.U8 R19, desc[UR10][R2.64] ;  /* 0x0000000a02137981 */ /* 0x0010e2000c1e1100 */
[----:B----4-:R-:W-:Y:S01]  /*28e00*/  IADD3.X R15, R13, UR9, RZ, P1, !PT ;  /* 0x000000090d0f7c10 */ /* 0x010fe20008ffe4ff */
[----:B------:R-:W-:-:S04]  /*28e10*/  VIADD R0, R29, UR16 ;  /* 0x000000101d007c36 */ /* 0x000fc80008000000 */
[----:B------:R1:W4:Y:S01]  /*28e20*/  LDG.E.U8 R18, desc[UR10][R14.64] ;  /* 0x0000000a0e127981 */ /* 0x000322000c1e1100 */
[----:B0-----:R-:W-:-:S05]  /*28e30*/  VIADD R2, R25, UR16 ;  /* 0x0000001019027c36 */ /* 0x001fca0008000000 */
[----:B------:R-:W-:-:S04]  /*28e40*/  IADD3 R2, P1, R2, UR4, RZ ;  /* 0x0000000402027c10 */ /* 0x000fc8000ff3e0ff */
[----:B------:R-:W-:Y:S01]  /*28e50*/  IADD3.X R3, R10, UR9, RZ, P1, !PT ;  /* 0x000000090a037c10 */ /* 0x000fe20008ffe4ff */
[----:B------:R0:W-:Y:S01]  /*28e60*/  STL [R1+0x68], R16 ;  /* 0x0000681001007387 */ /* 0x0001e20000100800 */
[----:B-1----:R-:W-:-:S03]  /*28e70*/  IADD3 R14, P1, R0, UR4, RZ ;  /* 0x00000004000e7c10 */ /* 0x002fc6000ff3e0ff */
[----:B------:R-:W-:Y:S04]  /*28e80*/  STL [R1+0x6c], R22 ;  /* 0x00006c1601007387 */ /* 0x000fe80000100800 */
[----:B0-----:R0:W4:Y:S01]  /*28e90*/  LDG.E.U8 R16, desc[UR10][R2.64] ;  /* 0x0000000a02107981 */ /* 0x001122000c1e1100 */
[----:B------:R-:W-:-:S03]  /*28ea0*/  IADD3.X R15, R7, UR9, RZ, P1, !PT ;  /* 0x00000009070f7c10 */ /* 0x000fc60008ffe4ff */
[----:B------:R-:W4:Y:S04]  /*28eb0*/  LDL R10, [R1+0x2838] ;  /* 0x00283800010a7983 */ /* 0x000f280000100800 */
[----:B------:R-:W4:Y:S01]  /*28ec0*/  LDL R7, [R1+0x2818] ;  /* 0x0028180001077983 */ /* 0x000f220000100800 */
[----:B0-----:R-:W-:-:S05]  /*28ed0*/  VIADD R2, R5, UR17 ;  /* 0x0000001105027c36 */ /* 0x001fca0008000000 */
[----:B------:R-:W-:Y:S01]  /*28ee0*/  IADD3 R2, P1, R2, UR4, RZ ;  /* 0x0000000402027c10 */ /* 0x000fe2000ff3e0ff */
[----:B--2---:R0:W-:Y:S03]  /*28ef0*/  STL [R1+0x64], R17 ;  /* 0x0000641101007387 */ /* 0x0041e60000100800 */
[----:B------:R-:W-:-:S05]  /*28f00*/  IADD3.X R3, R8, UR9, RZ, P1, !PT ;  /* 0x0000000908037c10 */ /* 0x000fca0008ffe4ff */
[----:B------:R1:W2:Y:S04]  /*28f10*/  LDG.E.U8 R13, desc[UR10][R2.64] ;  /* 0x0000000a020d7981 */ /* 0x0002a8000c1e1100 */
[----:B0-----:R0:W2:Y:S01]  /*28f20*/  LDG.E.U8 R17, desc[UR10][R14.64] ;  /* 0x0000000a0e117981 */ /* 0x0010a2000c1e1100 */
[----:B------:R-:W-:-:S03]  /*28f30*/  VIADD R0, R12, UR17 ;  /* 0x000000110c007c36 */ /* 0x000fc60008000000 */
[----:B-----5:R5:W-:Y:S01]  /*28f40*/  STL [R1+0x60], R21 ;  /* 0x0000601501007387 */ /* 0x020be20000100800 */
[----:B-1----:R-:W-:-:S03]  /*28f50*/  VIADD R2, R25, UR17 ;  /* 0x0000001119027c36 */ /* 0x002fc60008000000 */
[----:B------:R-:W2:Y:S01]  /*28f60*/  LDL R8, [R1+0x281c] ;  /* 0x00281c0001087983 */ /* 0x000ea20000100800 */
[----:B0-----:R-:W-:-:S04]  /*28f70*/  IADD3 R14, P1, R0, UR4, RZ ;  /* 0x00000004000e7c10 */ /* 0x001fc8000ff3e0ff */
[----:B------:R-:W-:Y:S02]  /*28f80*/  IADD3.X R15, R9, UR9, RZ, P1, !PT ;  /* 0x00000009090f7c10 */ /* 0x000fe40008ffe4ff */
[----:B------:R-:W-:Y:S01]  /*28f90*/  IADD3 R2, P1, R2, UR4, RZ ;  /* 0x0000000402027c10 */ /* 0x000fe2000ff3e0ff */
[----:B------:R-:W2:Y:S03]  /*28fa0*/  LDL R9, [R1+0x2800] ;  /* 0x0028000001097983 */ /* 0x000ea60000100800 */
[----:B------:R-:W-:Y:S01]  /*28fb0*/  IADD3.X R3, R4, UR9, RZ, P1, !PT ;  /* 0x0000000904037c10 */ /* 0x000fe20008ffe4ff */
[----:B------:R0:W-:Y:S04]  /*28fc0*/  STL [R1+0x5c], R20 ;  /* 0x00005c1401007387 */ /* 0x0001e80000100800 */
[----:B------:R-:W2:Y:S04]  /*28fd0*/  LDG.E.U8 R22, desc[UR10][R14.64] ;  /* 0x0000000a0e167981 */ /* 0x000ea8000c1e1100 */
[----:B------:R-:W2:Y:S04]  /*28fe0*/  LDL R4, [R1+0xde4] ;  /* 0x000de40001047983 */ /* 0x000ea80000100800 */
[----:B-----5:R1:W5:Y:S02]  /*28ff0*/  LDG.E.U8 R21, desc[UR10][R2.64] ;  /* 0x0000000a02157981 */ /* 0x020364000c1e1100 */
[----:B-1----:R-:W-:-:S05]  /*29000*/  VIADD R2, R29, UR17 ;  /* 0x000000111d027c36 */ /* 0x002fca0008000000 */
[----:B------:R-:W-:Y:S01]  /*29010*/  IADD3 R2, P1, R2, UR4, RZ ;  /* 0x0000000402027c10 */ /* 0x000fe2000ff3e0ff */
[----:B------:R-:W-:Y:S02]  /*29020*/  UIMAD UR16, UR15, 0xe, URZ ;  /* 0x0000000e0f1078a4 */ /* 0x000fe4000f8e023f */
[----:B------:R-:W-:-:S06]  /*29030*/  USHF.L.U32 UR17, UR15, 0x4, URZ ;  /* 0x000000040f117899 */ /* 0x000fcc000800063f */
[----:B------:R-:W-:Y:S01]  /*29040*/  VIADD R0, R5, UR17 ;  /* 0x0000001105007c36 */ /* 0x000fe20008000000 */
[----:B---3--:R-:W-:Y:S01]  /*29050*/  IADD3.X R3, R11, UR9, RZ, P1, !PT ;  /* 0x000000090b037c10 */ /* 0x008fe20008ffe4ff */
[----:B------:R-:W-:Y:S04]  /*29060*/  STL [R1+0x58], R19 ;  /* 0x0000581301007387 */ /* 0x000fe80000100800 */
[----:B------:R-:W3:Y:S04]  /*29070*/  LDL R11, [R1+0x283c] ;  /* 0x00283c00010b7983 */ /* 0x000ee80000100800 */
[----:B0-----:R0:W3:Y:S04]  /*29080*/  LDG.E.U8 R20, desc[UR10][R2.64] ;  /* 0x0000000a02147981 */ /* 0x0010e8000c1e1100 */
[----:B----4-:R1:W-:Y:S01]  /*29090*/  STL [R1+0x54], R18 ;  /* 0x0000541201007387 */ /* 0x0103e20000100800 */
[----:B0-----:R-:W-:-:S05]  /*290a0*/  VIADD R2, R5, UR16 ;  /* 0x0000001005027c36 */ /* 0x001fca0008000000 */
[----:B------:R-:W-:Y:S01]  /*290b0*/  IADD3 R2, P1, R2, UR4, RZ ;  /* 0x0000000402027c10 */ /* 0x000fe2000ff3e0ff */
[----:B------:R0:W-:Y:S04]  /*290c0*/  STL [R1+0x50], R16 ;  /* 0x0000501001007387 */ /* 0x0001e80000100800 */
[----:B-1----:R-:W4:Y:S01]  /*290d0*/  LDL R18, [R1+0x2804] ;  /* 0x0028040001127983 */ /* 0x002f220000100800 */
[----:B------:R-:W-:-:S03]  /*290e0*/  IADD3.X R3, R10, UR9, RZ, P1, !PT ;  /* 0x000000090a037c10 */ /* 0x000fc60008ffe4ff */
[----:B0-----:R-:W4:Y:S04]  /*290f0*/  LDL R16, [R1+0x2808] ;  /* 0x0028080001107983 */ /* 0x001f280000100800 */
[----:B------:R0:W4:Y:S01]  /*29100*/  LDG.E.U8 R19, desc[UR10][R2.64] ;  /* 0x0000000a02137981 */ /* 0x000122000c1e1100 */
[----:B------:R-:W-:-:S03]  /*29110*/  IADD3 R14, P1, R0, UR4, RZ ;  /* 0x00000004000e7c10 */ /* 0x000fc6000ff3e0ff */
[----:B--2---:R1:W-:Y:S04]  /*29120*/  STL [R1+0x4c], R17 ;  /* 0x00004c1101007387 */ /* 0x0043e80000100800 */
[----:B------:R2:W-:Y:S04]  /*29130*/  STL [R1+0x48], R13 ;  /* 0x0000480d01007387 */ /* 0x0005e80000100800 */
[----:B-1----:R-:W4:Y:S04]  /*29140*/  LDL R17, [R1+0x280c] ;  /* 0x00280c0001117983 */ /* 0x002f280000100800 */
[----:B--2---:R-:W2:Y:S01]  /*29150*/  LDL R13, [R1+0xddc] ;  /* 0x000ddc00010d7983 */ /* 0x004ea20000100800 */
[----:B0-----:R-:W-:Y:S01]  /*29160*/  VIADD R2, R12, UR17 ;  /* 0x000000110c027c36 */ /* 0x001fe20008000000 */
[----:B------:R-:W-:-:S04]  /*29170*/  IADD3.X R15, R7, UR9, RZ, P1, !PT ;  /* 0x00000009070f7c10 */ /* 0x000fc80008ffe4ff */
[----:B------:R-:W-:Y:S01]  /*29180*/  IADD3 R2, P1, R2, UR4, RZ ;  /* 0x0000000402027c10 */ /* 0x000fe2000ff3e0ff */
[----:B------:R-:W-:Y:S01]  /*29190*/  VIADD R0, R25, UR17 ;  /* 0x0000001119007c36 */ /* 0x000fe20008000000 */
[----:B------:R0:W2:Y:S02]  /*291a0*/  LDG.E.U8 R7, desc[UR10][R14.64] ;  /* 0x0000000a0e077981 */ /* 0x0000a4000c1e1100 */
[----:B------:R-:W-:-:S05]  /*291b0*/  IADD3.X R3, R8, UR9, RZ, P1, !PT ;  /* 0x0000000908037c10 */ /* 0x000fca0008ffe4ff */
[----:B------:R1:W2:Y:S01]  /*291c0*/  LDG.E.U8 R8, desc[UR10][R2.64] ;  /* 0x0000000a02087981 */ /* 0x0002a2000c1e1100 */
[----:B0-----:R-:W-:Y:S01]  /*291d0*/  IADD3 R14, P1, R0, UR4, RZ ;  /* 0x00000004000e7c10 */ /* 0x001fe2000ff3e0ff */
[----:B-1----:R-:W-:-:S03]  /*291e0*/  VIADD R2, R29, UR17 ;  /* 0x000000111d027c36 */ /* 0x002fc60008000000 */
[----:B------:R-:W-:Y:S01]  /*291f0*/  IADD3.X R15, R9, UR9, RZ, P1, !PT ;  /* 0x00000009090f7c10 */ /* 0x000fe20008ffe4ff */
[----:B------:R-:W-:Y:S01]  /*29200*/  STL [R1+0x44], R22 ;  /* 0x0000441601007387 */ /* 0x000fe20000100800 */
[----:B------:R-:W-:-:S03]  /*29210*/  IADD3 R2, P1, R2, UR4, RZ ;  /* 0x0000000402027c10 */ /* 0x000fc6000ff3e0ff */
[----:B-----5:R0:W-:Y:S01]  /*29220*/  STL [R1+0x30], R21 ;  /* 0x0000301501007387 */ /* 0x0201e20000100800 */
[----:B------:R-:W-:Y:S01]  /*29230*/  IADD3.X R3, R4, UR9, RZ, P1, !PT ;  /* 0x0000000904037c10 */ /* 0x000fe20008ffe4ff */
[----:B------:R-:W-:Y:S02]  /*29240*/  UIMAD UR17, UR15, 0x11, URZ ;  /* 0x000000110f1178a4 */ /* 0x000fe4000f8e023f */
[----:B------:R-:W5:Y:S04]  /*29250*/  LDL R4, [R1+0x2820] ;  /* 0x0028200001047983 */ /* 0x000f680000100800 */
[----:B------:R1:W5:Y:S04]  /*29260*/  LDG.E.U8 R10, desc[UR10][R2.64] ;  /* 0x0000000a020a7981 */ /* 0x000368000c1e1100 */
[----:B------:R0:W5:Y:S01]  /*29270*/  LDG.E.U8 R9, desc[UR10][R14.64] ;  /* 0x0000000a0e097981 */ /* 0x000162000c1e1100 */
[----:B-1----:R-:W-:-:S05]  /*29280*/  VIADD R2, R12, UR16 ;  /* 0x000000100c027c36 */ /* 0x002fca0008000000 */
[----:B------:R-:W-:Y:S01]  /*29290*/  IADD3 R2, P1, R2, UR4, RZ ;  /* 0x0000000402027c10 */ /* 0x000fe2000ff3e0ff */
[----:B------:R-:W-:-:S03]  /*292a0*/  VIADD R0, R5, UR17 ;  /* 0x0000001105007c36 */ /* 0x000fc60008000000 */
[----:B---3--:R-:W-:Y:S02]  /*292b0*/  IADD3.X R3, R11, UR9, RZ, P1, !PT ;  /* 0x000000090b037c10 */ /* 0x008fe40008ffe4ff */
[----:B0-----:R-:W-:-:S03]  /*292c0*/  IADD3 R14, P1, R0, UR4, RZ ;  /* 0x00000004000e7c10 */ /* 0x001fc6000ff3e0ff */
[----:B------:R0:W3:Y:S04]  /*292d0*/  LDG.E.U8 R23, desc[UR10][R2.64] ;  /* 0x0000000a02177981 */ /* 0x0000e8000c1e1100 */
[----:B------:R1:W-:Y:S04]  /*292e0*/  STL [R1+0x2c], R20 ;  /* 0x00002c1401007387 */ /* 0x0003e80000100800 */
[----:B------:R-:W3:Y:S01]  /*292f0*/  LDL R11, [R1+0x2824] ;  /* 0x00282400010b7983 */ /* 0x000ee20000100800 */
[----:B0-----:R-:W-:Y:S02]  /*29300*/  VIADD R2, R12, UR17 ;  /* 0x000000110c027c36 */ /* 0x001fe40008000000 */
[----:B------:R-:W-:Y:S01]  /*29310*/  VIADD R0, R25, UR17 ;  /* 0x0000001119007c36 */ /* 0x000fe20008000000 */
[----:B----4-:R-:W-:-:S02]  /*29320*/  IADD3.X R15, R18, UR9, RZ, P1, !PT ;  /* 0x00000009120f7c10 */ /* 0x010fc40008ffe4ff */
[----:B------:R-:W-:-:S03]  /*29330*/  IADD3 R2, P1, R2, UR4, RZ ;  /* 0x0000000402027c10 */ /* 0x000fc6000ff3e0ff */
[----:B------:R0:W4:Y:S01]  /*29340*/  LDG.E.U8 R21, desc[UR10][R14.64] ;  /* 0x0000000a0e157981 */ /* 0x000122000c1e1100 */
[----:B------:R-:W-:-:S03]  /*29350*/  IADD3.X R3, R16, UR9, RZ, P1, !PT ;  /* 0x0000000910037c10 */ /* 0x000fc60008ffe4ff */
[----:B------:R5:W-:Y:S04]  /*29360*/  STL [R1+0x28], R19 ;  /* 0x0000281301007387 */ /* 0x000be80000100800 */
[----:B-1----:R1:W4:Y:S01]  /*29370*/  LDG.E.U8 R20, desc[UR10][R2.64] ;  /* 0x0000000a02147981 */ /* 0x002322000c1e1100 */
[----:B0-----:R-:W-:-:S03]  /*29380*/  IADD3 R14, P1, R0, UR4, RZ ;  /* 0x00000004000e7c10 */ /* 0x001fc6000ff3e0ff */
[----:B------:R-:W4:Y:S04]  /*29390*/  LDL R18, [R1+0x2828] ;  /* 0x0028280001127983 */ /* 0x000f280000100800 */
[----:B------:R-:W4:Y:S01]  /*293a0*/  LDL R16, [R1+0x27f0] ;  /* 0x0027f00001107983 */ /* 0x000f220000100800 */
[----:B-1----:R-:W-:Y:S01]  /*293b0*/  VIADD R2, R29, UR17 ;  /* 0x000000111d027c36 */ /* 0x002fe20008000000 */
[----:B------:R-:W-:-:S04]  /*293c0*/  IADD3.X R15, R17, UR9, RZ, P1, !PT ;  /* 0x00000009110f7c10 */ /* 0x000fc80008ffe4ff */
[----:B------:R-:W-:Y:S01]  /*293d0*/  IADD3 R2, P1, R2, UR4, RZ ;  /* 0x0000000402027c10 */ /* 0x000fe2000ff3e0ff */
[----:B------:R-:W-:Y:S01]  /*293e0*/  VIADD R0, R25, UR16 ;  /* 0x0000001019007c36 */ /* 0x000fe20008000000 */
[----:B------:R-:W4:Y:S02]  /*293f0*/  LDL R17, [R1+0xdd4] ;  /* 0x000dd40001117983 */ /* 0x000f240000100800 */
[----:B--2---:R-:W-:Y:S02]  /*29400*/  IADD3.X R3, R13, UR9, RZ, P1, !PT ;  /* 0x000000090d037c10 */ /* 0x004fe40008ffe4ff */
[----:B------:R-:W2:Y:S04]  /*29410*/  LDL R13, [R1+0x27f4] ;  /* 0x0027f400010d7983 */ /* 0x000ea80000100800 */
[----:B------:R0:W2:Y:S04]  /*29420*/  LDG.E.U8 R28, desc[UR10][R14.64] ;  /* 0x0000000a0e1c7981 */ /* 0x0000a8000c1e1100 */
[----:B------:R1:W2:Y:S01]  /*29430*/  LDG.E.U8 R22, desc[UR10][R2.64] ;  /* 0x0000000a02167981 */ /* 0x0002a2000c1e1100 */
[----:B0-----:R-:W-:-:S04]  /*29440*/  IADD3 R14, P1, R0, UR4, RZ ;  /* 0x00000004000e7c10 */ /* 0x001fc8000ff3e0ff */
[----:B-----5:R-:W-:Y:S02]  /*29450*/  IADD3.X R15, R4, UR9, RZ, P1, !PT ;  /* 0x00000009040f7c10 */ /* 0x020fe40008ffe4ff */
[----:B------:R-:W5:Y:S01]  /*29460*/  LDL R4, [R1+0x27f8] ;  /* 0x0027f80001047983 */ /* 0x000f620000100800 */
[----:B-1----:R-:W-:Y:S01]  /*29470*/  VIADD R2, R29, UR16 ;  /* 0x000000101d027c36 */ /* 0x002fe20008000000 */
[----:B------:R-:W-:Y:S02]  /*29480*/  UIMAD UR16, UR15, 0xf, URZ ;  /* 0x0000000f0f1078a4 */ /* 0x000fe4000f8e023f */
[----:B------:R-:W-:Y:S01]  /*29490*/  UIMAD UR17, UR15, 0x12, URZ ;  /* 0x000000120f1178a4 */ /* 0x000fe2000f8e023f */
[----:B------:R0:W5:Y:S01]  /*294a0*/  LDG.E.U8 R19, desc[UR10][R14.64] ;  /* 0x0000000a0e137981 */ /* 0x000162000c1e1100 */
[----:B------:R-:W-:Y:S02]  /*294b0*/  IADD3 R2, P1, R2, UR4, RZ ;  /* 0x0000000402027c10 */ /* 0x000fe4000ff3e0ff */
[----:B------:R-:W-:Y:S01]  /*294c0*/  VIADD R0, R5, UR16 ;  /* 0x0000001005007c36 */ /* 0x000fe20008000000 */
[----:B---3--:R1:W-:Y:S01]  /*294d0*/  STL [R1+0x24], R23 ;  /* 0x0000241701007387 */ /* 0x0083e20000100800 */
[----:B------:R-:W-:-:S03]  /*294e0*/  IADD3.X R3, R11, UR9, RZ, P1, !PT ;  /* 0x000000090b037c10 */ /* 0x000fc60008ffe4ff */
[----:B0-----:R-:W-:Y:S01]  /*294f0*/  IADD3 R14, P1, R0, UR4, RZ ;  /* 0x00000004000e7c10 */ /* 0x001fe2000ff3e0ff */
[----:B------:R-:W3:Y:S04]  /*29500*/  LDL R11, [R1+0x282c] ;  /* 0x00282c00010b7983 */ /* 0x000ee80000100800 */
[----:B-1----:R0:W3:Y:S01]  /*29510*/  LDG.E.U8 R23, desc[UR10][R2.64] ;  /* 0x0000000a02177981 */ /* 0x0020e2000c1e1100 */
[----:B------:R-:W-:Y:S02]  /*29520*/  VIADD R0, R12, UR17 ;  /* 0x000000110c007c36 */ /* 0x000fe40008000000 */
[----:B0-----:R-:W-:Y:S01]  /*29530*/  VIADD R2, R5, UR17 ;  /* 0x0000001105027c36 */ /* 0x001fe20008000000 */
[----:B----4-:R0:W-:Y:S01]  /*29540*/  STL [R1+0x4], R21 ;  /* 0x0000041501007387 */ /* 0x0101e20000100800 */
[----:B------:R-:W-:-:S03]  /*29550*/  IADD3.X R15, R18, UR9, RZ, P1, !PT ;  /* 0x00000009120f7c10 */ /* 0x000fc60008ffe4ff */
[----:B------:R-:W-:Y:S02]  /*29560*/  IADD3 R2, P1, R2, UR4, RZ ;  /* 0x0000000402027c10 */ /* 0x000fe4000ff3e0ff */
[----:B0-----:R0:W4:Y:S02]  /*29570*/  LDG.E.U8 R21, desc[UR10][R14.64] ;  /* 0x0000000a0e157981 */ /* 0x001124000c1e1100 */
[----:B------:R-:W-:Y:S02]  /*29580*/  IADD3.X R3, R16, UR9, RZ, P1, !PT ;  /* 0x0000000910037c10 */ /* 0x000fe40008ffe4ff */
[----:B------:R1:W-:Y:S04]  /*29590*/  STL [R1], R20 ;  /* 0x0000001401007387 */ /* 0x0003e80000100800 */
[----:B------:R-:W4:Y:S01]  /*295a0*/  LDL R16, [R1+0x2810] ;  /* 0x0028100001107983 */ /* 0x000f220000100800 */
[----:B0-----:R-:W-:-:S03]  /*295b0*/  IADD3 R14, P1, R0, UR4, RZ ;  /* 0x00000004000e7c10 */ /* 0x001fc6000ff3e0ff */
[----:B-1----:R0:W4:Y:S01]  /*295c0*/  LDG.E.U8 R20, desc[UR10][R2.64] ;  /* 0x0000000a02147981 */ /* 0x002122000c1e1100 */
[----:B--2---:R-:W-:-:S05]  /*295d0*/  IADD3.X R15, R13, UR9, RZ, P1, !PT ;  /* 0x000000090d0f7c10 */ /* 0x004fca0008ffe4ff */
[----:B------:R-:W2:Y:S01]  /*295e0*/  LDG.E.U8 R18, desc[UR10][R14.64] ;  /* 0x0000000a0e127981 */ /* 0x000ea2000c1e1100 */
[----:B0-----:R-:W-:-:S05]  /*295f0*/  VIADD R2, R25, UR17 ;  /* 0x0000001119027c36 */ /* 0x001fca0008000000 */
[----:B------:R-:W-:-:S04]  /*29600*/  IADD3 R2, P1, R2, UR4, RZ ;  /* 0x0000000402027c10 */ /* 0x000fc8000ff3e0ff */
[----:B-----5:R-:W-:-:S05]  /*29610*/  IADD3.X R3, R4, UR9, RZ, P1, !PT ;  /* 0x0000000904037c10 */ /* 0x020fca0008ffe4ff */
[----:B------:R0:W5:Y:S02]  /*29620*/  LDG.E.U8 R4, desc[UR10][R2.64] ;  /* 0x0000000a02047981 */ /* 0x000164000c1e1100 */
[----:B0-----:R-:W-:-:S05]  /*29630*/  VIADD R2, R29, UR17 ;  /* 0x000000111d027c36 */ /* 0x001fca0008000000 */
[----:B------:R-:W-:-:S04]  /*29640*/  IADD3 R2, P1, R2, UR4, RZ ;  /* 0x0000000402027c10 */ /* 0x000fc8000ff3e0ff */
[----:B------:R-:W-:-:S06]  /*29650*/  IADD3.X R3, R17, UR9, RZ, P1, !PT ;  /* 0x0000000911037c10 */ /* 0x000fcc0008ffe4ff */
[----:B------:R-:W5:Y:S01]  /*29660*/  LDG.E.U8 R3, desc[UR10][R2.64] ;  /* 0x0000000a02037981 */ /* 0x000f62000c1e1100 */
[----:B------:R-:W-:-:S05]  /*29670*/  VIADD R0, R12, UR16 ;  /* 0x000000100c007c36 */ /* 0x000fca0008000000 */
[----:B------:R-:W-:Y:S01]  /*29680*/  IADD3 R14, P1, R0, UR4, RZ ;  /* 0x00000004000e7c10 */ /* 0x000fe2000ff3e0ff */
[----:B------:R-:W-:-:S03]  /*29690*/  VIADD R0, R25, UR16 ;  /* 0x0000001019007c36 */ /* 0x000fc60008000000 */
[----:B---3--:R-:W-:-:S05]  /*296a0*/  IADD3.X R15, R11, UR9, RZ, P1, !PT ;  /* 0x000000090b0f7c10 */ /* 0x008fca0008ffe4ff */
[----:B------:R0:W3:Y:S02]  /*296b0*/  LDG.E.U8 R26, desc[UR10][R14.64] ;  /* 0x0000000a0e1a7981 */ /* 0x0000e4000c1e1100 */
[----:B0-----:R-:W-:-:S04]  /*296c0*/  IADD3 R14, P1, R0, UR4, RZ ;  /* 0x00000004000e7c10 */ /* 0x001fc8000ff3e0ff */
[----:B----4-:R-:W-:-:S05]  /*296d0*/  IADD3.X R15, R16, UR9, RZ, P1, !PT ;  /* 0x00000009100f7c10 */ /* 0x010fca0008ffe4ff */
[----:B------:R-:W4:Y:S04]  /*296e0*/  LDG.E.U8 R24, desc[UR10][R14.64] ;  /* 0x0000000a0e187981 */ /* 0x000f28000c1e1100 */
[----:B------:R0:W-:Y:S04]  /*296f0*/  STL [R1+0x3278], R20 ;  /* 0x0032781401007387 */ /* 0x0001e80000100800 */
[----:B--2---:R1:W-:Y:S04]  /*29700*/  STL [R1+0x327c], R18 ;  /* 0x00327c1201007387 */ /* 0x0043e80000100800 */
[----:B0-----:R-:W2:Y:S04]  /*29710*/  LDL R20, [R1+0x27fc] ;  /* 0x0027fc0001147983 */ /* 0x001ea80000100800 */
[----:B------:R-:W2:Y:S04]  /*29720*/  LDL R13, [R1+0xe2c] ;  /* 0x000e2c00010d7983 */ /* 0x000ea80000100800 */
[----:B-----5:R-:W-:Y:S04]  /*29730*/  STL [R1+0x3280], R4 ;  /* 0x0032800401007387 */ /* 0x020fe80000100800 */
[----:B------:R0:W-:Y:S04]  /*29740*/  STL [R1+0x10], R19 ;  /* 0x0000101301007387 */ /* 0x0001e80000100800 */
[----:B-1----:R-:W5:Y:S04]  /*29750*/  LDL R18, [R1+0xdcc] ;  /* 0x000dcc0001127983 */ /* 0x002f680000100800 */
[----:B0-----:R-:W5:Y:S04]  /*29760*/  LDL R19, [R1+0xe30] ;  /* 0x000e300001137983 */ /* 0x001f680000100800 */
[----:B------:R-:W-:Y:S04]  /*29770*/  STL [R1+0xc], R23 ;  /* 0x00000c1701007387 */ /* 0x000fe80000100800 */
[----:B------:R0:W-:Y:S04]  /*29780*/  STL [R1+0x3284], R3 ;  /* 0x0032840301007387 */ /* 0x0001e80000100800 */
[----:B------:R-:W5:Y:S01]  /*29790*/  LDL R11, [R1+0x2814] ;  /* 0x00281400010b7983 */ /* 0x000f620000100800 */
[----:B------:R-:W-:-:S06]  /*297a0*/  UIMAD UR17, UR15, 0x13, URZ ;  /* 0x000000130f1178a4 */ /* 0x000fcc000f8e023f */
[----:B------:R-:W-:-:S05]  /*297b0*/  VIADD R0, R5, UR17 ;  /* 0x0000001105007c36 */ /* 0x000fca0008000000 */
[----:B------:R-:W-:Y:S01]  /*297c0*/  IADD3 R16, P1, R0, UR4, RZ ;  /* 0x0000000400107c10 */ /* 0x000fe2000ff3e0ff */
[----:B------:R-:W-:Y:S01]  /*297d0*/  VIADD R0, R12, UR17 ;  /* 0x000000110c007c36 */ /* 0x000fe20008000000 */
[----:B---3--:R-:W-:Y:S04]  /*297e0*/  STL [R1+0x3228], R26 ;  /* 0x0032281a01007387 */ /* 0x008fe80000100800 */
[----:B------:R1:W-:Y:S04]  /*297f0*/  STL [R1+0x8], R21 ;  /* 0x0000081501007387 */ /* 0x0003e80000100800 */
[----:B------:R-:W3:Y:S04]  /*29800*/  LDL R4, [R1+0xe34] ;  /* 0x000e340001047983 */ /* 0x000ee80000100800 */
[----:B----4-:R-:W-:Y:S04]  /*29810*/  STL [R1+0x322c], R24 ;  /* 0x00322c1801007387 */ /* 0x010fe80000100800 */
[----:B0-----:R-:W4:Y:S01]  /*29820*/  LDL R3, [R1+0xe38] ;  /* 0x000e380001037983 */ /* 0x001f220000100800 */
[----:B--2---:R-:W-:-:S05]  /*29830*/  IADD3.X R17, R20, UR9, RZ, P1, !PT ;  /* 0x0000000914117c10 */ /* 0x004fca0008ffe4ff */
[----:B------:R0:W2:Y:S01]  /*29840*/  LDG.E.U8 R2, desc[UR10][R16.64] ;  /* 0x0000000a10027981 */ /* 0x0000a2000c1e1100 */
[----:B------:R-:W-:-:S04]  /*29850*/  IADD3 R14, P1, R0, UR4, RZ ;  /* 0x00000004000e7c10 */ /* 0x000fc8000ff3e0ff */
[----:B------:R-:W-:Y:S01]  /*29860*/  IADD3.X R15, R13, UR9, RZ, P1, !PT ;  /* 0x000000090d0f7c10 */ /* 0x000fe20008ffe4ff */
[----:B------:R-:W-:-:S04]  /*29870*/  VIADD R13, R25, UR17 ;  /* 0x00000011190d7c36 */ /* 0x000fc80008000000 */
[----:B------:R1:W2:Y:S01]  /*29880*/  LDG.E.U8 R0, desc[UR10][R14.64] ;  /* 0x0000000a0e007981 */ /* 0x0002a2000c1e1100 */
[----:B0-----:R-:W-:Y:S01]  /*29890*/  IADD3 R16, P1, R13, UR4, RZ ;  /* 0x000000040d107c10 */ /* 0x001fe2000ff3e0ff */
[----:B-1----:R-:W-:-:S03]  /*298a0*/  VIADD R14, R29, UR17 ;  /* 0x000000111d0e7c36 */ /* 0x002fc60008000000 */
[----:B-----5:R-:W-:Y:S02]  /*298b0*/  IADD3.X R17, R19, UR9, RZ, P1, !PT ;  /* 0x0000000913117c10 */ /* 0x020fe40008ffe4ff */
[----:B------:R-:W-:-:S03]  /*298c0*/  IADD3 R14, P1, R14, UR4, RZ ;  /* 0x000000040e0e7c10 */ /* 0x000fc6000ff3e0ff */
[----:B------:R-:W5:Y:S01]  /*298d0*/  LDG.E.U8 R13, desc[UR10][R16.64] ;  /* 0x0000000a100d7981 */ /* 0x000f62000c1e1100 */
[----:B------:R-:W-:-:S05]  /*298e0*/  IADD3.X R15, R18, UR9, RZ, P1, !PT ;  /* 0x00000009120f7c10 */ /* 0x000fca0008ffe4ff */
[----:B------:R0:W5:Y:S02]  /*298f0*/  LDG.E.U8 R19, desc[UR10][R14.64] ;  /* 0x0000000a0e137981 */ /* 0x000164000c1e1100 */
[----:B0-----:R-:W-:-:S05]  /*29900*/  VIADD R14, R29, UR16 ;  /* 0x000000101d0e7c36 */ /* 0x001fca0008000000 */
[----:B------:R-:W-:-:S04]  /*29910*/  IADD3 R14, P1, R14, UR4, RZ ;  /* 0x000000040e0e7c10 */ /* 0x000fc8000ff3e0ff */
[----:B------:R-:W-:-:S05]  /*29920*/  IADD3.X R15, R11, UR9, RZ, P1, !PT ;  /* 0x000000090b0f7c10 */ /* 0x000fca0008ffe4ff */
[----:B------:R0:W5:Y:S01]  /*29930*/  LDG.E.U8 R21, desc[UR10][R14.64] ;  /* 0x0000000a0e157981 */ /* 0x000162000c1e1100 */
[----:B------:R-:W-:-:S06]  /*29940*/  UIMAD UR17, UR15, 0x14, URZ ;  /* 0x000000140f1178a4 */ /* 0x000fcc000f8e023f */
[----:B------:R-:W-:Y:S02]  /*29950*/  VIADD R16, R5, UR17 ;  /* 0x0000001105107c36 */ /* 0x000fe40008000000 */
[----:B0-----:R-:W-:-:S03]  /*29960*/  VIADD R14, R12, UR17 ;  /* 0x000000110c0e7c36 */ /* 0x001fc60008000000 */
[----:B------:R-:W-:-:S04]  /*29970*/  IADD3 R16, P1, R16, UR4, RZ ;  /* 0x0000000410107c10 */ /* 0x000fc8000ff3e0ff */
[----:B---3--:R-:W-:Y:S02]  /*29980*/  IADD3.X R17, R4, UR9, RZ, P1, !PT ;  /* 0x0000000904117c10 */ /* 0x008fe40008ffe4ff */
[----:B------:R-:W-:-:S03]  /*29990*/  IADD3 R14, P1, R14, UR4, RZ ;  /* 0x000000040e0e7c10 */ /* 0x000fc6000ff3e0ff */
[----:B------:R0:W3:Y:S02]  /*299a0*/  LDG.E.U8 R23, desc[UR10][R16.64] ;  /* 0x0000000a10177981 */ /* 0x0000e4000c1e1100 */
[----:B0-----:R-:W-:Y:S01]  /*299b0*/  VIADD R16, R25, UR17 ;  /* 0x0000001119107c36 */ /* 0x001fe20008000000 */
[----:B----4-:R-:W-:-:S05]  /*299c0*/  IADD3.X R15, R3, UR9, RZ, P1, !PT ;  /* 0x00000009030f7c10 */ /* 0x010fca0008ffe4ff */
[----:B------:R0:W4:Y:S04]  /*299d0*/  LDG.E.U8 R25, desc[UR10][R14.64] ;  /* 0x0000000a0e197981 */ /* 0x000128000c1e1100 */
[----:B--2---:R1:W-:Y:S04]  /*299e0*/  STL [R1+0x325c], R2 ;  /* 0x00325c0201007387 */ /* 0x0043e80000100800 */
[----:B-1----:R-:W2:Y:S04]  /*299f0*/  LDL R2, [R1+0xe3c] ;  /* 0x000e3c0001027983 */ /* 0x002ea80000100800 */
[----:B------:R-:W-:Y:S04]  /*29a00*/  STL [R1+0x3260], R0 ;  /* 0x0032600001007387 */ /* 0x000fe80000100800 */
[----:B-----5:R1:W-:Y:S04]  /*29a10*/  STL [R1+0x3264], R13 ;  /* 0x0032640d01007387 */ /* 0x0203e80000100800 */
[----:B------:R-:W-:Y:S04]  /*29a20*/  STL [R1+0x3268], R19 ;  /* 0x0032681301007387 */ /* 0x000fe80000100800 */
[----:B-1----:R-:W5:Y:S04]  /*29a30*/  LDL R13, [R1+0xdc4] ;  /* 0x000dc400010d7983 */ /* 0x002f680000100800 */
[----:B------:R-:W-:Y:S04]  /*29a40*/  STL [R1+0x3230], R21 ;  /* 0x0032301501007387 */ /* 0x000fe80000100800 */
[----:B------:R-:W5:Y:S01]  /*29a50*/  LDL R0, [R1+0xe40] ;  /* 0x000e400001007983 */ /* 0x000f620000100800 */
[----:B------:R-:W-:Y:S01]  /*29a60*/  IADD3 R16, P1, R16, UR4, RZ ;  /* 0x0000000410107c10 */ /* 0x000fe2000ff3e0ff */
[----:B0-----:R-:W-:Y:S01]  /*29a70*/  VIADD R14, R29, UR17 ;  /* 0x000000111d0e7c36 */ /* 0x001fe20008000000 */
[----:B------:R-:W-:Y:S01]  /*29a80*/  UIMAD UR16, UR15, 0x15, URZ ;  /* 0x000000150f1078a4 */ /* 0x000fe2000f8e023f */
[----:B---3--:R0:W-:Y:S04]  /*29a90*/  STL [R1+0x323c], R23 ;  /* 0x00323c1701007387 */ /* 0x0081e80000100800 */
[----:B------:R-:W3:Y:S04]  /*29aa0*/  LDL.LU R26, [R1+0x9b8] ;  /* 0x0009b800011a7983 */ /* 0x000ee80000300800 */
[----:B----4-:R1:W-:Y:S01]  /*29ab0*/  STL [R1+0x3240], R25 ;  /* 0x0032401901007387 */ /* 0x0103e20000100800 */
[----:B--2---:R-:W-:-:S03]  /*29ac0*/  IADD3.X R17, R2, UR9, RZ, P1, !PT ;  /* 0x0000000902117c10 */ /* 0x004fc60008ffe4ff */
[----:B------:R-:W2:Y:S01]  /*29ad0*/  LDL R2, [R1+0xe44] ;  /* 0x000e440001027983 */ /* 0x000ea20000100800 */
[----:B------:R-:W-:-:S03]  /*29ae0*/  IADD3 R14, P1, R14, UR4, RZ ;  /* 0x000000040e0e7c10 */ /* 0x000fc6000ff3e0ff */
[----:B------:R4:W3:Y:S01]  /*29af0*/  LDG.E.U8 R27, desc[UR10][R16.64] ;  /* 0x0000000a101b7981 */ /* 0x0008e2000c1e1100 */
[----:B------:R-:W0:Y:S03]  /*29b00*/  S2R R20, SR_TID.X ;  /* 0x0000000000147919 */ /* 0x000e260000002100 */
[----:B------:R-:W3:Y:S01]  /*29b10*/  LDL.LU R3, [R1+0x9b0] ;  /* 0x0009b00001037983 */ /* 0x000ee20000300800 */
[----:B-----5:R-:W-:Y:S01]  /*29b20*/  IADD3.X R15, R13, UR9, RZ, P1, !PT ;  /* 0x000000090d0f7c10 */ /* 0x020fe20008ffe4ff */
[----:B----4-:R-:W-:Y:S02]  /*29b30*/  VIADD R16, R12, UR16 ;  /* 0x000000100c107c36 */ /* 0x010fe40008000000 */
[----:B------:R-:W4:Y:S04]  /*29b40*/  LDL.LU R4, [R1+0x9a8] ;  /* 0x0009a80001047983 */ /* 0x000f280000300800 */
[----:B------:R5:W4:Y:S04]  /*29b50*/  LDG.E.U8 R29, desc[UR10][R14.64] ;  /* 0x0000000a0e1d7981 */ /* 0x000b28000c1e1100 */
[----:B------:R-:W4:Y:S01]  /*29b60*/  LDL.LU R11, [R1+0x9a0] ;  /* 0x0009a000010b7983 */ /* 0x000f220000300800 */
[----:B-----5:R-:W-:-:S05]  /*29b70*/  VIADD R14, R5, UR16 ;  /* 0x00000010050e7c36 */ /* 0x020fca0008000000 */
[----:B------:R-:W-:-:S04]  /*29b80*/  IADD3 R14, P1, R14, UR4, RZ ;  /* 0x000000040e0e7c10 */ /* 0x000fc8000ff3e0ff */
[----:B------:R-:W-:-:S05]  /*29b90*/  IADD3.X R15, R0, UR9, RZ, P1, !PT ;  /* 0x00000009000f7c10 */ /* 0x000fca0008ffe4ff */
[----:B------:R-:W5:Y:S01]  /*29ba0*/  LDG.E.U8 R14, desc[UR10][R14.64] ;  /* 0x0000000a0e0e7981 */ /* 0x000f62000c1e1100 */
[----:B------:R-:W-:Y:S02]  /*29bb0*/  IADD3 R16, P1, R16, UR4, RZ ;  /* 0x0000000410107c10 */ /* 0x000fe4000ff3e0ff */
[----:B0-----:R-:W-:Y:S02]  /*29bc0*/  LOP3.LUT R23, R20, 0x7f, RZ, 0xc0, !PT ;  /* 0x0000007f14177812 */ /* 0x001fe400078ec0ff */
[----:B--2---:R-:W-:-:S05]  /*29bd0*/  IADD3.X R17, R2, UR9, RZ, P1, !PT ;  /* 0x0000000902117c10 */ /* 0x004fca0008ffe4ff */
[----:B------:R-:W2:Y:S04]  /*29be0*/  LDG.E.U8 R15, desc[UR10][R16.64] ;  /* 0x0000000a100f7981 */ /* 0x000ea8000c1e1100 */
[----:B---3--:R-:W-:Y:S04]  /*29bf0*/  STL [R1+0x3244], R27 ;  /* 0x0032441b01007387 */ /* 0x008fe80000100800 */
[----:B-1----:R-:W3:Y:S01]  /*29c00*/  LDL.LU R25, [R1+0x3c] ;  /* 0x00003c0001197983 */ /* 0x002ee20000300800 */
[----:B------:R-:W-:Y:S06]  /*29c10*/  BAR.SYNC.DEFER_BLOCKING 0x0 ;  /* 0x0000000000007b1d */ /* 0x000fec0000010000 */
[----:B----4-:R-:W-:Y:S04]  /*29c20*/  STL [R1+0x3248], R29 ;  /* 0x0032481d01007387 */ /* 0x010fe80000100800 */
[----:B------:R-:W4:Y:S04]  /*29c30*/  LDL.LU R5, [R1+0x32ac] ;  /* 0x0032ac0001057983 */ /* 0x000f280000300800 */
[----:B------:R-:W3:Y:S04]  /*29c40*/  LDL.LU R12, [R1+0x32a8] ;  /* 0x0032a800010c7983 */ /* 0x000ee80000300800 */
[----:B------:R-:W4:Y:S04]  /*29c50*/  LDL.LU R0, [R1+0x980] ;  /* 0x0009800001007983 */ /* 0x000f280000300800 */
[----:B------:R-:W4:Y:S04]  /*29c60*/  LDL.LU R18, [R1+0x97c] ;  /* 0x00097c0001127983 */ /* 0x000f280000300800 */
[----:B-----5:R-:W-:Y:S04]  /*29c70*/  STL [R1+0x3234], R14 ;  /* 0x0032340e01007387 */ /* 0x020fe80000100800 */
[----:B------:R-:W5:Y:S04]  /*29c80*/  LDL.LU R21, [R1+0x978] ;  /* 0x0009780001157983 */ /* 0x000f680000300800 */
[----:B------:R-:W5:Y:S04]  /*29c90*/  LDL.LU R20, [R1+0x974] ;  /* 0x0009740001147983 */ /* 0x000f680000300800 */
[----:B------:R0:W-:Y:S04]  /*29ca0*/  STS.U8 [R23+UR7], R26 ;  /* 0x0000001a17007988 */ /* 0x0001e80008000007 */
[----:B------:R1:W-:Y:S04]  /*29cb0*/  STS.U8 [R23+UR7+0x80], R3 ;  /* 0x0000800317007988 */ /* 0x0003e80008000007 */
[----:B------:R1:W-:Y:S04]  /*29cc0*/  STS.U8 [R23+UR7+0x100], R4 ;  /* 0x0001000417007988 */ /* 0x0003e80008000007 */
[----:B------:R1:W-:Y:S04]  /*29cd0*/  STS.U8 [R23+UR7+0x180], R11 ;  /* 0x0001800b17007988 */ /* 0x0003e80008000007 */
[----:B--2---:R-:W-:Y:S04]  /*29ce0*/  STL [R1+0x3238], R15 ;  /* 0x0032380f01007387 */ /* 0x004fe80000100800 */
[----:B------:R-:W2:Y:S04]  /*29cf0*/  LDL.LU R19, [R1+0x900] ;  /* 0x0009000001137983 */ /* 0x000ea80000300800 */
[----:B------:R-:W2:Y:S04]  /*29d00*/  LDL.LU R2, [R1+0x8fc] ;  /* 0x0008fc0001027983 */ /* 0x000ea80000300800 */
[----:B------:R-:W2:Y:S04]  /*29d10*/  LDL.LU R13, [R1+0x8f8] ;  /* 0x0008f800010d7983 */ /* 0x000ea80000300800 */
[----:B------:R-:W2:Y:S04]  /*29d20*/  LDL.LU R24, [R1+0x8f4] ;  /* 0x0008f40001187983 */ /* 0x000ea80000300800 */
[----:B0-----:R-:W2:Y:S04]  /*29d30*/  LDL.LU R26, [R1+0x6a0] ;  /* 0x0006a000011a7983 */ /* 0x001ea80000300800 */
[----:B-1----:R-:W2:Y:S04]  /*29d40*/  LDL.LU R3, [R1+0x67c] ;  /* 0x00067c0001037983 */ /* 0x002ea80000300800 */
[----:B------:R-:W2:Y:S04]  /*29d50*/  LDL.LU R4, [R1+0x678] ;  /* 0x0006780001047983 */ /* 0x000ea80000300800 */
[----:B------:R-:W2:Y:S04]  /*29d60*/  LDL.LU R11, [R1+0x57c] ;  /* 0x00057c00010b7983 */ /* 0x000ea80000300800 */
[----:B---3--:R0:W-:Y:S04]  /*29d70*/  STS.U8 [R23+UR7+0x1000], R12 ;  /* 0x0010000c17007988 */ /* 0x0081e80008000007 */
[----:B0-----:R-:W3:Y:S04]  /*29d80*/  LDL.LU R12, [R1+0x578] ;  /* 0x00057800010c7983 */ /* 0x001ee80000300800 */
[----:B------:R-:W-:Y:S04]  /*29d90*/  STS.U8 [R23+UR7+0x1080], R25 ;  /* 0x0010801917007988 */ /* 0x000fe80008000007 */
[----:B----4-:R0:W-:Y:S04]  /*29da0*/  STS.U8 [R23+UR7+0x1100], R5 ;  /* 0x0011000517007988 */ /* 0x0101e80008000007 */
[----:B------:R1:W-:Y:S04]  /*29db0*/  STS.U8 [R23+UR7+0x1180], R6 ;  /* 0x0011800617007988 */ /* 0x0003e80008000007 */
[----:B------:R4:W-:Y:S04]  /*29dc0*/  STS.U8 [R23+UR7+0x2000], R7 ;  /* 0x0020000717007988 */ /* 0x0009e80008000007 */
[----:B0-----:R-:W3:Y:S04]  /*29dd0*/  LDL.LU R5, [R1+0x32a4] ;  /* 0x0032a40001057983 */ /* 0x001ee80000300800 */
[----:B-1----:R-:W3:Y:S04]  /*29de0*/  LDL.LU R6, [R1+0x32a0] ;  /* 0x0032a00001067983 */ /* 0x002ee80000300800 */
[----:B----4-:R-:W4:Y:S04]  /*29df0*/  LDL.LU R7, [R1+0x329c] ;  /* 0x00329c0001077983 */ /* 0x010f280000300800 */
[----:B------:R0:W-:Y:S04]  /*29e00*/  STS.U8 [R23+UR7+0x2080], R8 ;  /* 0x0020800817007988 */ /* 0x0001e80008000007 */
[----:B------:R1:W-:Y:S04]  /*29e10*/  STS.U8 [R23+UR7+0x2100], R9 ;  /* 0x0021000917007988 */ /* 0x0003e80008000007 */
[----:B------:R5:W-:Y:S04]  /*29e20*/  STS.U8 [R23+UR7+0x2180], R10 ;  /* 0x0021800a17007988 */ /* 0x000be80008000007 */
[----:B0-----:R-:W4:Y:S04]  /*29e30*/  LDL.LU R8, [R1+0x3298] ;  /* 0x0032980001087983 */ /* 0x001f280000300800 */
[----:B-1----:R-:W4:Y:S04]  /*29e40*/  LDL.LU R9, [R1+0x3294] ;  /* 0x0032940001097983 */ /* 0x002f280000300800 */
[----:B-----5:R-:W5:Y:S04]  /*29e50*/  LDL.LU R10, [R1+0x3290] ;  /* 0x00329000010a7983 */ /* 0x020f680000300800 */
[----:B------:R-:W4:Y:S04]  /*29e60*/  LDL.LU R16, [R1+0x574] ;  /* 0x0005740001107983 */ /* 0x000f280000300800 */
[----:B------:R-:W5:Y:S04]  /*29e70*/  LDL.LU R17, [R1+0x570] ;  /* 0x0005700001117983 */ /* 0x000f680000300800 */
[----:B------:R-:W5:Y:S04]  /*29e80*/  LDL.LU R14, [R1+0x4fc] ;  /* 0x0004fc00010e7983 */ /* 0x000f680000300800 */
[----:B------:R0:W-:Y:S04]  /*29e90*/  STS.U8 [R23+UR7+0x3000], R0 ;  /* 0x0030000017007988 */ /* 0x0001e80008000007 */
[----:B------:R-:W5:Y:S04]  /*29ea0*/  LDL.LU R29, [R1+0x4f8] ;  /* 0x0004f800011d7983 */ /* 0x000f680000300800 */
[----:B------:R1:W-:Y:S04]  /*29eb0*/  STS.U8 [R23+UR7+0x3080], R18 ;  /* 0x0030801217007988 */ /* 0x0003e80008000007 */
[----:B0-----:R-:W5:Y:S04]  /*29ec0*/  LDL.LU R0, [R1+0x4f4] ;  /* 0x0004f40001007983 */ /* 0x001f680000300800 */
[----:B------:R-:W-:Y:S04]  /*29ed0*/  STS.U8 [R23+UR7+0x3100], R21 ;  /* 0x0031001517007988 */ /* 0x000fe80008000007 */
[----:B-1----:R-:W5:Y:S04]  /*29ee0*/  LDL.LU R18, [R1+0x4f0] ;  /* 0x0004f00001127983 */ /* 0x002f680000300800 */
[----:B------:R0:W-:Y:S04]  /*29ef0*/  STS.U8 [R23+UR7+0x3180], R20 ;  /* 0x0031801417007988 */ /* 0x0001e80008000007 */
[----:B0-----:R-:W5:Y:S04]  /*29f00*/  LDL.LU R20, [R1+0x47c] ;  /* 0x00047c0001147983 */ /* 0x001f680000300800 */
[----:B--2---:R-:W-:Y:S04]  /*29f10*/  STS.U8 [R23+UR7+0x4000], R19 ;  /* 0x0040001317007988 */ /* 0x004fe80008000007 */
[----:B------:R0:W-:Y:S04]  /*29f20*/  STS.U8 [R23+UR7+0x4080], R2 ;  /* 0x0040800217007988 */ /* 0x0001e80008000007 */
[----:B0-----:R-:W2:Y:S04]  /*29f30*/  LDL.LU R2, [R1+0x478] ;  /* 0x0004780001027983 */ /* 0x001ea80000300800 */
[----:B------:R-:W2:Y:S04]  /*29f40*/  LDL.LU R27, [R1+0x474] ;  /* 0x00047400011b7983 */ /* 0x000ea80000300800 */
[----:B------:R-:W2:Y:S04]  /*29f50*/  LDL.LU R21, [R1+0x470] ;  /* 0x0004700001157983 */ /* 0x000ea80000300800 */
[----:B------:R-:W-:Y:S04]  /*29f60*/  STS.U8 [R23+UR7+0x4100], R13 ;  /* 0x0041000d17007988 */ /* 0x000fe80008000007 */
[----:B------:R-:W-:Y:S04]  /*29f70*/  STS.U8 [R23+UR7+0x4180], R24 ;  /* 0x0041801817007988 */ /* 0x000fe80008000007 */
[----:B------:R-:W-:Y:S04]  /*29f80*/  STS.U8 [R23+UR7+0x5000], R26 ;  /* 0x0050001a17007988 */ /* 0x000fe80008000007 */
[----:B------:R-:W-:Y:S04]  /*29f90*/  STS.U8 [R23+UR7+0x5080], R3 ;  /* 0x0050800317007988 */ /* 0x000fe80008000007 */
[----:B------:R-:W-:Y:S04]  /*29fa0*/  STS.U8 [R23+UR7+0x5100], R4 ;  /* 0x0051000417007988 */ /* 0x000fe80008000007 */
[----:B------:R0:W-:Y:S04]  /*29fb0*/  STS.U8 [R23+UR7+0x5180], R11 ;  /* 0x0051800b17007988 */ /* 0x0001e80008000007 */
[----:B------:R-:W2:Y:S04]  /*29fc0*/  LDL.LU R25, [R1+0x3fc] ;  /* 0x0003fc0001197983 */ /* 0x000ea80000300800 */
[----:B0-----:R-:W2:Y:S04]  /*29fd0*/  LDL.LU R11, [R1+0x3f8] ;  /* 0x0003f800010b7983 */ /* 0x001ea80000300800 */
[----:B---3--:R0:W-:Y:S04]  /*29fe0*/  STS.U8 [R23+UR7+0x6000], R12 ;  /* 0x0060000c17007988 */ /* 0x0081e80008000007 */
[----:B0-----:R-:W3:Y:S04]  /*29ff0*/  LDL.LU R12, [R1+0x3f4] ;  /* 0x0003f400010c7983 */ /* 0x001ee80000300800 */
[----:B------:R-:W3:Y:S04]  /*2a000*/  LDL.LU R15, [R1+0x3f0] ;  /* 0x0003f000010f7983 */ /* 0x000ee80000300800 */
[----:B------:R-:W3:Y:S04]  /*2a010*/  LDL.LU R19, [R1+0x37c] ;  /* 0x00037c0001137983 */ /* 0x000ee80000300800 */
[----:B------:R-:W3:Y:S04]  /*2a020*/  LDL.LU R13, [R1+0x378] ;  /* 0x00037800010d7983 */ /* 0x000ee80000300800 */
[----:B------:R-:W3:Y:S04]  /*2a030*/  LDL.LU R24, [R1+0x374] ;  /* 0x0003740001187983 */ /* 0x000ee80000300800 */
[----:B------:R-:W3:Y:S04]  /*2a040*/  LDL.LU R26, [R1+0x370] ;  /* 0x00037000011a7983 */ /* 0x000ee80000300800 */
[----:B------:R-:W3:Y:S04]  /*2a050*/  LDL.LU R3, [R1+0x2fc] ;  /* 0x0002fc0001037983 */ /* 0x000ee80000300800 */
[----:B------:R-:W3:Y:S04]  /*2a060*/  LDL.LU R4, [R1+0x2f8] ;  /* 0x0002f80001047983 */ /* 0x000ee80000300800 */
[----:B----4-:R0:W-:Y:S04]  /*2a070*/  STS.U8 [R23+UR7+0x6080], R16 ;  /* 0x0060801017007988 */ /* 0x0101e80008000007 */
[----:B-----5:R-:W-:Y:S04]  /*2a080*/  STS.U8 [R23+UR7+0x6100], R17 ;  /* 0x0061001117007988 */ /* 0x020fe80008000007 */
[----:B------:R-:W-:Y:S04]  /*2a090*/  STS.U8 [R23+UR7+0x6180], R14 ;  /* 0x0061800e17007988 */ /* 0x000fe80008000007 */
[----:B0-----:R-:W4:Y:S04]  /*2a0a0*/  LDL.LU R16, [R1+0x2f4] ;  /* 0x0002f40001107983 */ /* 0x001f280000300800 */
[----:B------:R-:W-:Y:S04]  /*2a0b0*/  STS.U8 [R23+UR7+0x7000], R29 ;  /* 0x0070001d17007988 */ /* 0x000fe80008000007 */
[----:B------:R-:W-:Y:S04]  /*2a0c0*/  STS.U8 [R23+UR7+0x7080], R0 ;  /* 0x0070800017007988 */ /* 0x000fe80008000007 */
[----:B------:R0:W-:Y:S04]  /*2a0d0*/  STS.U8 [R23+UR7+0x7100], R18 ;  /* 0x0071001217007988 */ /* 0x0001e80008000007 */
[----:B0-----:R-:W5:Y:S04]  /*2a0e0*/  LDL.LU R18, [R1+0x2f0] ;  /* 0x0002f00001127983 */ /* 0x001f680000300800 */
[----:B------:R0:W-:Y:S04]  /*2a0f0*/  STS.U8 [R23+UR7+0x7180], R20 ;  /* 0x0071801417007988 */ /* 0x0001e80008000007 */
[----:B------:R-:W5:Y:S04]  /*2a100*/  LDL.LU R17, [R1+0x27c] ;  /* 0x00027c0001117983 */ /* 0x000f680000300800 */
[----:B0-----:R-:W5:Y:S04]  /*2a110*/  LDL.LU R20, [R1+0x278] ;  /* 0x0002780001147983 */ /* 0x001f680000300800 */
[----:B------:R-:W5:Y:S04]  /*2a120*/  LDL.LU R0, [R1+0x274] ;  /* 0x0002740001007983 */ /* 0x000f680000300800 */
[----:B--2---:R0:W-:Y:S04]  /*2a130*/  STS.U8 [R23+UR7+0x8000], R2 ;  /* 0x0080000217007988 */ /* 0x0041e80008000007 */
[----:B------:R1:W-:Y:S04]  /*2a140*/  STS.U8 [R23+UR7+0x8080], R27 ;  /* 0x0080801b17007988 */ /* 0x0003e80008000007 */
[----:B0-----:R-:W2:Y:S04]  /*2a150*/  LDL.LU R2, [R1+0x270] ;  /* 0x0002700001027983 */ /* 0x001ea80000300800 */
[----:B------:R-:W2:Y:S04]  /*2a160*/  LDL.LU R14, [R1+0x1fc] ;  /* 0x0001fc00010e7983 */ /* 0x000ea80000300800 */
[----:B------:R-:W2:Y:S04]  /*2a170*/  LDL.LU R29, [R1+0x1f8] ;  /* 0x0001f800011d7983 */ /* 0x000ea80000300800 */
[----:B------:R0:W-:Y:S04]  /*2a180*/  STS.U8 [R23+UR7+0x8100], R21 ;  /* 0x0081001517007988 */ /* 0x0001e80008000007 */
[----:B-1----:R-:W2:Y:S04]  /*2a190*/  LDL.LU R27, [R1+0x1f4] ;  /* 0x0001f400011b7983 */ /* 0x002ea80000300800 */
[----:B0-----:R-:W2:Y:S04]  /*2a1a0*/  LDL.LU R21, [R1+0x1f0] ;  /* 0x0001f00001157983 */ /* 0x001ea80000300800 */
[----:B------:R0:W-:Y:S04]  /*2a1b0*/  STS.U8 [R23+UR7+0x8180], R25 ;  /* 0x0081801917007988 */ /* 0x0001e80008000007 */
[----:B------:R1:W-:Y:S04]  /*2a1c0*/  STS.U8 [R23+UR7+0x9000], R11 ;  /* 0x0090000b17007988 */ /* 0x0003e80008000007 */
[----:B0-----:R-:W2:Y:S04]  /*2a1d0*/  LDL.LU R25, [R1+0x17c] ;  /* 0x00017c0001197983 */ /* 0x001ea80000300800 */
[----:B-1----:R-:W2:Y:S04]  /*2a1e0*/  LDL.LU R11, [R1+0x328c] ;  /* 0x00328c00010b7983 */ /* 0x002ea80000300800 */
[----:B---3--:R0:W-:Y:S04]  /*2a1f0*/  STS.U8 [R23+UR7+0x9080], R12 ;  /* 0x0090800c17007988 */ /* 0x0081e80008000007 */
[----:B0-----:R-:W3:Y:S04]  /*2a200*/  LDL.LU R12, [R1+0x3288] ;  /* 0x00328800010c7983 */ /* 0x001ee80000300800 */
[----:B------:R-:W-:Y:S04]  /*2a210*/  STS.U8 [R23+UR7+0x9100], R15 ;  /* 0x0091000f17007988 */ /* 0x000fe80008000007 */
[----:B------:R0:W-:Y:S04]  /*2a220*/  STS.U8 [R23+UR7+0x9180], R19 ;  /* 0x0091801317007988 */ /* 0x0001e80008000007 */
[----:B------:R1:W-:Y:S04]  /*2a230*/  STS.U8 [R23+UR7+0xa000], R13 ;  /* 0x00a0000d17007988 */ /* 0x0003e80008000007 */
[----:B------:R1:W-:Y:S04]  /*2a240*/  STS.U8 [R23+UR7+0xa080], R24 ;  /* 0x00a0801817007988 */ /* 0x0003e80008000007 */
[----:B------:R1:W-:Y:S04]  /*2a250*/  STS.U8 [R23+UR7+0xa100], R26 ;  /* 0x00a1001a17007988 */ /* 0x0003e80008000007 */
[----:B0-----:R-:W3:Y:S04]  /*2a260*/  LDL.LU R19, [R1+0xfc] ;  /* 0x0000fc0001137983 */ /* 0x001ee80000300800 */
[----:B------:R0:W-:Y:S04]  /*2a270*/  STS.U8 [R23+UR7+0xa180], R3 ;  /* 0x00a1800317007988 */ /* 0x0001e80008000007 */
[----:B-1----:R-:W3:Y:S04]  /*2a280*/  LDL.LU R13, [R1+0xf4] ;  /* 0x0000f400010d7983 */ /* 0x002ee80000300800 */
[----:B------:R1:W-:Y:S04]  /*2a290*/  STS.U8 [R23+UR7+0xb000], R4 ;  /* 0x00b0000417007988 */ /* 0x0003e80008000007 */
[----:B------:R-:W3:Y:S04]  /*2a2a0*/  LDL.LU R24, [R1+0x98] ;  /* 0x0000980001187983 */ /* 0x000ee80000300800 */
[----:B------:R-:W3:Y:S04]  /*2a2b0*/  LDL.LU R26, [R1+0x94] ;  /* 0x00009400011a7983 */ /* 0x000ee80000300800 */
[----:B----4-:R-:W-:Y:S04]  /*2a2c0*/  STS.U8 [R23+UR7+0xb080], R16 ;  /* 0x00b0801017007988 */ /* 0x010fe80008000007 */
[----:B0-----:R-:W4:Y:S04]  /*2a2d0*/  LDL.LU R3, [R1+0x8c] ;  /* 0x00008c0001037983 */ /* 0x001f280000300800 */
[----:B-1----:R-:W4:Y:S04]  /*2a2e0*/  LDL.LU R4, [R1+0x84] ;  /* 0x0000840001047983 */ /* 0x002f280000300800 */
[----:B-----5:R0:W-:Y:S04]  /*2a2f0*/  STS.U8 [R23+UR7+0xb100], R18 ;  /* 0x00b1001217007988 */ /* 0x0201e80008000007 */
[----:B------:R-:W-:Y:S04]  /*2a300*/  STS.U8 [R23+UR7+0xb180], R17 ;  /* 0x00b1801117007988 */ /* 0x000fe80008000007 */
[----:B0-----:R-:W5:Y:S04]  /*2a310*/  LDL.LU R18, [R1+0x80] ;  /* 0x0000800001127983 */ /* 0x001f680000300800 */
[----:B------:R0:W-:Y:S04]  /*2a320*/  STS.U8 [R23+UR7+0xc000], R20 ;  /* 0x00c0001417007988 */ /* 0x0001e80008000007 */
[----:B0-----:R-:W5:Y:S04]  /*2a330*/  LDL.LU R20, [R1+0x78] ;  /* 0x0000780001147983 */ /* 0x001f680000300800 */
[----:B------:R0:W-:Y:S04]  /*2a340*/  STS.U8 [R23+UR7+0xc080], R0 ;  /* 0x00c0800017007988 */ /* 0x0001e80008000007 */
[----:B0-----:R-:W5:Y:S04]  /*2a350*/  LDL.LU R0, [R1+0x4] ;  /* 0x0000040001007983 */ /* 0x001f680000300800 */
[----:B--2---:R0:W-:Y:S04]  /*2a360*/  STS.U8 [R23+UR7+0xc100], R2 ;  /* 0x00c1000217007988 */ /* 0x0041e80008000007 */
[----:B------:R-:W-:Y:S04]  /*2a370*/  STS.U8 [R23+UR7+0xc180], R14 ;  /* 0x00c1800e17007988 */ /* 0x000fe80008000007 */
[----:B------:R-:W-:Y:S04]  /*2a380*/  STS.U8 [R23+UR7+0xd000], R29 ;  /* 0x00d0001d17007988 */ /* 0x000fe80008000007 */
[----:B0-----:R-:W2:Y:S04]  /*2a390*/  LDL.LU R2, [R1] ;  /* 0x0000000001027983 */ /* 0x001ea80000300800 */
[----:B------:R-:W-:Y:S04]  /*2a3a0*/  STS.U8 [R23+UR7+0xd080], R27 ;  /* 0x00d0801b17007988 */ /* 0x000fe80008000007 */
[----:B------:R0:W-:Y:S02]  /*2a3b0*/  STS.U8 [R23+UR7+0xd100], R21 ;  /* 0x00d1001517007988 */ /* 0x0001e40008000007 */
[----:B0-----:R-:W0:Y:S02]  /*2a3c0*/  S2R R21, SR_TID.X ;  /* 0x0000000000157919 */ /* 0x001e240000002100 */
[----:B------:R-:W-:Y:S04]  /*2a3d0*/  STS.U8 [R23+UR7+0xd180], R25 ;  /* 0x00d1801917007988 */ /* 0x000fe80008000007 */
[----:B---3--:R-:W-:Y:S04]  /*2a3e0*/  STS.U8 [R23+UR7+0xe000], R12 ;  /* 0x00e0000c17007988 */ /* 0x008fe80008000007 */
[----:B------:R0:W-:Y:S02]  /*2a3f0*/  STS.U8 [R23+UR7+0xe080], R11 ;  /* 0x00e0800b17007988 */ /* 0x0001e40008000007 */
[----:B0-----:R-:W-:-:S05]  /*2a400*/  LOP3.LUT R11, R21, 0x7f, RZ, 0xc0, !PT ;  /* 0x0000007f150b7812 */ /* 0x001fca00078ec0ff */
[----:B------:R-:W-:Y:S04]  /*2a410*/  STS.U8 [R11+UR7+0xe100], R10 ;  /* 0x00e1000a0b007988 */ /* 0x000fe80008000007 */
[----:B------:R-:W-:Y:S04]  /*2a420*/  STS.U8 [R11+UR7+0xe180], R9 ;  /* 0x00e180090b007988 */ /* 0x000fe80008000007 */
[----:B------:R-:W-:Y:S04]  /*2a430*/  STS.U8 [R11+UR7+0xf000], R8 ;  /* 0x00f000080b007988 */ /* 0x000fe80008000007 */
[----:B------:R-:W-:Y:S04]  /*2a440*/  STS.U8 [R11+UR7+0xf080], R7 ;  /* 0x00f080070b007988 */ /* 0x000fe80008000007 */
[----:B------:R-:W-:Y:S04]  /*2a450*/  STS.U8 [R11+UR7+0xf100], R6 ;  /* 0x00f100060b007988 */ /* 0x000fe80008000007 */
[----:B------:R0:W-:Y:S02]  /*2a460*/  STS.U8 [R11+UR7+0xf180], R5 ;  /* 0x00f180050b007988 */ /* 0x0001e40008000007 */
[----:B0-----:R-:W-:-:S05]  /*2a470*/  LOP3.LUT R5, R11, 0x10, RZ, 0x3c, !PT ;  /* 0x000000100b057812 */ /* 0x001fca00078e3cff */
[----:B------:R0:W-:Y:S04]  /*2a480*/  STS.U8 [R5+UR7+0x300], R24 ;  /* 0x0003001805007988 */ /* 0x0001e80008000007 */
[----:B------:R1:W-:Y:S04]  /*2a490*/  STS.U8 [R5+UR7+0x380], R26 ;  /* 0x0003801a05007988 */ /* 0x0003e80008000007 */
[----:B----4-:R3:W-:Y:S04]  /*2a4a0*/  STS.U8 [R5+UR7+0x1200], R3 ;  /* 0x0012000305007988 */ /* 0x0107e80008000007 */
[----:B0-----:R-:W4:Y:S04]  /*2a4b0*/  LDL.LU R24, [R1+0x970] ;  /* 0x0009700001187983 */ /* 0x001f280000300800 */
[----:B-1----:R-:W4:Y:S04]  /*2a4c0*/  LDL.LU R26, [R1+0x96c] ;  /* 0x00096c00011a7983 */ /* 0x002f280000300800 */
[----:B------:R0:W-:Y:S04]  /*2a4d0*/  STS.U8 [R5+UR7+0x1280], R4 ;  /* 0x0012800405007988 */ /* 0x0001e80008000007 */
[----:B---3--:R-:W3:Y:S04]  /*2a4e0*/  LDL.LU R3, [R1+0x968] ;  /* 0x0009680001037983 */ /* 0x008ee80000300800 */
[----:B0-----:R-:W3:Y:S04]  /*2a4f0*/  LDL.LU R4, [R1+0x960] ;  /* 0x0009600001047983 */ /* 0x001ee80000300800 */
[----:B-----5:R0:W-:Y:S04]  /*2a500*/  STS.U8 [R5+UR7+0x1300], R18 ;  /* 0x0013001205007988 */ /* 0x0201e80008000007 */
[----:B0-----:R-:W5:Y:S04]  /*2a510*/  LDL.LU R18, [R1+0x8f0] ;  /* 0x0008f00001127983 */ /* 0x001f680000300800 */
[----:B------:R0:W-:Y:S04]  /*2a520*/  STS.U8 [R5+UR7+0x1380], R20 ;  /* 0x0013801405007988 */ /* 0x0001e80008000007 */
[----:B0-----:R-:W5:Y:S04]  /*2a530*/  LDL.LU R20, [R1+0x7dc] ;  /* 0x0007dc0001147983 */ /* 0x001f680000300800 */
[----:B------:R-:W5:Y:S04]  /*2a540*/  LDL.LU R6, [R1+0x7d8] ;  /* 0x0007d80001067983 */ /* 0x000f680000300800 */
        /* <DEDUP_REMOVED lines=13> */
[----:B------:R0:W-:Y:S04]  /*2a620*/  STS.U8 [R5+UR7+0x200], R19 ;  /* 0x0002001305007988 */ /* 0x0001e80008000007 */
[----:B------:R-:W5:Y:S04]  /*2a630*/  LDL.LU R21, [R1+0x4ec] ;  /* 0x0004ec0001157983 */ /* 0x000f680000300800 */
[----:B------:R1:W-:Y:S04]  /*2a640*/  STS.U8 [R5+UR7+0x280], R13 ;  /* 0x0002800d05007988 */ /* 0x0003e80008000007 */
[----:B0-----:R-:W5:Y:S04]  /*2a650*/  LDL.LU R19, [R1+0x4e8] ;  /* 0x0004e80001137983 */ /* 0x001f680000300800 */
[----:B------:R0:W-:Y:S04]  /*2a660*/  STS.U8 [R5+UR7+0x2200], R0 ;  /* 0x0022000005007988 */ /* 0x0001e80008000007 */
[----:B-1----:R-:W5:Y:S04]  /*2a670*/  LDL.LU R13, [R1+0x4e4] ;  /* 0x0004e400010d7983 */ /* 0x002f680000300800 */
[----:B0-----:R-:W5:Y:S04]  /*2a680*/  LDL.LU R0, [R1+0x4dc] ;  /* 0x0004dc0001007983 */ /* 0x001f680000300800 */
[----:B--2---:R0:W-:Y:S04]  /*2a690*/  STS.U8 [R5+UR7+0x2280], R2 ;  /* 0x0022800205007988 */ /* 0x0041e80008000007 */
[----:B0-----:R-:W2:Y:S04]  /*2a6a0*/  LDL.LU R2, [R1+0x46c] ;  /* 0x00046c0001027983 */ /* 0x001ea80000300800 */
[----:B----4-:R0:W-:Y:S04]  /*2a6b0*/  STS.U8 [R5+UR7+0x3200], R24 ;  /* 0x0032001805007988 */ /* 0x0101e80008000007 */
[----:B------:R1:W-:Y:S04]  /*2a6c0*/  STS.U8 [R5+UR7+0x3280], R26 ;  /* 0x0032801a05007988 */ /* 0x0003e80008000007 */
[----:B0-----:R-:W4:Y:S04]  /*2a6d0*/  LDL.LU R24, [R1+0x468] ;  /* 0x0004680001187983 */ /* 0x001f280000300800 */
[----:B---3--:R0:W-:Y:S04]  /*2a6e0*/  STS.U8 [R5+UR7+0x3300], R3 ;  /* 0x0033000305007988 */ /* 0x0081e80008000007 */
[----:B-1----:R-:W3:Y:S04]  /*2a6f0*/  LDL.LU R26, [R1+0x464] ;  /* 0x00046400011a7983 */ /* 0x002ee80000300800 */
[----:B------:R1:W-:Y:S04]  /*2a700*/  STS.U8 [R5+UR7+0x3380], R4 ;  /* 0x0033800405007988 */ /* 0x0003e80008000007 */
[----:B0-----:R-:W3:Y:S04]  /*2a710*/  LDL.LU R3, [R1+0x45c] ;  /* 0x00045c0001037983 */ /* 0x001ee80000300800 */
[----:B-----5:R0:W-:Y:S04]  /*2a720*/  STS.U8 [R5+UR7+0x4200], R18 ;  /* 0x0042001205007988 */ /* 0x0201e80008000007 */
[----:B-1----:R-:W5:Y:S04]  /*2a730*/  LDL.LU R4, [R1+0x3ec] ;  /* 0x0003ec0001047983 */ /* 0x002f680000300800 */
[----:B0-----:R-:W5:Y:S04]  /*2a740*/  LDL.LU R18, [R1+0x3e8] ;  /* 0x0003e80001127983 */ /* 0x001f680000300800 */
[----:B------:R0:W-:Y:S04]  /*2a750*/  STS.U8 [R5+UR7+0x4280], R20 ;  /* 0x0042801405007988 */ /* 0x0001e80008000007 */
[----:B0-----:R-:W5:Y:S04]  /*2a760*/  LDL.LU R20, [R1+0x3e4] ;  /* 0x0003e40001147983 */ /* 0x001f680000300800 */
[----:B------:R-:W-:Y:S04]  /*2a770*/  STS.U8 [R5+UR7+0x2380], R22 ;  /* 0x0023801605007988 */ /* 0x000fe80008000007 */
        /* <DEDUP_REMOVED lines=9> */
[----:B------:R0:W-:Y:S04]  /*2a810*/  STS.U8 [R5+UR7+0x8280], R19 ;  /* 0x0082801305007988 */ /* 0x0001e80008000007 */
[----:B------:R1:W-:Y:S04]  /*2a820*/  STS.U8 [R5+UR7+0x8300], R13 ;  /* 0x0083000d05007988 */ /* 0x0003e80008000007 */
[----:B0-----:R-:W5:Y:S04]  /*2a830*/  LDL.LU R19, [R1+0x3dc] ;  /* 0x0003dc0001137983 */ /* 0x001f680000300800 */
[----:B------:R0:W-:Y:S04]  /*2a840*/  STS.U8 [R5+UR7+0x8380], R0 ;  /* 0x0083800005007988 */ /* 0x0001e80008000007 */
[----:B-1----:R-:W5:Y:S04]  /*2a850*/  LDL.LU R13, [R1+0x36c] ;  /* 0x00036c00010d7983 */ /* 0x002f680000300800 */
[----:B0-----:R-:W5:Y:S04]  /*2a860*/  LDL.LU R0, [R1+0x368] ;  /* 0x0003680001007983 */ /* 0x001f680000300800 */
[----:B------:R-:W-:Y:S04]  /*2a870*/  STS.U8 [R5+UR7+0x6300], R17 ;  /* 0x0063001105007988 */ /* 0x000fe80008000007 */
[----:B------:R-:W-:Y:S04]  /*2a880*/  STS.U8 [R5+UR7+0x6380], R14 ;  /* 0x0063800e05007988 */ /* 0x000fe80008000007 */
[----:B------:R-:W-:Y:S04]  /*2a890*/  STS.U8 [R5+UR7+0x7200], R29 ;  /* 0x0072001d05007988 */ /* 0x000fe80008000007 */
[----:B------:R-:W-:Y:S04]  /*2a8a0*/  STS.U8 [R5+UR7+0x7280], R27 ;  /* 0x0072801b05007988 */ /* 0x000fe80008000007 */
[----:B------:R-:W-:Y:S04]  /*2a8b0*/  STS.U8 [R5+UR7+0x7300], R25 ;  /* 0x0073001905007988 */ /* 0x000fe80008000007 */
[----:B--2---:R0:W-:Y:S04]  /*2a8c0*/  STS.U8 [R5+UR7+0x9200], R2 ;  /* 0x0092000205007988 */ /* 0x0041e80008000007 */
[----:B0-----:R-:W2:Y:S04]  /*2a8d0*/  LDL.LU R2, [R1+0x364] ;  /* 0x0003640001027983 */ /* 0x001ea80000300800 */
[----:B----4-:R0:W-:Y:S04]  /*2a8e0*/  STS.U8 [R5+UR7+0x9280], R24 ;  /* 0x0092801805007988 */ /* 0x0101e80008000007 */
[----:B---3--:R1:W-:Y:S04]  /*2a8f0*/  STS.U8 [R5+UR7+0x9300], R26 ;  /* 0x0093001a05007988 */ /* 0x0083e80008000007 */
[----:B0-----:R-:W3:Y:S04]  /*2a900*/  LDL.LU R24, [R1+0x35c] ;  /* 0x00035c0001187983 */ /* 0x001ee80000300800 */
[----:B------:R0:W-:Y:S04]  /*2a910*/  STS.U8 [R5+UR7+0x9380], R3 ;  /* 0x0093800305007988 */ /* 0x0001e80008000007 */
[----:B-1----:R-:W4:Y:S04]  /*2a920*/  LDL.LU R26, [R1+0x2ec] ;  /* 0x0002ec00011a7983 */ /* 0x002f280000300800 */
[----:B-----5:R1:W-:Y:S04]  /*2a930*/  STS.U8 [R5+UR7+0xa200], R4 ;  /* 0x00a2000405007988 */ /* 0x0203e80008000007 */
[----:B0-----:R-:W5:Y:S04]  /*2a940*/  LDL.LU R3, [R1+0x2e8] ;  /* 0x0002e80001037983 */ /* 0x001f680000300800 */
[----:B------:R0:W-:Y:S04]  /*2a950*/  STS.U8 [R5+UR7+0xa280], R18 ;  /* 0x00a2801205007988 */ /* 0x0001e80008000007 */
[----:B-1----:R-:W5:Y:S04]  /*2a960*/  LDL.LU R4, [R1+0x2e4] ;  /* 0x0002e40001047983 */ /* 0x002f680000300800 */
        /* <DEDUP_REMOVED lines=19> */
[----:B------:R1:W-:Y:S04]  /*2aaa0*/  STS.U8 [R5+UR7+0x8200], R21 ;  /* 0x0082001505007988 */ /* 0x0003e80008000007 */
[----:B------:R1:W-:Y:S04]  /*2aab0*/  STS.U8 [R5+UR7+0xa380], R19 ;  /* 0x00a3801305007988 */ /* 0x0003e80008000007 */
[----:B0-----:R-:W5:Y:S04]  /*2aac0*/  LDL.LU R23, [R1+0x108] ;  /* 0x0001080001177983 */ /* 0x001f680000300800 */
[----:B-1----:R-:W5:Y:S04]  /*2aad0*/  LDL.LU R21, [R1+0xf8] ;  /* 0x0000f80001157983 */ /* 0x002f680000300800 */
[----:B------:R0:W-:Y:S04]  /*2aae0*/  STS.U8 [R5+UR7+0xb200], R13 ;  /* 0x00b2000d05007988 */ /* 0x0001e80008000007 */
[----:B------:R-:W5:Y:S04]  /*2aaf0*/  LDL.LU R19, [R1+0xf0] ;  /* 0x0000f00001137983 */ /* 0x000f680000300800 */
[----:B------:R1:W-:Y:S04]  /*2ab00*/  STS.U8 [R5+UR7+0xb280], R0 ;  /* 0x00b2800005007988 */ /* 0x0003e80008000007 */
[----:B0-----:R-:W5:Y:S04]  /*2ab10*/  LDL.LU R13, [R1+0xe8] ;  /* 0x0000e800010d7983 */ /* 0x001f680000300800 */
[----:B-1----:R-:W5:Y:S04]  /*2ab20*/  LDL.LU R0, [R1+0x7c] ;  /* 0x00007c0001007983 */ /* 0x002f680000300800 */
[----:B--2---:R0:W-:Y:S04]  /*2ab30*/  STS.U8 [R5+UR7+0xb300], R2 ;  /* 0x00b3000205007988 */ /* 0x0041e80008000007 */
[----:B0-----:R-:W2:Y:S04]  /*2ab40*/  LDL.LU R2, [R1+0x74] ;  /* 0x0000740001027983 */ /* 0x001ea80000300800 */
[----:B---3--:R0:W-:Y:S04]  /*2ab50*/  STS.U8 [R5+UR7+0xb380], R24 ;  /* 0x00b3801805007988 */ /* 0x0081e80008000007 */
[----:B----4-:R1:W-:Y:S04]  /*2ab60*/  STS.U8 [R5+UR7+0xc200], R26 ;  /* 0x00c2001a05007988 */ /* 0x0103e80008000007 */
[----:B0-----:R-:W3:Y:S04]  /*2ab70*/  LDL.LU R24, [R1+0x70] ;  /* 0x0000700001187983 */ /* 0x001ee80000300800 */
[----:B-1----:R-:W4:Y:S04]  /*2ab80*/  LDL.LU R26, [R1+0x68] ;  /* 0x00006800011a7983 */ /* 0x002f280000300800 */
[----:B-----5:R0:W-:Y:S04]  /*2ab90*/  STS.U8 [R5+UR7+0xc280], R3 ;  /* 0x00c2800305007988 */ /* 0x0201e80008000007 */
[----:B------:R1:W-:Y:S04]  /*2aba0*/  STS.U8 [R5+UR7+0xc300], R4 ;  /* 0x00c3000405007988 */ /* 0x0003e80008000007 */
[----:B0-----:R-:W5:Y:S04]  /*2abb0*/  LDL.LU R3, [R1+0x3284] ;  /* 0x0032840001037983 */ /* 0x001f680000300800 */
[----:B-1----:R-:W5:Y:S04]  /*2abc0*/  LDL.LU R4, [R1+0x3280] ;  /* 0x0032800001047983 */ /* 0x002f680000300800 */
[----:B------:R0:W-:Y:S04]  /*2abd0*/  STS.U8 [R5+UR7+0xc380], R18 ;  /* 0x00c3801205007988 */ /* 0x0001e80008000007 */
[----:B------:R1:W-:Y:S04]  /*2abe0*/  STS.U8 [R5+UR7+0xd200], R20 ;  /* 0x00d2001405007988 */ /* 0x0003e80008000007 */
[----:B0-----:R-:W5:Y:S04]  /*2abf0*/  LDL.LU R18, [R1+0x327c] ;  /* 0x00327c0001127983 */ /* 0x001f680000300800 */
[----:B-1----:R-:W5:Y:S04]  /*2ac00*/  LDL.LU R20, [R1+0x3278] ;  /* 0x0032780001147983 */ /* 0x002f680000300800 */
[----:B------:R-:W-:Y:S04]  /*2ac10*/  STS.U8 [R5+UR7+0xd380], R6 ;  /* 0x00d3800605007988 */ /* 0x000fe80008000007 */
[----:B------:R0:W-:Y:S04]  /*2ac20*/  STS.U8 [R5+UR7+0xe200], R7 ;  /* 0x00e2000705007988 */ /* 0x0001e80008000007 */
[----:B------:R-:W-:Y:S01]  /*2ac30*/  STL [R1+0x326c], R11 ;  /* 0x00326c0b01007387 */ /* 0x000fe20000100800 */
[----:B0-----:R-:W-:-:S05]  /*2ac40*/  IMAD.U32 R7, R29, 0x80, R14 ;  /* 0x000000801d077824 */ /* 0x001fca00078e000e */
[----:B------:R-:W-:Y:S01]  /*2ac50*/  STL [R1+0x114], R7 ;  /* 0x0001140701007387 */ /* 0x000fe20000100800 */
[----:B------:R-:W-:-:S03]  /*2ac60*/  LOP3.LUT R6, R25, R27, RZ, 0xfc, !PT ;  /* 0x0000001b19067212 */ /* 0x000fc600078efcff */
[----:B------:R-:W-:Y:S04]  /*2ac70*/  STL [R1+0x3214], R7 ;  /* 0x0032140701007387 */ /* 0x000fe80000100800 */
[----:B------:R-:W-:Y:S04]  /*2ac80*/  STL [R1+0x110], R6 ;  /* 0x0001100601007387 */ /* 0x000fe80000100800 */
[----:B------:R0:W-:Y:S04]  /*2ac90*/  STL [R1+0x3218], R6 ;  /* 0x0032180601007387 */ /* 0x0001e80000100800 */
[----:B0-----:R-:W2:Y:S04]  /*2aca0*/  LDL.LU R6, [R1+0x7cc] ;  /* 0x0007cc0001067983 */ /* 0x001ea80000300800 */
        /* <DEDUP_REMOVED lines=8> */
[----:B------:R0:W-:Y:S02]  /*2ad30*/  STS.U8 [R5+UR7+0xf380], R17 ;  /* 0x00f3801105007988 */ /* 0x0001e40008000007 */
[----:B0-----:R-:W-:-:S05]  /*2ad40*/  LOP3.LUT R5, R11, 0x20, RZ, 0x3c, !PT ;  /* 0x000000200b057812 */ /* 0x001fca00078e3cff */
[----:B---3--:R-:W-:Y:S04]  /*2ad50*/  STS.U8 [R5+UR7+0x1500], R24 ;  /* 0x0015001805007988 */ /* 0x008fe80008000007 */
[----:B----4-:R-:W-:Y:S04]  /*2ad60*/  STS.U8 [R5+UR7+0x1580], R26 ;  /* 0x0015801a05007988 */ /* 0x010fe80008000007 */
[----:B--2---:R0:W-:Y:S04]  /*2ad70*/  STL [R1+0x3274], R6 ;  /* 0x0032740601007387 */ /* 0x0041e80000100800 */
[----:B0-----:R-:W2:Y:S04]  /*2ad80*/  LDL.LU R6, [R1+0x964] ;  /* 0x0009640001067983 */ /* 0x001ea80000300800 */
[----:B------:R-:W3:Y:S04]  /*2ad90*/  LDL.LU R7, [R1+0x7c8] ;  /* 0x0007c80001077983 */ /* 0x000ee80000300800 */
[----:B------:R-:W4:Y:S04]  /*2ada0*/  LDL.LU R11, [R1+0x7c4] ;  /* 0x0007c400010b7983 */ /* 0x000f280000300800 */
[----:B------:R-:W3:Y:S04]  /*2adb0*/  LDL.LU R22, [R1+0x668] ;  /* 0x0006680001167983 */ /* 0x000ee80000300800 */
        /* <DEDUP_REMOVED lines=13> */
[----:B------:R0:W-:Y:S04]  /*2ae90*/  STS.U8 [R5+UR7+0x400], R23 ;  /* 0x0004001705007988 */ /* 0x0001e80008000007 */
[----:B------:R-:W3:Y:S04]  /*2aea0*/  LDL.LU R25, [R1+0x4d4] ;  /* 0x0004d40001197983 */ /* 0x000ee80000300800 */
[----:B------:R1:W-:Y:S04]  /*2aeb0*/  STS.U8 [R5+UR7+0x480], R21 ;  /* 0x0004801505007988 */ /* 0x0003e80008000007 */
[----:B0-----:R-:W3:Y:S04]  /*2aec0*/  LDL.LU R23, [R1+0x4d0] ;  /* 0x0004d00001177983 */ /* 0x001ee80000300800 */
[----:B------:R0:W-:Y:S04]  /*2aed0*/  STS.U8 [R5+UR7+0x500], R19 ;  /* 0x0005001305007988 */ /* 0x0001e80008000007 */
[----:B-1----:R-:W3:Y:S04]  /*2aee0*/  LDL.LU R21, [R1+0x460] ;  /* 0x0004600001157983 */ /* 0x002ee80000300800 */
[----:B------:R1:W-:Y:S04]  /*2aef0*/  STS.U8 [R5+UR7+0x580], R13 ;  /* 0x0005800d05007988 */ /* 0x0003e80008000007 */
[----:B0-----:R-:W3:Y:S04]  /*2af00*/  LDL.LU R19, [R1+0x458] ;  /* 0x0004580001137983 */ /* 0x001ee80000300800 */
[----:B------:R0:W-:Y:S04]  /*2af10*/  STS.U8 [R5+UR7+0x1400], R0 ;  /* 0x0014000005007988 */ /* 0x0001e80008000007 */
[----:B-1----:R-:W3:Y:S04]  /*2af20*/  LDL.LU R13, [R1+0x454] ;  /* 0x00045400010d7983 */ /* 0x002ee80000300800 */
[----:B------:R1:W-:Y:S04]  /*2af30*/  STS.U8 [R5+UR7+0x1480], R2 ;  /* 0x0014800205007988 */ /* 0x0003e80008000007 */
[----:B0-----:R-:W3:Y:S04]  /*2af40*/  LDL.LU R0, [R1+0x450] ;  /* 0x0004500001007983 */ /* 0x001ee80000300800 */
[----:B-----5:R0:W-:Y:S04]  /*2af50*/  STS.U8 [R5+UR7+0x2400], R20 ;  /* 0x0024001405007988 */ /* 0x0201e80008000007 */
[----:B-1----:R-:W5:Y:S04]  /*2af60*/  LDL.LU R2, [R1+0x3e0] ;  /* 0x0003e00001027983 */ /* 0x002f680000300800 */
[----:B------:R1:W-:Y:S04]  /*2af70*/  STS.U8 [R5+UR7+0x2480], R18 ;  /* 0x0024801205007988 */ /* 0x0003e80008000007 */
[----:B0-----:R-:W5:Y:S04]  /*2af80*/  LDL.LU R20, [R1+0x7d4] ;  /* 0x0007d40001147983 */ /* 0x001f680000300800 */
[----:B------:R0:W-:Y:S04]  /*2af90*/  STS.U8 [R5+UR7+0x2500], R4 ;  /* 0x0025000405007988 */ /* 0x0001e80008000007 */
[----:B-1----:R-:W5:Y:S04]  /*2afa0*/  LDL.LU R18, [R1+0x954] ;  /* 0x0009540001127983 */ /* 0x002f680000300800 */
[----:B------:R1:W-:Y:S04]  /*2afb0*/  STS.U8 [R5+UR7+0x2580], R3 ;  /* 0x0025800305007988 */ /* 0x0003e80008000007 */
[----:B0-----:R-:W5:Y:S04]  /*2afc0*/  LDL.LU R4, [R1+0x958] ;  /* 0x0009580001047983 */ /* 0x001f680000300800 */
[----:B-1----:R-:W5:Y:S04]  /*2afd0*/  LDL.LU R3, [R1+0x95c] ;  /* 0x00095c0001037983 */ /* 0x002f680000300800 */
[----:B--2---:R0:W-:Y:S04]  /*2afe0*/  STS.U8 [R5+UR7+0x3400], R6 ;  /* 0x0034000605007988 */ /* 0x0041e80008000007 */
[----:B----4-:R-:W-:Y:S04]  /*2aff0*/  STS.U8 [R5+UR7+0x4580], R11 ;  /* 0x0045800b05007988 */ /* 0x010fe80008000007 */
[----:B0-----:R-:W2:Y:S04]  /*2b000*/  LDL.LU R6, [R1+0x3274] ;  /* 0x0032740001067983 */ /* 0x001ea80000300800 */
[----:B---3--:R0:W-:Y:S04]  /*2b010*/  STS.U8 [R5+UR7+0x7400], R24 ;  /* 0x0074001805007988 */ /* 0x0081e80008000007 */
[----:B------:R1:W-:Y:S04]  /*2b020*/  STS.U8 [R5+UR7+0x7480], R26 ;  /* 0x0074801a05007988 */ /* 0x0003e80008000007 */
[----:B0-----:R-:W3:Y:S04]  /*2b030*/  LDL.LU R24, [R1+0x3d8] ;  /* 0x0003d80001187983 */ /* 0x001ee80000300800 */
[----:B-1----:R-:W4:Y:S04]  /*2b040*/  LDL.LU R26, [R1+0x3d4] ;  /* 0x0003d400011a7983 */ /* 0x002f280000300800 */
[----:B------:R-:W5:Y:S04]  /*2b050*/  LDL.LU R11, [R1+0x360] ;  /* 0x00036000010b7983 */ /* 0x000f680000300800 */
[----:B------:R-:W-:Y:S04]  /*2b060*/  STS.U8 [R5+UR7+0x4500], R7 ;  /* 0x0045000705007988 */ /* 0x000fe80008000007 */
[----:B------:R-:W-:Y:S04]  /*2b070*/  STS.U8 [R5+UR7+0x5400], R22 ;  /* 0x0054001605007988 */ /* 0x000fe80008000007 */
[----:B------:R-:W-:Y:S04]  /*2b080*/  STS.U8 [R5+UR7+0x5480], R28 ;  /* 0x0054801c05007988 */ /* 0x000fe80008000007 */
[----:B-----5:R0:W-:Y:S04]  /*2b090*/  STL [R1+0x3270], R11 ;  /* 0x0032700b01007387 */ /* 0x0201e80000100800 */
[----:B0-----:R-:W5:Y:S04]  /*2b0a0*/  LDL.LU R11, [R1+0x3d0] ;  /* 0x0003d000010b7983 */ /* 0x001f680000300800 */
[----:B------:R0:W-:Y:S04]  /*2b0b0*/  STS.U8 [R5+UR7+0x9480], R19 ;  /* 0x0094801305007988 */ /* 0x0001e80008000007 */
[----:B------:R1:W-:Y:S04]  /*2b0c0*/  STS.U8 [R5+UR7+0x9500], R13 ;  /* 0x0095000d05007988 */ /* 0x0003e80008000007 */
[----:B------:R2:W-:Y:S04]  /*2b0d0*/  STS.U8 [R5+UR7+0x9580], R0 ;  /* 0x0095800005007988 */ /* 0x0005e80008000007 */
[----:B0-----:R-:W5:Y:S04]  /*2b0e0*/  LDL.LU R19, [R1+0x358] ;  /* 0x0003580001137983 */ /* 0x001f680000300800 */
[----:B-1----:R-:W5:Y:S04]  /*2b0f0*/  LDL.LU R13, [R1+0x354] ;  /* 0x00035400010d7983 */ /* 0x002f680000300800 */
[----:B------:R0:W-:Y:S04]  /*2b100*/  STS.U8 [R5+UR7+0xa400], R2 ;  /* 0x00a4000205007988 */ /* 0x0001e80008000007 */
[----:B--2---:R-:W2:Y:S04]  /*2b110*/  LDL.LU R0, [R1+0x350] ;  /* 0x0003500001007983 */ /* 0x004ea80000300800 */
[----:B------:R1:W-:Y:S04]  /*2b120*/  STS.U8 [R5+UR7+0x3480], R3 ;  /* 0x0034800305007988 */ /* 0x0003e80008000007 */
[----:B0-----:R-:W2:Y:S04]  /*2b130*/  LDL.LU R2, [R1+0x2e0] ;  /* 0x0002e00001027983 */ /* 0x001ea80000300800 */
[----:B------:R0:W-:Y:S04]  /*2b140*/  STS.U8 [R5+UR7+0x3500], R4 ;  /* 0x0035000405007988 */ /* 0x0001e80008000007 */
[----:B-1----:R-:W2:Y:S04]  /*2b150*/  LDL.LU R3, [R1+0x2d8] ;  /* 0x0002d80001037983 */ /* 0x002ea80000300800 */
[----:B------:R1:W-:Y:S04]  /*2b160*/  STS.U8 [R5+UR7+0x3580], R18 ;  /* 0x0035801205007988 */ /* 0x0003e80008000007 */
[----:B0-----:R-:W2:Y:S04]  /*2b170*/  LDL.LU R4, [R1+0x2d4] ;  /* 0x0002d40001047983 */ /* 0x001ea80000300800 */
[----:B------:R0:W-:Y:S04]  /*2b180*/  STS.U8 [R5+UR7+0x4400], R20 ;  /* 0x0044001405007988 */ /* 0x0001e80008000007 */
[----:B-1----:R-:W2:Y:S04]  /*2b190*/  LDL.LU R18, [R1+0x2d0] ;  /* 0x0002d00001127983 */ /* 0x002ea80000300800 */
[----:B------:R1:W-:Y:S04]  /*2b1a0*/  STS.U8 [R5+UR7+0x4480], R6 ;  /* 0x0044800605007988 */ /* 0x0003e80008000007 */
[----:B0-----:R-:W2:Y:S04]  /*2b1b0*/  LDL.LU R20, [R1+0x260] ;  /* 0x0002600001147983 */ /* 0x001ea80000300800 */
[----:B-1----:R-:W2:Y:S04]  /*2b1c0*/  LDL.LU R6, [R1+0x258] ;  /* 0x0002580001067983 */ /* 0x002ea80000300800 */
[----:B------:R-:W2:Y:S04]  /*2b1d0*/  LDL.LU R7, [R1+0x254] ;  /* 0x0002540001077983 */ /* 0x000ea80000300800 */
[----:B------:R-:W2:Y:S04]  /*2b1e0*/  LDL.LU R22, [R1+0x250] ;  /* 0x0002500001167983 */ /* 0x000ea80000300800 */
[----:B------:R0:W-:Y:S04]  /*2b1f0*/  STS.U8 [R5+UR7+0x5500], R8 ;  /* 0x0055000805007988 */ /* 0x0001e80008000007 */
[----:B------:R-:W2:Y:S04]  /*2b200*/  LDL.LU R28, [R1+0x1e0] ;  /* 0x0001e000011c7983 */ /* 0x000ea80000300800 */
        /* <DEDUP_REMOVED lines=24> */
[----:B---3--:R1:W-:Y:S04]  /*2b390*/  STS.U8 [R5+UR7+0xa480], R24 ;  /* 0x00a4801805007988 */ /* 0x0083e80008000007 */
[----:B0-----:R-:W3:Y:S04]  /*2b3a0*/  LDL.LU R21, [R1+0x64] ;  /* 0x0000640001157983 */ /* 0x001ee80000300800 */
[----:B----4-:R0:W-:Y:S04]  /*2b3b0*/  STS.U8 [R5+UR7+0xa500], R26 ;  /* 0x00a5001a05007988 */ /* 0x0101e80008000007 */
[----:B-1----:R-:W4:Y:S04]  /*2b3c0*/  LDL.LU R24, [R1+0x60] ;  /* 0x0000600001187983 */ /* 0x002f280000300800 */
[----:B0-----:R-:W3:Y:S04]  /*2b3d0*/  LDL.LU R26, [R1+0x5c] ;  /* 0x00005c00011a7983 */ /* 0x001ee80000300800 */
[----:B-----5:R0:W-:Y:S04]  /*2b3e0*/  STS.U8 [R5+UR7+0xa580], R11 ;  /* 0x00a5800b05007988 */ /* 0x0201e80008000007 */
[----:B0-----:R-:W5:Y:S04]  /*2b3f0*/  LDL.LU R11, [R1+0x3270] ;  /* 0x00327000010b7983 */ /* 0x001f680000300800 */
[----:B-----5:R0:W-:Y:S04]  /*2b400*/  STS.U8 [R5+UR7+0xb400], R11 ;  /* 0x00b4000b05007988 */ /* 0x0201e80008000007 */
[----:B0-----:R-:W5:Y:S04]  /*2b410*/  LDL.LU R11, [R1+0x326c] ;  /* 0x00326c00010b7983 */ /* 0x001f680000300800 */
[----:B------:R0:W-:Y:S04]  /*2b420*/  STS.U8 [R5+UR7+0xb480], R19 ;  /* 0x00b4801305007988 */ /* 0x0001e80008000007 */
[----:B------:R1:W-:Y:S04]  /*2b430*/  STS.U8 [R5+UR7+0xb500], R13 ;  /* 0x00b5000d05007988 */ /* 0x0003e80008000007 */
[----:B--2---:R2:W-:Y:S04]  /*2b440*/  STS.U8 [R5+UR7+0xb580], R0 ;  /* 0x00b5800005007988 */ /* 0x0045e80008000007 */
[----:B0-----:R-:W4:Y:S04]  /*2b450*/  LDL.LU R19, [R1+0x3268] ;  /* 0x0032680001137983 */ /* 0x001f280000300800 */
[----:B-1----:R-:W4:Y:S04]  /*2b460*/  LDL.LU R13, [R1+0x3264] ;  /* 0x00326400010d7983 */ /* 0x002f280000300800 */
[----:B--2---:R-:W2:Y:S04]  /*2b470*/  LDL.LU R0, [R1+0x3260] ;  /* 0x0032600001007983 */ /* 0x004ea80000300800 */
[----:B------:R0:W-:Y:S04]  /*2b480*/  STS.U8 [R5+UR7+0xc400], R2 ;  /* 0x00c4000205007988 */ /* 0x0001e80008000007 */
[----:B------:R-:W-:Y:S04]  /*2b490*/  STS.U8 [R5+UR7+0xc480], R3 ;  /* 0x00c4800305007988 */ /* 0x000fe80008000007 */
[----:B------:R-:W-:Y:S04]  /*2b4a0*/  STS.U8 [R5+UR7+0xc500], R4 ;  /* 0x00c5000405007988 */ /* 0x000fe80008000007 */
        /* <DEDUP_REMOVED lines=14> */
[----:B-----5:R-:W-:Y:S04]  /*2b590*/  STL [R1+0x324c], R11 ;  /* 0x00324c0b01007387 */ /* 0x020fe80000100800 */
[----:B0-----:R-:W5:Y:S01]  /*2b5a0*/  LDL.LU R5, [R1+0x6ec] ;  /* 0x0006ec0001057983 */ /* 0x001f620000300800 */
[----:B------:R-:W-:-:S05]  /*2b5b0*/  LOP3.LUT R3, R11, 0x30, RZ, 0x3c, !PT ;  /* 0x000000300b037812 */ /* 0x000fca00078e3cff */
[----:B---3--:R-:W-:Y:S04]  /*2b5c0*/  STS.U8 [R3+UR7+0x1780], R26 ;  /* 0x0017801a03007988 */ /* 0x008fe80008000007 */
[----:B-----5:R0:W-:Y:S04]  /*2b5d0*/  STL [R1+0x3258], R5 ;  /* 0x0032580501007387 */ /* 0x0201e80000100800 */
[----:B0-----:R-:W3:Y:S04]  /*2b5e0*/  LDL.LU R5, [R1+0x950] ;  /* 0x0009500001057983 */ /* 0x001ee80000300800 */
        /* <DEDUP_REMOVED lines=21> */
[----:B------:R1:W-:Y:S04]  /*2b740*/  STS.U8 [R3+UR7+0x780], R25 ;  /* 0x0007801903007988 */ /* 0x0003e80008000007 */
[----:B0-----:R-:W5:Y:S04]  /*2b750*/  LDL.LU R27, [R1+0x44c] ;  /* 0x00044c00011b7983 */ /* 0x001f680000300800 */
[----:B------:R0:W-:Y:S04]  /*2b760*/  STS.U8 [R3+UR7+0x1600], R23 ;  /* 0x0016001703007988 */ /* 0x0001e80008000007 */
[----:B-1----:R-:W5:Y:S04]  /*2b770*/  LDL.LU R25, [R1+0x448] ;  /* 0x0004480001197983 */ /* 0x002f680000300800 */
[----:B------:R1:W-:Y:S04]  /*2b780*/  STS.U8 [R3+UR7+0x1680], R21 ;  /* 0x0016801503007988 */ /* 0x0003e80008000007 */
[----:B0-----:R-:W5:Y:S04]  /*2b790*/  LDL.LU R23, [R1+0x444] ;  /* 0x0004440001177983 */ /* 0x001f680000300800 */
[----:B----4-:R0:W-:Y:S04]  /*2b7a0*/  STS.U8 [R3+UR7+0x1700], R24 ;  /* 0x0017001803007988 */ /* 0x0101e80008000007 */
[----:B-1----:R-:W4:Y:S04]  /*2b7b0*/  LDL.LU R21, [R1+0x440] ;  /* 0x0004400001157983 */ /* 0x002f280000300800 */
[----:B--2---:R1:W-:Y:S04]  /*2b7c0*/  STS.U8 [R3+UR7+0x2600], R2 ;  /* 0x0026000203007988 */ /* 0x0043e80008000007 */
[----:B0-----:R-:W2:Y:S04]  /*2b7d0*/  LDL.LU R24, [R1+0x3cc] ;  /* 0x0003cc0001187983 */ /* 0x001ea80000300800 */
[----:B------:R0:W-:Y:S04]  /*2b7e0*/  STS.U8 [R3+UR7+0x2680], R0 ;  /* 0x0026800003007988 */ /* 0x0001e80008000007 */
[----:B-1----:R-:W4:Y:S04]  /*2b7f0*/  LDL.LU R2, [R1+0x7c0] ;  /* 0x0007c00001027983 */ /* 0x002f280000300800 */
[----:B------:R1:W-:Y:S04]  /*2b800*/  STS.U8 [R3+UR7+0x2700], R13 ;  /* 0x0027000d03007988 */ /* 0x0003e80008000007 */
[----:B0-----:R-:W2:Y:S04]  /*2b810*/  LDL.LU R0, [R1+0x944] ;  /* 0x0009440001007983 */ /* 0x001ea80000300800 */
[----:B------:R0:W-:Y:S04]  /*2b820*/  STS.U8 [R3+UR7+0x2780], R19 ;  /* 0x0027801303007988 */ /* 0x0001e80008000007 */
[----:B-1----:R-:W4:Y:S04]  /*2b830*/  LDL.LU R13, [R1+0x948] ;  /* 0x00094800010d7983 */ /* 0x002f280000300800 */
[----:B0-----:R-:W2:Y:S04]  /*2b840*/  LDL.LU R19, [R1+0x94c] ;  /* 0x00094c0001137983 */ /* 0x001ea80000300800 */
[----:B---3--:R0:W-:Y:S04]  /*2b850*/  STS.U8 [R3+UR7+0x3600], R5 ;  /* 0x0036000503007988 */ /* 0x0081e80008000007 */
[----:B-----5:R-:W-:Y:S04]  /*2b860*/  STS.U8 [R3+UR7+0x4700], R11 ;  /* 0x0047000b03007988 */ /* 0x020fe80008000007 */
[----:B0-----:R-:W3:Y:S04]  /*2b870*/  LDL.LU R5, [R1+0x3258] ;  /* 0x0032580001057983 */ /* 0x001ee80000300800 */
[----:B------:R0:W-:Y:S04]  /*2b880*/  STS.U8 [R3+UR7+0x7700], R26 ;  /* 0x0077001a03007988 */ /* 0x0001e80008000007 */
[----:B0-----:R-:W5:Y:S04]  /*2b890*/  LDL.LU R26, [R1+0x3c8] ;  /* 0x0003c800011a7983 */ /* 0x001f680000300800 */
[----:B------:R-:W4:Y:S04]  /*2b8a0*/  LDL.LU R11, [R1+0x34c] ;  /* 0x00034c00010b7983 */ /* 0x000f280000300800 */
[----:B----4-:R0:W-:Y:S04]  /*2b8b0*/  STL [R1+0x3250], R11 ;  /* 0x0032500b01007387 */ /* 0x0101e80000100800 */
[----:B0-----:R-:W4:Y:S04]  /*2b8c0*/  LDL.LU R11, [R1+0x3c0] ;  /* 0x0003c000010b7983 */ /* 0x001f280000300800 */
[----:B------:R-:W-:Y:S04]  /*2b8d0*/  STS.U8 [R3+UR7+0x8780], R29 ;  /* 0x0087801d03007988 */ /* 0x000fe80008000007 */
[----:B------:R-:W-:Y:S04]  /*2b8e0*/  STS.U8 [R3+UR7+0x9600], R27 ;  /* 0x0096001b03007988 */ /* 0x000fe80008000007 */
[----:B------:R-:W-:Y:S04]  /*2b8f0*/  STS.U8 [R3+UR7+0x9680], R25 ;  /* 0x0096801903007988 */ /* 0x000fe80008000007 */
[----:B------:R-:W-:Y:S04]  /*2b900*/  STS.U8 [R3+UR7+0x9700], R23 ;  /* 0x0097001703007988 */ /* 0x000fe80008000007 */
[----:B--2---:R-:W-:Y:S04]  /*2b910*/  STS.U8 [R3+UR7+0x3680], R19 ;  /* 0x0036801303007988 */ /* 0x004fe80008000007 */
[----:B----4-:R0:W-:Y:S04]  /*2b920*/  STL [R1+0x3254], R11 ;  /* 0x0032540b01007387 */ /* 0x0101e80000100800 */
[----:B0-----:R-:W2:Y:S04]  /*2b930*/  LDL.LU R11, [R1+0x3c4] ;  /* 0x0003c400010b7983 */ /* 0x001ea80000300800 */
[----:B------:R-:W4:Y:S04]  /*2b940*/  LDL.LU R29, [R1+0x348] ;  /* 0x00034800011d7983 */ /* 0x000f280000300800 */
[----:B------:R-:W4:Y:S04]  /*2b950*/  LDL.LU R27, [R1+0x344] ;  /* 0x00034400011b7983 */ /* 0x000f280000300800 */
[----:B------:R-:W4:Y:S04]  /*2b960*/  LDL.LU R25, [R1+0x340] ;  /* 0x0003400001197983 */ /* 0x000f280000300800 */
[----:B------:R-:W4:Y:S04]  /*2b970*/  LDL.LU R23, [R1+0x2cc] ;  /* 0x0002cc0001177983 */ /* 0x000f280000300800 */
[----:B------:R0:W-:Y:S04]  /*2b980*/  STS.U8 [R3+UR7+0x3700], R13 ;  /* 0x0037000d03007988 */ /* 0x0001e80008000007 */
[----:B------:R-:W4:Y:S04]  /*2b990*/  LDL.LU R19, [R1+0x2c8] ;  /* 0x0002c80001137983 */ /* 0x000f280000300800 */
[----:B------:R1:W-:Y:S04]  /*2b9a0*/  STS.U8 [R3+UR7+0x3780], R0 ;  /* 0x0037800003007988 */ /* 0x0003e80008000007 */
[----:B0-----:R-:W4:Y:S04]  /*2b9b0*/  LDL.LU R13, [R1+0x2c4] ;  /* 0x0002c400010d7983 */ /* 0x001f280000300800 */
[----:B------:R0:W-:Y:S04]  /*2b9c0*/  STS.U8 [R3+UR7+0x4600], R2 ;  /* 0x0046000203007988 */ /* 0x0001e80008000007 */
[----:B-1----:R-:W4:Y:S04]  /*2b9d0*/  LDL.LU R0, [R1+0x2c0] ;  /* 0x0002c00001007983 */ /* 0x002f280000300800 */
[----:B---3--:R1:W-:Y:S04]  /*2b9e0*/  STS.U8 [R3+UR7+0x4680], R5 ;  /* 0x0046800503007988 */ /* 0x0083e80008000007 */
        /* <DEDUP_REMOVED lines=35> */
[----:B-----5:R1:W-:Y:S04]  /*2bc20*/  STS.U8 [R3+UR7+0xa680], R26 ;  /* 0x00a6801a03007988 */ /* 0x0203e80008000007 */
[----:B0-----:R-:W5:Y:S04]  /*2bc30*/  LDL.LU R24, [R1+0x50] ;  /* 0x0000500001187983 */ /* 0x001f680000300800 */
[----:B-1----:R-:W5:Y:S04]  /*2bc40*/  LDL.LU R26, [R1+0x4c] ;  /* 0x00004c00011a7983 */ /* 0x002f680000300800 */
[----:B--2---:R0:W-:Y:S04]  /*2bc50*/  STS.U8 [R3+UR7+0xa700], R11 ;  /* 0x00a7000b03007988 */ /* 0x0041e80008000007 */
[----:B0-----:R-:W2:Y:S04]  /*2bc60*/  LDL.LU R11, [R1+0x3254] ;  /* 0x00325400010b7983 */ /* 0x001ea80000300800 */
[----:B--2---:R0:W-:Y:S04]  /*2bc70*/  STS.U8 [R3+UR7+0xa780], R11 ;  /* 0x00a7800b03007988 */ /* 0x0041e80008000007 */
[----:B0-----:R-:W2:Y:S04]  /*2bc80*/  LDL.LU R11, [R1+0x3250] ;  /* 0x00325000010b7983 */ /* 0x001ea80000300800 */
[----:B----4-:R-:W-:Y:S04]  /*2bc90*/  STS.U8 [R3+UR7+0xb680], R29 ;  /* 0x00b6801d03007988 */ /* 0x010fe80008000007 */
[----:B------:R-:W-:Y:S04]  /*2bca0*/  STS.U8 [R3+UR7+0xb700], R27 ;  /* 0x00b7001b03007988 */ /* 0x000fe80008000007 */
[----:B------:R-:W-:Y:S04]  /*2bcb0*/  STS.U8 [R3+UR7+0xb780], R25 ;  /* 0x00b7801903007988 */ /* 0x000fe80008000007 */
[----:B------:R-:W-:Y:S04]  /*2bcc0*/  STS.U8 [R3+UR7+0xc600], R23 ;  /* 0x00c6001703007988 */ /* 0x000fe80008000007 */
[----:B--2---:R0:W-:Y:S04]  /*2bcd0*/  STS.U8 [R3+UR7+0xb600], R11 ;  /* 0x00b6000b03007988 */ /* 0x0041e80008000007 */
[----:B0-----:R-:W2:Y:S04]  /*2bce0*/  LDL.LU R11, [R1+0x324c] ;  /* 0x00324c00010b7983 */ /* 0x001ea80000300800 */
[----:B------:R-:W4:Y:S04]  /*2bcf0*/  LDL.LU R29, [R1+0x3248] ;  /* 0x00324800011d7983 */ /* 0x000f280000300800 */
[----:B------:R-:W4:Y:S04]  /*2bd00*/  LDL.LU R27, [R1+0x3244] ;  /* 0x00324400011b7983 */ /* 0x000f280000300800 */
[----:B------:R-:W4:Y:S04]  /*2bd10*/  LDL.LU R25, [R1+0x3240] ;  /* 0x0032400001197983 */ /* 0x000f280000300800 */
[----:B------:R-:W4:Y:S04]  /*2bd20*/  LDL.LU R23, [R1+0x323c] ;  /* 0x00323c0001177983 */ /* 0x000f280000300800 */
[----:B------:R-:W-:Y:S04]  /*2bd30*/  STS.U8 [R3+UR7+0xc680], R19 ;  /* 0x00c6801303007988 */ /* 0x000fe80008000007 */
[----:B------:R-:W-:Y:S04]  /*2bd40*/  STS.U8 [R3+UR7+0xc700], R13 ;  /* 0x00c7000d03007988 */ /* 0x000fe80008000007 */
[----:B------:R-:W-:Y:S04]  /*2bd50*/  STS.U8 [R3+UR7+0xc780], R0 ;  /* 0x00c7800003007988 */ /* 0x000fe80008000007 */
[----:B---3--:R-:W-:Y:S04]  /*2bd60*/  STS.U8 [R3+UR7+0xd600], R2 ;  /* 0x00d6000203007988 */ /* 0x008fe80008000007 */
        /* <DEDUP_REMOVED lines=21> */
[----:B------:R-:W3:Y:S01]  /*2bec0*/  LDL.LU R22, [R1+0x5b4] ;  /* 0x0005b40001167983 */ /* 0x000ee20000300800 */
[----:B--2---:R-:W-:-:S05]  /*2bed0*/  LOP3.LUT R0, R11, 0x40, RZ, 0x3c, !PT ;  /* 0x000000400b007812 */ /* 0x004fca00078e3cff */
[----:B------:R-:W-:Y:S04]  /*2bee0*/  STS.U8 [R0+UR7+0x800], R12 ;  /* 0x0008000c00007988 */ /* 0x000fe80008000007 */
[----:B------:R-:W-:Y:S04]  /*2bef0*/  STS.U8 [R0+UR7+0x880], R15 ;  /* 0x0008800f00007988 */ /* 0x000fe80008000007 */
[----:B------:R0:W-:Y:S04]  /*2bf00*/  STS.U8 [R0+UR7+0x900], R16 ;  /* 0x0009001000007988 */ /* 0x0001e80008000007 */
[----:B------:R-:W-:Y:S04]  /*2bf10*/  STS.U8 [R0+UR7+0x980], R17 ;  /* 0x0009801100007988 */ /* 0x000fe80008000007 */
[----:B------:R-:W-:Y:S04]  /*2bf20*/  STS.U8 [R0+UR7+0x1800], R14 ;  /* 0x0018000e00007988 */ /* 0x000fe80008000007 */
[----:B------:R-:W-:Y:S04]  /*2bf30*/  STS.U8 [R0+UR7+0x1880], R21 ;  /* 0x0018801500007988 */ /* 0x000fe80008000007 */
[----:B-----5:R-:W-:Y:S04]  /*2bf40*/  STS.U8 [R0+UR7+0x1900], R24 ;  /* 0x0019001800007988 */ /* 0x020fe80008000007 */
[----:B------:R1:W-:Y:S04]  /*2bf50*/  STS.U8 [R0+UR7+0x1980], R26 ;  /* 0x0019801a00007988 */ /* 0x0003e80008000007 */
[----:B0-----:R-:W2:Y:S04]  /*2bf60*/  LDL.LU R16, [R1+0x5b0] ;  /* 0x0005b00001107983 */ /* 0x001ea80000300800 */
[----:B-1----:R-:W5:Y:S04]  /*2bf70*/  LDL.LU R26, [R1+0x53c] ;  /* 0x00053c00011a7983 */ /* 0x002f680000300800 */
        /* <DEDUP_REMOVED lines=11> */
[----:B------:R1:W-:Y:S04]  /*2c030*/  STS.U8 [R0+UR7+0x2880], R25 ;  /* 0x0028801900007988 */ /* 0x0003e80008000007 */
[----:B------:R4:W-:Y:S04]  /*2c040*/  STS.U8 [R0+UR7+0x2900], R27 ;  /* 0x0029001b00007988 */ /* 0x0009e80008000007 */
[----:B0-----:R-:W3:Y:S04]  /*2c050*/  LDL.LU R23, [R1+0x934] ;  /* 0x0009340001177983 */ /* 0x001ee80000300800 */
[----:B-1----:R-:W3:Y:S04]  /*2c060*/  LDL.LU R25, [R1+0x938] ;  /* 0x0009380001197983 */ /* 0x002ee80000300800 */
[----:B----4-:R-:W4:Y:S04]  /*2c070*/  LDL.LU R27, [R1+0x93c] ;  /* 0x00093c00011b7983 */ /* 0x010f280000300800 */
[----:B------:R0:W-:Y:S04]  /*2c080*/  STS.U8 [R0+UR7+0x2980], R29 ;  /* 0x0029801d00007988 */ /* 0x0001e80008000007 */
[----:B0-----:R-:W4:Y:S04]  /*2c090*/  LDL.LU R29, [R1+0x940] ;  /* 0x00094000011d7983 */ /* 0x001f280000300800 */
[----:B--2---:R0:W-:Y:S04]  /*2c0a0*/  STS.U8 [R0+UR7+0x6980], R16 ;  /* 0x0069801000007988 */ /* 0x0041e80008000007 */
[----:B-----5:R1:W-:Y:S04]  /*2c0b0*/  STS.U8 [R0+UR7+0x7800], R26 ;  /* 0x0078001a00007988 */ /* 0x0203e80008000007 */
[----:B0-----:R-:W2:Y:S04]  /*2c0c0*/  LDL.LU R16, [R1+0x430] ;  /* 0x0004300001107983 */ /* 0x001ea80000300800 */
[----:B-1----:R-:W5:Y:S04]  /*2c0d0*/  LDL.LU R26, [R1+0x3bc] ;  /* 0x0003bc00011a7983 */ /* 0x002f680000300800 */
[----:B---3--:R0:W-:Y:S04]  /*2c0e0*/  STS.U8 [R0+UR7+0x7880], R17 ;  /* 0x0078801100007988 */ /* 0x0081e80008000007 */
[----:B0-----:R-:W3:Y:S04]  /*2c0f0*/  LDL.LU R17, [R1+0x3b8] ;  /* 0x0003b80001117983 */ /* 0x001ee80000300800 */
[----:B------:R0:W-:Y:S04]  /*2c100*/  STS.U8 [R0+UR7+0x8980], R21 ;  /* 0x0089801500007988 */ /* 0x0001e80008000007 */
[----:B------:R1:W-:Y:S04]  /*2c110*/  STS.U8 [R0+UR7+0x9800], R15 ;  /* 0x0098000f00007988 */ /* 0x0003e80008000007 */
[----:B------:R1:W-:Y:S04]  /*2c120*/  STS.U8 [R0+UR7+0x9880], R14 ;  /* 0x0098800e00007988 */ /* 0x0003e80008000007 */
[----:B0-----:R-:W2:Y:S04]  /*2c130*/  LDL.LU R21, [R1+0x3b4] ;  /* 0x0003b40001157983 */ /* 0x001ea80000300800 */
[----:B-1----:R-:W2:Y:S04]  /*2c140*/  LDL.LU R15, [R1+0x3b0] ;  /* 0x0003b000010f7983 */ /* 0x002ea80000300800 */
[----:B------:R-:W2:Y:S04]  /*2c150*/  LDL.LU R14, [R1+0x33c] ;  /* 0x00033c00010e7983 */ /* 0x000ea80000300800 */
[----:B------:R-:W-:Y:S04]  /*2c160*/  STS.U8 [R0+UR7+0x4800], R3 ;  /* 0x0048000300007988 */ /* 0x000fe80008000007 */
[----:B------:R-:W-:Y:S04]  /*2c170*/  STS.U8 [R0+UR7+0x3980], R23 ;  /* 0x0039801700007988 */ /* 0x000fe80008000007 */
[----:B------:R-:W-:Y:S04]  /*2c180*/  STS.U8 [R0+UR7+0x3900], R25 ;  /* 0x0039001900007988 */ /* 0x000fe80008000007 */
[----:B----4-:R-:W-:Y:S04]  /*2c190*/  STS.U8 [R0+UR7+0x3880], R27 ;  /* 0x0038801b00007988 */ /* 0x010fe80008000007 */
[----:B------:R-:W-:Y:S04]  /*2c1a0*/  STS.U8 [R0+UR7+0x4880], R19 ;  /* 0x0048801300007988 */ /* 0x000fe80008000007 */
[----:B------:R-:W-:Y:S04]  /*2c1b0*/  STS.U8 [R0+UR7+0x4900], R13 ;  /* 0x0049000d00007988 */ /* 0x000fe80008000007 */
[----:B------:R0:W-:Y:S04]  /*2c1c0*/  STS.U8 [R0+UR7+0x3800], R29 ;  /* 0x0038001d00007988 */ /* 0x0001e80008000007 */
[----:B------:R1:W-:Y:S04]  /*2c1d0*/  STS.U8 [R0+UR7+0x4980], R2 ;  /* 0x0049800200007988 */ /* 0x0003e80008000007 */
[----:B0-----:R-:W4:Y:S04]  /*2c1e0*/  LDL.LU R29, [R1+0x338] ;  /* 0x00033800011d7983 */ /* 0x001f280000300800 */
[----:B------:R-:W4:Y:S04]  /*2c1f0*/  LDL.LU R27, [R1+0x334] ;  /* 0x00033400011b7983 */ /* 0x000f280000300800 */
[----:B------:R-:W4:Y:S04]  /*2c200*/  LDL.LU R25, [R1+0x330] ;  /* 0x0003300001197983 */ /* 0x000f280000300800 */
[----:B------:R-:W4:Y:S04]  /*2c210*/  LDL.LU R23, [R1+0x2bc] ;  /* 0x0002bc0001177983 */ /* 0x000f280000300800 */
[----:B------:R-:W4:Y:S04]  /*2c220*/  LDL.LU R3, [R1+0x2b8] ;  /* 0x0002b80001037983 */ /* 0x000f280000300800 */
[----:B------:R-:W4:Y:S04]  /*2c230*/  LDL.LU R19, [R1+0x2b4] ;  /* 0x0002b40001137983 */ /* 0x000f280000300800 */
[----:B------:R-:W4:Y:S04]  /*2c240*/  LDL.LU R13, [R1+0x2b0] ;  /* 0x0002b000010d7983 */ /* 0x000f280000300800 */
[----:B------:R0:W-:Y:S04]  /*2c250*/  STS.U8 [R0+UR7+0x5800], R5 ;  /* 0x0058000500007988 */ /* 0x0001e80008000007 */
[----:B-1----:R-:W4:Y:S04]  /*2c260*/  LDL.LU R2, [R1+0x23c] ;  /* 0x00023c0001027983 */ /* 0x002f280000300800 */
[----:B------:R1:W-:Y:S04]  /*2c270*/  STS.U8 [R0+UR7+0x5880], R4 ;  /* 0x0058800400007988 */ /* 0x0003e80008000007 */
[----:B0-----:R-:W4:Y:S04]  /*2c280*/  LDL.LU R5, [R1+0x238] ;  /* 0x0002380001057983 */ /* 0x001f280000300800 */
        /* <DEDUP_REMOVED lines=10> */
[----:B0-----:R-:W4:Y:S04]  /*2c330*/  LDL.LU R24, [R1+0x184] ;  /* 0x0001840001187983 */ /* 0x001f280000300800 */
[----:B-----5:R0:W-:Y:S04]  /*2c340*/  STS.U8 [R0+UR7+0xa800], R26 ;  /* 0x00a8001a00007988 */ /* 0x0201e80008000007 */
[----:B0-----:R-:W5:Y:S04]  /*2c350*/  LDL.LU R26, [R1+0x150] ;  /* 0x00015000011a7983 */ /* 0x001f680000300800 */
[----:B------:R0:W-:Y:S04]  /*2c360*/  STS.U8 [R0+UR7+0x6900], R22 ;  /* 0x0069001600007988 */ /* 0x0001e80008000007 */
[----:B------:R1:W-:Y:S04]  /*2c370*/  STS.U8 [R0+UR7+0x7900], R28 ;  /* 0x0079001c00007988 */ /* 0x0003e80008000007 */
[----:B------:R3:W-:Y:S04]  /*2c380*/  STS.U8 [R0+UR7+0x7980], R8 ;  /* 0x0079800800007988 */ /* 0x0007e80008000007 */
[----:B0-----:R-:W5:Y:S04]  /*2c390*/  LDL.LU R22, [R1+0x14c] ;  /* 0x00014c0001167983 */ /* 0x001f680000300800 */
[----:B-1----:R-:W5:Y:S04]  /*2c3a0*/  LDL.LU R28, [R1+0x148] ;  /* 0x00014800011c7983 */ /* 0x002f680000300800 */
[----:B------:R0:W-:Y:S04]  /*2c3b0*/  STS.U8 [R0+UR7+0x8800], R9 ;  /* 0x0088000900007988 */ /* 0x0001e80008000007 */
[----:B---3--:R-:W3:Y:S04]  /*2c3c0*/  LDL.LU R8, [R1+0x134] ;  /* 0x0001340001087983 */ /* 0x008ee80000300800 */
[----:B------:R1:W-:Y:S04]  /*2c3d0*/  STS.U8 [R0+UR7+0x8880], R10 ;  /* 0x0088800a00007988 */ /* 0x0003e80008000007 */
[----:B0-----:R-:W3:Y:S04]  /*2c3e0*/  LDL.LU R9, [R1+0xcc] ;  /* 0x0000cc0001097983 */ /* 0x001ee80000300800 */
[----:B------:R0:W-:Y:S04]  /*2c3f0*/  STS.U8 [R0+UR7+0xa880], R17 ;  /* 0x00a8801100007988 */ /* 0x0001e80008000007 */
[----:B-1----:R-:W3:Y:S04]  /*2c400*/  LDL.LU R10, [R1+0xc4] ;  /* 0x0000c400010a7983 */ /* 0x002ee80000300800 */
[----:B0-----:R-:W3:Y:S04]  /*2c410*/  LDL.LU R17, [R1+0xc0] ;  /* 0x0000c00001117983 */ /* 0x001ee80000300800 */
[----:B------:R0:W-:Y:S04]  /*2c420*/  STS.U8 [R0+UR7+0x8900], R12 ;  /* 0x0089000c00007988 */ /* 0x0001e80008000007 */
[----:B--2---:R1:W-:Y:S04]  /*2c430*/  STS.U8 [R0+UR7+0x9980], R16 ;  /* 0x0099801000007988 */ /* 0x0043e80008000007 */
[----:B------:R2:W-:Y:S04]  /*2c440*/  STS.U8 [R0+UR7+0xa900], R21 ;  /* 0x00a9001500007988 */ /* 0x0005e80008000007 */
[----:B0-----:R-:W3:Y:S04]  /*2c450*/  LDL.LU R12, [R1+0xbc] ;  /* 0x0000bc00010c7983 */ /* 0x001ee80000300800 */
[----:B-1----:R-:W3:Y:S04]  /*2c460*/  LDL.LU R16, [R1+0x48] ;  /* 0x0000480001107983 */ /* 0x002ee80000300800 */
[----:B--2---:R-:W2:Y:S04]  /*2c470*/  LDL.LU R21, [R1+0x44] ;  /* 0x0000440001157983 */ /* 0x004ea80000300800 */
[----:B------:R0:W-:Y:S04]  /*2c480*/  STS.U8 [R0+UR7+0xa980], R15 ;  /* 0x00a9800f00007988 */ /* 0x0001e80008000007 */
[----:B------:R1:W-:Y:S04]  /*2c490*/  STS.U8 [R0+UR7+0xb800], R14 ;  /* 0x00b8000e00007988 */ /* 0x0003e80008000007 */
[----:B0-----:R-:W2:Y:S04]  /*2c4a0*/  LDL.LU R15, [R1+0x3238] ;  /* 0x00323800010f7983 */ /* 0x001ea80000300800 */
[----:B-1----:R-:W2:Y:S04]  /*2c4b0*/  LDL.LU R14, [R1+0x3234] ;  /* 0x00323400010e7983 */ /* 0x002ea80000300800 */
[----:B----4-:R0:W-:Y:S04]  /*2c4c0*/  STS.U8 [R0+UR7+0xe980], R24 ;  /* 0x00e9801800007988 */ /* 0x0101e80008000007 */
[----:B0-----:R-:W4:Y:S04]  /*2c4d0*/  LDL.LU R24, [R1+0x30] ;  /* 0x0000300001187983 */ /* 0x001f280000300800 */
[----:B-----5:R0:W-:Y:S04]  /*2c4e0*/  STS.U8 [R0+UR7+0xf800], R26 ;  /* 0x00f8001a00007988 */ /* 0x0201e80008000007 */
[----:B0-----:R-:W5:Y:S04]  /*2c4f0*/  LDL.LU R26, [R1+0x2c] ;  /* 0x00002c00011a7983 */ /* 0x001f680000300800 */
[----:B------:R0:W-:Y:S04]  /*2c500*/  STS.U8 [R0+UR7+0xd800], R2 ;  /* 0x00d8000200007988 */ /* 0x0001e80008000007 */
[----:B------:R-:W-:Y:S01]  /*2c510*/  STS.U8 [R0+UR7+0xb880], R29 ;  /* 0x00b8801d00007988 */ /* 0x000fe20008000007 */
[----:B0-----:R-:W-:-:S03]  /*2c520*/  LOP3.LUT R2, R11, 0x50, RZ, 0x3c, !PT ;  /* 0x000000500b027812 */ /* 0x001fc600078e3cff */
        /* <DEDUP_REMOVED lines=14> */
[----:B---3--:R-:W-:Y:S04]  /*2c610*/  STS.U8 [R0+UR7+0xf980], R8 ;  /* 0x00f9800800007988 */ /* 0x008fe80008000007 */
        /* <DEDUP_REMOVED lines=17> */
[----:B--2---:R0:W-:Y:S04]  /*2c730*/  STS.U8 [R2+UR7+0x1a80], R21 ;  /* 0x001a801502007988 */ /* 0x0041e80008000007 */
[----:B------:R-:W2:Y:S04]  /*2c740*/  LDL.LU R28, [R1+0x5a0] ;  /* 0x0005a000011c7983 */ /* 0x000ea80000300800 */
[----:B----4-:R1:W-:Y:S04]  /*2c750*/  STS.U8 [R2+UR7+0x1b00], R24 ;  /* 0x001b001802007988 */ /* 0x0103e80008000007 */
[----:B0-----:R-:W4:Y:S04]  /*2c760*/  LDL.LU R21, [R1+0x52c] ;  /* 0x00052c0001157983 */ /* 0x001f280000300800 */
[----:B------:R-:W2:Y:S04]  /*2c770*/  LDL.LU R8, [R1+0x528] ;  /* 0x0005280001087983 */ /* 0x000ea80000300800 */
[----:B-1----:R-:W2:Y:S04]  /*2c780*/  LDL.LU R24, [R1+0x524] ;  /* 0x0005240001187983 */ /* 0x002ea80000300800 */
[----:B------:R0:W-:Y:S04]  /*2c790*/  STS.U8 [R2+UR7+0xb80], R12 ;  /* 0x000b800c02007988 */ /* 0x0001e80008000007 */
[----:B------:R1:W-:Y:S04]  /*2c7a0*/  STS.U8 [R2+UR7+0x1a00], R16 ;  /* 0x001a001002007988 */ /* 0x0003e80008000007 */
[----:B0-----:R-:W2:Y:S04]  /*2c7b0*/  LDL.LU R12, [R1+0x520] ;  /* 0x00052000010c7983 */ /* 0x001ea80000300800 */
[----:B-1----:R-:W2:Y:S04]  /*2c7c0*/  LDL.LU R16, [R1+0x4ac] ;  /* 0x0004ac0001107983 */ /* 0x002ea80000300800 */
[----:B-----5:R0:W-:Y:S04]  /*2c7d0*/  STS.U8 [R2+UR7+0x1b80], R26 ;  /* 0x001b801a02007988 */ /* 0x0201e80008000007 */
[----:B0-----:R-:W5:Y:S04]  /*2c7e0*/  LDL.LU R26, [R1+0x4a8] ;  /* 0x0004a800011a7983 */ /* 0x001f680000300800 */
[----:B------:R0:W-:Y:S04]  /*2c7f0*/  STS.U8 [R2+UR7+0x2a00], R14 ;  /* 0x002a000e02007988 */ /* 0x0001e80008000007 */
[----:B0-----:R-:W5:Y:S04]  /*2c800*/  LDL.LU R14, [R1+0x9ac] ;  /* 0x0009ac00010e7983 */ /* 0x001f680000300800 */
[----:B------:R0:W-:Y:S04]  /*2c810*/  STS.U8 [R2+UR7+0xa00], R9 ;  /* 0x000a000902007988 */ /* 0x0001e80008000007 */
[----:B------:R1:W-:Y:S04]  /*2c820*/  STS.U8 [R2+UR7+0xa80], R10 ;  /* 0x000a800a02007988 */ /* 0x0003e80008000007 */
[----:B0-----:R-:W5:Y:S04]  /*2c830*/  LDL.LU R9, [R1+0x4a4] ;  /* 0x0004a40001097983 */ /* 0x001f680000300800 */
[----:B-1----:R-:W5:Y:S04]  /*2c840*/  LDL.LU R10, [R1+0x4a0] ;  /* 0x0004a000010a7983 */ /* 0x002f680000300800 */
[----:B---3--:R0:W-:Y:S04]  /*2c850*/  STS.U8 [R2+UR7+0x2b00], R17 ;  /* 0x002b001102007988 */ /* 0x0081e80008000007 */
[----:B0-----:R-:W3:Y:S04]  /*2c860*/  LDL.LU R17, [R1+0x42c] ;  /* 0x00042c0001117983 */ /* 0x001ee80000300800 */
[----:B----4-:R0:W-:Y:S04]  /*2c870*/  STS.U8 [R2+UR7+0x7a00], R21 ;  /* 0x007a001502007988 */ /* 0x0101e80008000007 */
[----:B--2---:R1:W-:Y:S04]  /*2c880*/  STS.U8 [R2+UR7+0x7b00], R24 ;  /* 0x007b001802007988 */ /* 0x0043e80008000007 */
[----:B0-----:R-:W2:Y:S04]  /*2c890*/  LDL.LU R21, [R1+0x428] ;  /* 0x0004280001157983 */ /* 0x001ea80000300800 */
[----:B-1----:R-:W4:Y:S04]  /*2c8a0*/  LDL.LU R24, [R1+0x424] ;  /* 0x0004240001187983 */ /* 0x002f280000300800 */
[----:B------:R0:W-:Y:S04]  /*2c8b0*/  STS.U8 [R2+UR7+0x7b80], R12 ;  /* 0x007b800c02007988 */ /* 0x0001e80008000007 */
[----:B------:R1:W-:Y:S04]  /*2c8c0*/  STS.U8 [R2+UR7+0x8a00], R16 ;  /* 0x008a001002007988 */ /* 0x0003e80008000007 */
[----:B0-----:R-:W4:Y:S04]  /*2c8d0*/  LDL.LU R12, [R1+0x420] ;  /* 0x00042000010c7983 */ /* 0x001f280000300800 */
[----:B-1----:R-:W4:Y:S04]  /*2c8e0*/  LDL.LU R16, [R1+0x3ac] ;  /* 0x0003ac0001107983 */ /* 0x002f280000300800 */
        /* <DEDUP_REMOVED lines=39> */
[----:B---3--:R0:W-:Y:S04]  /*2cb60*/  STS.U8 [R2+UR7+0x9a00], R17 ;  /* 0x009a001102007988 */ /* 0x0081e80008000007 */
[----:B-1----:R-:W3:Y:S04]  /*2cb70*/  LDL.LU R9, [R1+0x144] ;  /* 0x0001440001097983 */ /* 0x002ee80000300800 */
[----:B------:R1:W-:Y:S04]  /*2cb80*/  STS.U8 [R2+UR7+0x8b80], R10 ;  /* 0x008b800a02007988 */ /* 0x0003e80008000007 */
[----:B0-----:R-:W3:Y:S04]  /*2cb90*/  LDL.LU R17, [R1+0x140] ;  /* 0x0001400001117983 */ /* 0x001ee80000300800 */
[----:B--2---:R0:W-:Y:S04]  /*2cba0*/  STS.U8 [R2+UR7+0x9a80], R21 ;  /* 0x009a801502007988 */ /* 0x0041e80008000007 */
[----:B-1----:R-:W2:Y:S04]  /*2cbb0*/  LDL.LU R10, [R1+0x13c] ;  /* 0x00013c00010a7983 */ /* 0x002ea80000300800 */
[----:B----4-:R1:W-:Y:S04]  /*2cbc0*/  STS.U8 [R2+UR7+0x9b00], R24 ;  /* 0x009b001802007988 */ /* 0x0103e80008000007 */
[----:B0-----:R-:W4:Y:S04]  /*2cbd0*/  LDL.LU R21, [R1+0x138] ;  /* 0x0001380001157983 */ /* 0x001f280000300800 */
[----:B-1----:R-:W4:Y:S04]  /*2cbe0*/  LDL.LU R24, [R1+0xb8] ;  /* 0x0000b80001187983 */ /* 0x002f280000300800 */
[----:B------:R0:W-:Y:S04]  /*2cbf0*/  STS.U8 [R2+UR7+0x9b80], R12 ;  /* 0x009b800c02007988 */ /* 0x0001e80008000007 */
[----:B------:R1:W-:Y:S04]  /*2cc00*/  STS.U8 [R2+UR7+0xaa00], R16 ;  /* 0x00aa001002007988 */ /* 0x0003e80008000007 */
[----:B0-----:R-:W4:Y:S04]  /*2cc10*/  LDL.LU R12, [R1+0xb4] ;  /* 0x0000b400010c7983 */ /* 0x001f280000300800 */
[----:B-1----:R-:W4:Y:S04]  /*2cc20*/  LDL.LU R16, [R1+0xb0] ;  /* 0x0000b00001107983 */ /* 0x002f280000300800 */
[----:B-----5:R0:W-:Y:S04]  /*2cc30*/  STS.U8 [R2+UR7+0xaa80], R26 ;  /* 0x00aa801a02007988 */ /* 0x0201e80008000007 */
[----:B0-----:R-:W5:Y:S04]  /*2cc40*/  LDL.LU R26, [R1+0xac] ;  /* 0x0000ac00011a7983 */ /* 0x001f680000300800 */
[----:B------:R-:W-:Y:S04]  /*2cc50*/  STS.U8 [R2+UR7+0x2a80], R15 ;  /* 0x002a800f02007988 */ /* 0x000fe80008000007 */
        /* <DEDUP_REMOVED lines=21> */
[----:B--2---:R1:W-:Y:S04]  /*2cdb0*/  STS.U8 [R2+UR7+0xfb00], R10 ;  /* 0x00fb000a02007988 */ /* 0x0043e80008000007 */
[----:B0-----:R-:W2:Y:S04]  /*2cdc0*/  LDL.LU R17, [R1+0x28] ;  /* 0x0000280001117983 */ /* 0x001ea80000300800 */
[----:B----4-:R0:W-:Y:S04]  /*2cdd0*/  STS.U8 [R2+UR7+0xfb80], R21 ;  /* 0x00fb801502007988 */ /* 0x0101e80008000007 */
[----:B-1----:R-:W3:Y:S04]  /*2cde0*/  LDL.LU R10, [R1+0x24] ;  /* 0x00002400010a7983 */ /* 0x002ee80000300800 */
[----:B------:R1:W-:Y:S04]  /*2cdf0*/  STS.U8 [R0+UR7+0xc00], R24 ;  /* 0x000c001800007988 */ /* 0x0003e80008000007 */
[----:B0-----:R-:W4:Y:S04]  /*2ce00*/  LDL.LU R21, [R1+0x10] ;  /* 0x0000100001157983 */ /* 0x001f280000300800 */
[----:B-1----:R-:W4:Y:S04]  /*2ce10*/  LDL.LU R24, [R1+0xc] ;  /* 0x00000c0001187983 */ /* 0x002f280000300800 */
[----:B------:R-:W4:Y:S04]  /*2ce20*/  LDL.LU R2, [R1+0x9a4] ;  /* 0x0009a40001027983 */ /* 0x000f280000300800 */
        /* <DEDUP_REMOVED lines=19> */
[----:B-----5:R0:W-:Y:S04]  /*2cf60*/  STS.U8 [R0+UR7+0xd80], R26 ;  /* 0x000d801a00007988 */ /* 0x0201e80008000007 */
[----:B0-----:R-:W5:Y:S04]  /*2cf70*/  LDL.LU R26, [R1+0x51c] ;  /* 0x00051c00011a7983 */ /* 0x001f680000300800 */
[----:B------:R0:W-:Y:S04]  /*2cf80*/  STS.U8 [R0+UR7+0xc80], R12 ;  /* 0x000c800c00007988 */ /* 0x0001e80008000007 */
[----:B------:R1:W-:Y:S04]  /*2cf90*/  STS.U8 [R0+UR7+0xd00], R16 ;  /* 0x000d001000007988 */ /* 0x0003e80008000007 */
[----:B0-----:R-:W5:Y:S04]  /*2cfa0*/  LDL.LU R12, [R1+0x518] ;  /* 0x00051800010c7983 */ /* 0x001f680000300800 */
[----:B-1----:R-:W5:Y:S04]  /*2cfb0*/  LDL.LU R16, [R1+0x514] ;  /* 0x0005140001107983 */ /* 0x002f680000300800 */
[----:B--2---:R0:W-:Y:S04]  /*2cfc0*/  STS.U8 [R0+UR7+0x1c00], R17 ;  /* 0x001c001100007988 */ /* 0x0041e80008000007 */
[----:B0-----:R-:W2:Y:S04]  /*2cfd0*/  LDL.LU R17, [R1+0x510] ;  /* 0x0005100001117983 */ /* 0x001ea80000300800 */
[----:B---3--:R0:W-:Y:S04]  /*2cfe0*/  STS.U8 [R0+UR7+0x1c80], R10 ;  /* 0x001c800a00007988 */ /* 0x0081e80008000007 */
[----:B----4-:R1:W-:Y:S04]  /*2cff0*/  STS.U8 [R0+UR7+0x1d00], R21 ;  /* 0x001d001500007988 */ /* 0x0103e80008000007 */
[----:B------:R3:W-:Y:S04]  /*2d000*/  STS.U8 [R0+UR7+0x1d80], R24 ;  /* 0x001d801800007988 */ /* 0x0007e80008000007 */
[----:B0-----:R-:W4:Y:S04]  /*2d010*/  LDL.LU R10, [R1+0x49c] ;  /* 0x00049c00010a7983 */ /* 0x001f280000300800 */
[----:B-1----:R-:W4:Y:S04]  /*2d020*/  LDL.LU R21, [R1+0x498] ;  /* 0x0004980001157983 */ /* 0x002f280000300800 */
[----:B---3--:R-:W3:Y:S04]  /*2d030*/  LDL.LU R24, [R1+0x494] ;  /* 0x0004940001187983 */ /* 0x008ee80000300800 */
[----:B-----5:R0:W-:Y:S04]  /*2d040*/  STS.U8 [R0+UR7+0x7c00], R26 ;  /* 0x007c001a00007988 */ /* 0x0201e80008000007 */
[----:B0-----:R-:W5:Y:S04]  /*2d050*/  LDL.LU R26, [R1+0x490] ;  /* 0x00049000011a7983 */ /* 0x001f680000300800 */
[----:B------:R0:W-:Y:S04]  /*2d060*/  STS.U8 [R0+UR7+0x7c80], R12 ;  /* 0x007c800c00007988 */ /* 0x0001e80008000007 */
[----:B------:R1:W-:Y:S04]  /*2d070*/  STS.U8 [R0+UR7+0x7d00], R16 ;  /* 0x007d001000007988 */ /* 0x0003e80008000007 */
[----:B0-----:R-:W5:Y:S04]  /*2d080*/  LDL.LU R12, [R1+0x41c] ;  /* 0x00041c00010c7983 */ /* 0x001f680000300800 */
[----:B-1----:R-:W5:Y:S04]  /*2d090*/  LDL.LU R16, [R1+0x418] ;  /* 0x0004180001107983 */ /* 0x002f680000300800 */
        /* <DEDUP_REMOVED lines=20> */
[----:B--2---:R0:W-:Y:S04]  /*2d1e0*/  STS.U8 [R0+UR7+0x7d80], R17 ;  /* 0x007d801100007988 */ /* 0x0041e80008000007 */
[----:B0-----:R-:W2:Y:S04]  /*2d1f0*/  LDL.LU R17, [R1+0x414] ;  /* 0x0004140001117983 */ /* 0x001ea80000300800 */
[----:B------:R-:W2:Y:S04]  /*2d200*/  LDL.LU R2, [R1+0x410] ;  /* 0x0004100001027983 */ /* 0x000ea80000300800 */
        /* <DEDUP_REMOVED lines=18> */
[----:B----4-:R0:W-:Y:S04]  /*2d330*/  STS.U8 [R0+UR7+0x8c00], R10 ;  /* 0x008c000a00007988 */ /* 0x0101e80008000007 */
[----:B------:R-:W4:Y:S04]  /*2d340*/  LDL.LU R9, [R1+0x19c] ;  /* 0x00019c0001097983 */ /* 0x000f280000300800 */
[----:B------:R1:W-:Y:S04]  /*2d350*/  STS.U8 [R0+UR7+0x8c80], R21 ;  /* 0x008c801500007988 */ /* 0x0003e80008000007 */
[----:B0-----:R-:W4:Y:S04]  /*2d360*/  LDL.LU R10, [R1+0x198] ;  /* 0x00019800010a7983 */ /* 0x001f280000300800 */
[----:B---3--:R0:W-:Y:S04]  /*2d370*/  STS.U8 [R0+UR7+0x8d00], R24 ;  /* 0x008d001800007988 */ /* 0x0081e80008000007 */
[----:B-1----:R-:W3:Y:S04]  /*2d380*/  LDL.LU R21, [R1+0x130] ;  /* 0x0001300001157983 */ /* 0x002ee80000300800 */
[----:B0-----:R-:W4:Y:S04]  /*2d390*/  LDL.LU R24, [R1+0x12c] ;  /* 0x00012c0001187983 */ /* 0x001f280000300800 */
[----:B-----5:R0:W-:Y:S04]  /*2d3a0*/  STS.U8 [R0+UR7+0x8d80], R26 ;  /* 0x008d801a00007988 */ /* 0x0201e80008000007 */
[----:B0-----:R-:W5:Y:S04]  /*2d3b0*/  LDL.LU R26, [R1+0x128] ;  /* 0x00012800011a7983 */ /* 0x001f680000300800 */
[----:B------:R0:W-:Y:S04]  /*2d3c0*/  STS.U8 [R0+UR7+0x9c00], R12 ;  /* 0x009c000c00007988 */ /* 0x0001e80008000007 */
[----:B0-----:R-:W5:Y:S04]  /*2d3d0*/  LDL.LU R12, [R1+0x124] ;  /* 0x00012400010c7983 */ /* 0x001f680000300800 */
[----:B------:R0:W-:Y:S04]  /*2d3e0*/  STS.U8 [R0+UR7+0x9c80], R16 ;  /* 0x009c801000007988 */ /* 0x0001e80008000007 */
[----:B0-----:R-:W5:Y:S04]  /*2d3f0*/  LDL.LU R16, [R1+0xa8] ;  /* 0x0000a80001107983 */ /* 0x001f680000300800 */
[----:B--2---:R0:W-:Y:S04]  /*2d400*/  STS.U8 [R0+UR7+0x9d00], R17 ;  /* 0x009d001100007988 */ /* 0x0041e80008000007 */
[----:B0-----:R-:W2:Y:S04]  /*2d410*/  LDL.LU R17, [R1+0xa4] ;  /* 0x0000a40001117983 */ /* 0x001ea80000300800 */
[----:B---3--:R0:W-:Y:S04]  /*2d420*/  STS.U8 [R0+UR7+0xfc00], R21 ;  /* 0x00fc001500007988 */ /* 0x0081e80008000007 */
[----:B----4-:R1:W-:Y:S04]  /*2d430*/  STS.U8 [R0+UR7+0xfc80], R24 ;  /* 0x00fc801800007988 */ /* 0x0103e80008000007 */
[----:B0-----:R-:W3:Y:S04]  /*2d440*/  LDL.LU R21, [R1+0xa0] ;  /* 0x0000a00001157983 */ /* 0x001ee80000300800 */
[----:B-1----:R-:W4:Y:S04]  /*2d450*/  LDL.LU R24, [R1+0x9c] ;  /* 0x00009c0001187983 */ /* 0x002f280000300800 */
[----:B-----5:R0:W-:Y:S04]  /*2d460*/  STS.U8 [R0+UR7+0xfd00], R26 ;  /* 0x00fd001a00007988 */ /* 0x0201e80008000007 */
        /* <DEDUP_REMOVED lines=36> */
[----:B------:R-:W5:Y:S01]  /*2d6b0*/  LDL.LU R20, [R1+0x614] ;  /* 0x0006140001147983 */ /* 0x000f620000300800 */
[----:B------:R-:W-:-:S03]  /*2d6c0*/  LOP3.LUT R2, R11, 0x70, RZ, 0x3c, !PT ;  /* 0x000000700b027812 */ /* 0x000fc600078e3cff */
        /* <DEDUP_REMOVED lines=10> */
[----:B--2---:R1:W-:Y:S04]  /*2d770*/  STS.U8 [R2+UR7+0xe80], R17 ;  /* 0x000e801102007988 */ /* 0x0043e80008000007 */
[----:B0-----:R-:W2:Y:S04]  /*2d780*/  LDL.LU R16, [R1+0x500] ;  /* 0x0005000001107983 */ /* 0x001ea80000300800 */
[----:B-1----:R-:W2:Y:S04]  /*2d790*/  LDL.LU R17, [R1+0x48c] ;  /* 0x00048c0001117983 */ /* 0x002ea80000300800 */
        /* <DEDUP_REMOVED lines=15> */
[----:B----4-:R-:W-:Y:S04]  /*2d890*/  STS.U8 [R2+UR7+0x1f00], R24 ;  /* 0x001f001802007988 */ /* 0x010fe80008000007 */
[----:B-----5:R-:W-:Y:S04]  /*2d8a0*/  STS.U8 [R2+UR7+0x1e80], R26 ;  /* 0x001e801a02007988 */ /* 0x020fe80008000007 */
[----:B------:R-:W-:Y:S04]  /*2d8b0*/  STS.U8 [R2+UR7+0x4e00], R19 ;  /* 0x004e001302007988 */ /* 0x000fe80008000007 */
[----:B------:R0:W-:Y:S04]  /*2d8c0*/  STS.U8 [R2+UR7+0x5f00], R6 ;  /* 0x005f000602007988 */ /* 0x0001e80008000007 */
[----:B0-----:R-:W3:Y:S04]  /*2d8d0*/  LDL.LU R6, [R1+0x40c] ;  /* 0x00040c0001067983 */ /* 0x001ee80000300800 */
[----:B---3--:R0:W-:Y:S04]  /*2d8e0*/  STL [R1+0x321c], R6 ;  /* 0x00321c0601007387 */ /* 0x0081e80000100800 */
[----:B0-----:R-:W3:Y:S04]  /*2d8f0*/  LDL.LU R6, [R1+0x480] ;  /* 0x0004800001067983 */ /* 0x001ee80000300800 */
[----:B---3--:R0:W-:Y:S04]  /*2d900*/  STL [R1+0x3220], R6 ;  /* 0x0032200601007387 */ /* 0x0081e80000100800 */
[----:B0-----:R-:W3:Y:S04]  /*2d910*/  LDL.LU R6, [R1+0x484] ;  /* 0x0004840001067983 */ /* 0x001ee80000300800 */
[----:B------:R-:W-:Y:S04]  /*2d920*/  STS.U8 [R2+UR7+0x5f80], R7 ;  /* 0x005f800702007988 */ /* 0x000fe80008000007 */
[----:B------:R-:W-:Y:S04]  /*2d930*/  STS.U8 [R2+UR7+0x4e80], R13 ;  /* 0x004e800d02007988 */ /* 0x000fe80008000007 */
[----:B------:R-:W-:Y:S04]  /*2d940*/  STS.U8 [R2+UR7+0x4f00], R5 ;  /* 0x004f000502007988 */ /* 0x000fe80008000007 */
[----:B---3--:R0:W-:Y:S04]  /*2d950*/  STL [R1+0x3224], R6 ;  /* 0x0032240601007387 */ /* 0x0081e80000100800 */
[----:B0-----:R-:W3:Y:S04]  /*2d960*/  LDL.LU R6, [R1+0x488] ;  /* 0x0004880001067983 */ /* 0x001ee80000300800 */
[----:B------:R-:W4:Y:S04]  /*2d970*/  LDL.LU R7, [R1+0x408] ;  /* 0x0004080001077983 */ /* 0x000f280000300800 */
        /* <DEDUP_REMOVED lines=33> */
[----:B--2---:R0:W-:Y:S04]  /*2db90*/  STS.U8 [R2+UR7+0x7f80], R16 ;  /* 0x007f801002007988 */ /* 0x0041e80008000007 */
[----:B-1----:R-:W2:Y:S04]  /*2dba0*/  LDL.LU R12, [R1+0x11c] ;  /* 0x00011c00010c7983 */ /* 0x002ea80000300800 */
[----:B------:R1:W-:Y:S04]  /*2dbb0*/  STS.U8 [R2+UR7+0x8e00], R17 ;  /* 0x008e001102007988 */ /* 0x0003e80008000007 */
[----:B0-----:R-:W2:Y:S04]  /*2dbc0*/  LDL.LU R16, [R1+0x118] ;  /* 0x0001180001107983 */ /* 0x001ea80000300800 */
[----:B-1----:R-:W2:Y:S04]  /*2dbd0*/  LDL.LU R17, [R1+0x10c] ;  /* 0x00010c0001117983 */ /* 0x002ea80000300800 */
[----:B---3--:R0:W-:Y:S04]  /*2dbe0*/  STS.U8 [R2+UR7+0x8e80], R6 ;  /* 0x008e800602007988 */ /* 0x0081e80008000007 */
[----:B0-----:R-:W3:Y:S04]  /*2dbf0*/  LDL.LU R6, [R1+0x3224] ;  /* 0x0032240001067983 */ /* 0x001ee80000300800 */
[----:B---3--:R0:W-:Y:S04]  /*2dc00*/  STS.U8 [R2+UR7+0x8f00], R6 ;  /* 0x008f000602007988 */ /* 0x0081e80008000007 */
[----:B0-----:R-:W3:Y:S04]  /*2dc10*/  LDL.LU R6, [R1+0x3220] ;  /* 0x0032200001067983 */ /* 0x001ee80000300800 */
[----:B---3--:R0:W-:Y:S04]  /*2dc20*/  STS.U8 [R2+UR7+0x8f80], R6 ;  /* 0x008f800602007988 */ /* 0x0081e80008000007 */
[----:B0-----:R-:W3:Y:S04]  /*2dc30*/  LDL.LU R6, [R1+0x321c] ;  /* 0x00321c0001067983 */ /* 0x001ee80000300800 */
[----:B----4-:R-:W-:Y:S04]  /*2dc40*/  STS.U8 [R2+UR7+0x9e80], R7 ;  /* 0x009e800702007988 */ /* 0x010fe80008000007 */
[----:B-----5:R-:W-:Y:S04]  /*2dc50*/  STS.U8 [R2+UR7+0x9f00], R21 ;  /* 0x009f001502007988 */ /* 0x020fe80008000007 */
[----:B------:R-:W-:Y:S04]  /*2dc60*/  STS.U8 [R2+UR7+0x9f80], R24 ;  /* 0x009f801802007988 */ /* 0x000fe80008000007 */
[----:B------:R-:W-:Y:S04]  /*2dc70*/  STS.U8 [R2+UR7+0xae00], R26 ;  /* 0x00ae001a02007988 */ /* 0x000fe80008000007 */
[----:B------:R-:W-:Y:S04]  /*2dc80*/  STS.U8 [R2+UR7+0xae80], R0 ;  /* 0x00ae800002007988 */ /* 0x000fe80008000007 */
[----:B---3--:R0:W-:Y:S04]  /*2dc90*/  STS.U8 [R2+UR7+0x9e00], R6 ;  /* 0x009e000602007988 */ /* 0x0081e80008000007 */
[----:B0-----:R-:W3:Y:S04]  /*2dca0*/  LDL.LU R6, [R1+0x3218] ;  /* 0x0032180001067983 */ /* 0x001ee80000300800 */
[----:B------:R-:W4:Y:S04]  /*2dcb0*/  LDL.LU R7, [R1+0x3214] ;  /* 0x0032140001077983 */ /* 0x000f280000300800 */
        /* <DEDUP_REMOVED lines=19> */
[----:B--2---:R-:W-:Y:S04]  /*2ddf0*/  STS.U8 [R2+UR7+0xfe80], R12 ;  /* 0x00fe800c02007988 */ /* 0x004fe80008000007 */
[----:B------:R-:W-:Y:S04]  /*2de00*/  STS.U8 [R2+UR7+0xff00], R16 ;  /* 0x00ff001002007988 */ /* 0x000fe80008000007 */
[----:B------:R-:W-:Y:S01]  /*2de10*/  STS.U8 [R2+UR7+0xff80], R17 ;  /* 0x00ff801102007988 */ /* 0x000fe20008000007 */
[----:B------:R-:W-:Y:S06]  /*2de20*/  BAR.SYNC.DEFER_BLOCKING 0x0 ;  /* 0x0000000000007b1d */ /* 0x000fec0000010000 */
[----:B---3--:R-:W-:Y:S04]  /*2de30*/  LDSM.16.MT88.4 R24, [R6+UR7+0x10000] ;  /* 0x010000070618783b */ /* 0x008fe80008004200 */
[----:B----4-:R-:W0:Y:S01]  /*2de40*/  LDSM.16.M88.4 R8, [R7+UR7] ;  /* 0x000000070708783b */ /* 0x010e220008000200 */
[----:B------:R-:W-:-:S03]  /*2de50*/  LOP3.LUT R0, R6, 0x20, RZ, 0x3c, !PT ;  /* 0x0000002006007812 */ /* 0x000fc600078e3cff */
[----:B------:R-:W1:Y:S04]  /*2de60*/  LDSM.16.MT88.4 R12, [R6+UR7+0x10400] ;  /* 0x01040007060c783b */ /* 0x000e680008004200 */
[----:B------:R-:W2:Y:S04]  /*2de70*/  LDSM.16.MT88.4 R16, [R0+UR7+0x10000] ;  /* 0x010000070010783b */ /* 0x000ea80008004200 */
[----:B------:R-:W3:Y:S04]  /*2de80*/  LDSM.16.MT88.4 R20, [R0+UR7+0x10400] ;  /* 0x010400070014783b */ /* 0x000ee80008004200 */
[----:B0-----:R-:W-:Y:S04]  /*2de90*/  STL.64 [R1+0xd8], R10 ;  /* 0x0000d80a01007387 */ /* 0x001fe80000100a00 */
[----:B------:R0:W-:Y:S02]  /*2dea0*/  STL [R1+0x320c], R25 ;  /* 0x00320c1901007387 */ /* 0x0001e40000100800 */
[----:B0-----:R-:W-:-:S05]  /*2deb0*/  IMAD.MOV.U32 R25, RZ, RZ, R7 ;  /* 0x000000ffff197224 */ /* 0x001fca00078e0007 */
[----:B------:R-:W0:Y:S04]  /*2dec0*/  LDSM.16.M88.4 R4, [R25+UR7+0x4000] ;  /* 0x004000071904783b */ /* 0x000e280008000200 */
[----:B------:R-:W-:Y:S04]  /*2ded0*/  STL [R1+0x3208], R27 ;  /* 0x0032081b01007387 */ /* 0x000fe80000100800 */
[----:B-1----:R-:W-:Y:S04]  /*2dee0*/  STL [R1+0x3210], R15 ;  /* 0x0032100f01007387 */ /* 0x002fe80000100800 */
[----:B--2---:R0:W-:Y:S04]  /*2def0*/  STL [R1+0x31f8], R17 ;  /* 0x0031f81101007387 */ /* 0x0041e80000100800 */
[----:B------:R1:W-:Y:S04]  /*2df00*/  STL [R1+0x31f4], R19 ;  /* 0x0031f41301007387 */ /* 0x0003e80000100800 */
[----:B---3--:R-:W-:Y:S04]  /*2df10*/  STL [R1+0x31fc], R21 ;  /* 0x0031fc1501007387 */ /* 0x008fe80000100800 */
[----:B------:R-:W-:Y:S04]  /*2df20*/  STL [R1+0x31f0], R23 ;  /* 0x0031f01701007387 */ /* 0x000fe80000100800 */
[----:B------:R-:W-:Y:S01]  /*2df30*/  STL [R1+0x31cc], R0 ;  /* 0x0031cc0001007387 */ /* 0x000fe20000100800 */
[----:B0-----:R-:W-:-:S03]  /*2df40*/  IMAD.MOV.U32 R17, RZ, RZ, R4 ;  /* 0x000000ffff117224 */ /* 0x001fc600078e0004 */
[----:B------:R-:W-:Y:S01]  /*2df50*/  STL.64 [R1+0xe8], R6 ;  /* 0x0000e80601007387 */ /* 0x000fe20000100a00 */
[----:B-1----:R-:W-:-:S03]  /*2df60*/  IMAD.MOV.U32 R19, RZ, RZ, R5 ;  /* 0x000000ffff137224 */ /* 0x002fc600078e0005 */
[----:B------:R-:W0:Y:S01]  /*2df70*/  LDSM.16.M88.4 R4, [R25+UR7+0x8000] ;  /* 0x008000071904783b */ /* 0x000e220008000200 */
[----:B------:R-:W-:Y:S02]  /*2df80*/  IMAD.MOV.U32 R28, RZ, RZ, R8 ;  /* 0x000000ffff1c7224 */ /* 0x000fe400078e0008 */
[----:B------:R-:W-:-:S03]  /*2df90*/  IMAD.MOV.U32 R29, RZ, RZ, R9 ;  /* 0x000000ffff1d7224 */ /* 0x000fc600078e0009 */
[----:B------:R-:W-:Y:S02]  /*2dfa0*/  F2FP.F16.E4M3.UNPACK_B R2, R28 ;  /* 0x0000001cff02723e */ /* 0x000fe400020006ff */
[----:B------:R-:W-:Y:S01]  /*2dfb0*/  F2FP.F16.E4M3.UNPACK_B R3, R29 ;  /* 0x0000001dff03723e */ /* 0x000fe200020006ff */
[----:B0-----:R0:W-:Y:S01]  /*2dfc0*/  STL.64 [R1+0xf0], R4 ;  /* 0x0000f00401007387 */ /* 0x0011e20000100a00 */
[----:B------:R-:W-:Y:S02]  /*2dfd0*/  IMAD.MOV.U32 R15, RZ, RZ, R4 ;  /* 0x000000ffff0f7224 */ /* 0x000fe400078e0004 */
[----:B------:R-:W-:Y:S01]  /*2dfe0*/  IMAD.MOV.U32 R0, RZ, RZ, R5 ;  /* 0x000000ffff007224 */ /* 0x000fe200078e0005 */
[----:B------:R1:W-:Y:S01]  /*2dff0*/  STL.64 [R1+0xf8], R6 ;  /* 0x0000f80601007387 */ /* 0x0003e20000100a00 */
[----:B0-----:R-:W-:Y:S02]  /*2e000*/  IMAD.MOV.U32 R4, RZ, RZ, R24 ;  /* 0x000000ffff047224 */ /* 0x001fe400078e0018 */
[----:B------:R-:W-:-:S02]  /*2e010*/  IMAD.MOV.U32 R5, RZ, RZ, R26 ;  /* 0x000000ffff057224 */ /* 0x000fc400078e001a */
[----:B-1----:R-:W-:Y:S02]  /*2e020*/  IMAD.MOV.U32 R6, RZ, RZ, R12 ;  /* 0x000000ffff067224 */ /* 0x002fe400078e000c */
[----:B------:R-:W-:-:S07]  /*2e030*/  IMAD.MOV.U32 R7, RZ, RZ, R14 ;  /* 0x000000ffff077224 */ /* 0x000fce00078e000e */
[----:B------:R-:W-:-:S15]  /*2e040*/  HMMA.16816.F32 R4, R4, R2, RZ ;  /* 0x000000020404723c */ /* 0x000fde00000018ff */
[----:B------:R-:W-:-:S08]  /*2e050*/  NOP ;  /* 0x0000000000007918 */ /* 0x000fd00000000000 */
[----:B------:R-:W-:Y:S01]  /*2e060*/  STL.64 [R1+0x20], R4 ;  /* 0x0000200401007387 */ /* 0x000fe20000100a00 */
[----:B------:R-:W-:-:S03]  /*2e070*/  IMAD.MOV.U32 R21, RZ, RZ, R7 ;  /* 0x000000ffff157224 */ /* 0x000fc600078e0007 */
[----:B------:R-:W-:Y:S04]  /*2e080*/  STL [R1+0x28], R6 ;  /* 0x0000280601007387 */ /* 0x000fe80000100800 */
[----:B------:R-:W0:Y:S01]  /*2e090*/  LDSM.16.M88.4 R4, [R25+UR7+0xc000] ;  /* 0x00c000071904783b */ /* 0x000e220008000200 */
[----:B------:R-:W-:Y:S02]  /*2e0a0*/  IMAD.MOV.U32 R8, RZ, RZ, R16 ;  /* 0x000000ffff087224 */ /* 0x000fe400078e0010 */
[----:B------:R-:W-:Y:S02]  /*2e0b0*/  IMAD.MOV.U32 R9, RZ, RZ, R18 ;  /* 0x000000ffff097224 */ /* 0x000fe400078e0012 */
[----:B------:R-:W-:Y:S02]  /*2e0c0*/  IMAD.MOV.U32 R10, RZ, RZ, R20 ;  /* 0x000000ffff0a7224 */ /* 0x000fe400078e0014 */
[----:B------:R-:W-:Y:S01]  /*2e0d0*/  IMAD.MOV.U32 R11, RZ, RZ, R22 ;  /* 0x000000ffff0b7224 */ /* 0x000fe200078e0016 */
[----:B0-----:R-:W-:Y:S01]  /*2e0e0*/  STL.64 [R1+0x100], R4 ;  /* 0x0001000401007387 */ /* 0x001fe20000100a00 */
[----:B------:R-:W-:-:S02]  /*2e0f0*/  IMAD.MOV.U32 R25, RZ, RZ, R4 ;  /* 0x000000ffff197224 */ /* 0x000fc400078e0004 */
[----:B------:R-:W-:Y:S01]  /*2e100*/  IMAD.MOV.U32 R27, RZ, RZ, R5 ;  /* 0x000000ffff1b7224 */ /* 0x000fe200078e0005 */
[----:B------:R0:W-:Y:S02]  /*2e110*/  STL.64 [R1+0x108], R6 ;  /* 0x0001080601007387 */ /* 0x0001e40000100a00 */
[----:B0-----:R-:W-:Y:S07]  /*2e120*/  HMMA.16816.F32 R4, R8, R2, RZ ;  /* 0x000000020804723c */ /* 0x001fee00000018ff */
[----:B------:R-:W-:-:S02]  /*2e130*/  F2FP.F16.E4M3.UNPACK_B R2, R17 ;  /* 0x00000011ff02723e */ /* 0x000fc400020006ff */
[----:B------:R-:W-:-:S14]  /*2e140*/  F2FP.F16.E4M3.UNPACK_B R3, R19 ;  /* 0x00000013ff03723e */ /* 0x000fdc00020006ff */
[----:B------:R0:W-:Y:S01]  /*2e150*/  STL [R1+0x34], R5 ;  /* 0x0000340501007387 */ /* 0x0001e20000100800 */
[----:B------:R-:W-:Y:S02]  /*2e160*/  IMAD.MOV.U32 R23, RZ, RZ, R4 ;  /* 0x000000ffff177224 */ /* 0x000fe400078e0004 */
[----:B------:R-:W-:Y:S01]  /*2e170*/  IMAD.MOV.U32 R4, RZ, RZ, R24 ;  /* 0x000000ffff047224 */ /* 0x000fe200078e0018 */
[----:B------:R1:W-:Y:S01]  /*2e180*/  STL.64 [R1+0x38], R6 ;  /* 0x0000380601007387 */ /* 0x0003e20000100a00 */
[----:B0-----:R-:W-:Y:S02]  /*2e190*/  IMAD.MOV.U32 R5, RZ, RZ, R26 ;  /* 0x000000ffff057224 */ /* 0x001fe400078e001a */
[----:B-1----:R-:W-:Y:S02]  /*2e1a0*/  IMAD.MOV.U32 R6, RZ, RZ, R12 ;  /* 0x000000ffff067224 */ /* 0x002fe400078e000c */
[----:B------:R-:W-:-:S07]  /*2e1b0*/  IMAD.MOV.U32 R7, RZ, RZ, R14 ;  /* 0x000000ffff077224 */ /* 0x000fce00078e000e */
[----:B------:R-:W-:-:S15]  /*2e1c0*/  HMMA.16816.F32 R4, R4, R2, RZ ;  /* 0x000000020404723c */ /* 0x000fde00000018ff */
[----:B------:R-:W-:-:S08]  /*2e1d0*/  NOP ;  /* 0x0000000000007918 */ /* 0x000fd00000000000 */
[----:B------:R-:W-:Y:S04]  /*2e1e0*/  STL.64 [R1+0x10], R4 ;  /* 0x0000100401007387 */ /* 0x000fe80000100a00 */
[----:B------:R0:W-:Y:S02]  /*2e1f0*/  STL.64 [R1+0x18], R6 ;  /* 0x0000180601007387 */ /* 0x0001e40000100a00 */
[----:B0-----:R-:W-:Y:S07]  /*2e200*/  HMMA.16816.F32 R4, R8, R2, RZ ;  /* 0x000000020804723c */ /* 0x001fee00000018ff */
[----:B------:R-:W-:-:S02]  /*2e210*/  F2FP.F16.E4M3.UNPACK_B R2, R15 ;  /* 0x0000000fff02723e */ /* 0x000fc400020006ff */
[----:B------:R-:W2:Y:S01]  /*2e220*/  LDL.LU R15, [R1+0x3210] ;  /* 0x00321000010f7983 */ /* 0x000ea20000300800 */
[----:B------:R-:W-:-:S13]  /*2e230*/  F2FP.F16.E4M3.UNPACK_B R3, R0 ;  /* 0x00000000ff03723e */ /* 0x000fda00020006ff */
[----:B------:R0:W-:Y:S04]  /*2e240*/  STL.64 [R1+0x50], R4 ;  /* 0x0000500401007387 */ /* 0x0001e80000100a00 */
[----:B------:R1:W-:Y:S01]  /*2e250*/  STL.64 [R1+0x58], R6 ;  /* 0x0000580601007387 */ /* 0x0003e20000100a00 */
[----:B0-----:R-:W-:Y:S02]  /*2e260*/  IMAD.MOV.U32 R4, RZ, RZ, R24 ;  /* 0x000000ffff047224 */ /* 0x001fe400078e0018 */
[----:B------:R-:W-:Y:S02]  /*2e270*/  IMAD.MOV.U32 R5, RZ, RZ, R26 ;  /* 0x000000ffff057224 */ /* 0x000fe400078e001a */
[----:B-1----:R-:W-:Y:S02]  /*2e280*/  IMAD.MOV.U32 R6, RZ, RZ, R12 ;  /* 0x000000ffff067224 */ /* 0x002fe400078e000c */
[----:B------:R-:W-:-:S07]  /*2e290*/  IMAD.MOV.U32 R7, RZ, RZ, R14 ;  /* 0x000000ffff077224 */ /* 0x000fce00078e000e */
[----:B------:R-:W-:-:S15]  /*2e2a0*/  HMMA.16816.F32 R4, R4, R2, RZ ;  /* 0x000000020404723c */ /* 0x000fde00000018ff */
[----:B------:R-:W-:-:S08]  /*2e2b0*/  NOP ;  /* 0x0000000000007918 */ /* 0x000fd00000000000 */
[----:B------:R-:W-:Y:S01]  /*2e2c0*/  STL.64 [R1+0x40], R4 ;  /* 0x0000400401007387 */ /* 0x000fe20000100a00 */
[----:B------:R-:W-:-:S03]  /*2e2d0*/  IMAD.MOV.U32 R0, RZ, RZ, R6 ;  /* 0x000000ffff007224 */ /* 0x000fc600078e0006 */
[----:B------:R0:W-:Y:S02]  /*2e2e0*/  STL [R1+0x4c], R7 ;  /* 0x00004c0701007387 */ /* 0x0001e40000100800 */
[----:B0-----:R-:W-:Y:S07]  /*2e2f0*/  HMMA.16816.F32 R4, R8, R2, RZ ;  /* 0x000000020804723c */ /* 0x001fee00000018ff */
[----:B------:R-:W-:Y:S01]  /*2e300*/  F2FP.F16.E4M3.UNPACK_B R2, R25 ;  /* 0x00000019ff02723e */ /* 0x000fe200020006ff */
[----:B------:R-:W-:Y:S01]  /*2e310*/  IMAD.MOV.U32 R9, RZ, RZ, R24 ;  /* 0x000000ffff097224 */ /* 0x000fe200078e0018 */
[----:B------:R-:W-:Y:S01]  /*2e320*/  F2FP.F16.E4M3.UNPACK_B R3, R27 ;  /* 0x0000001bff03723e */ /* 0x000fe200020006ff */
[----:B------:R-:W-:-:S13]  /*2e330*/  IMAD.MOV.U32 R8, RZ, RZ, R26 ;  /* 0x000000ffff087224 */ /* 0x000fda00078e001a */
[----:B------:R0:W-:Y:S04]  /*2e340*/  STL.64 [R1+0x60], R4 ;  /* 0x0000600401007387 */ /* 0x0001e80000100a00 */
[----:B------:R1:W-:Y:S04]  /*2e350*/  STL.64 [R1+0x68], R6 ;  /* 0x0000680601007387 */ /* 0x0003e80000100a00 */
[----:B------:R-:W3:Y:S04]  /*2e360*/  LDL.LU R25, [R1+0x320c] ;  /* 0x00320c0001197983 */ /* 0x000ee80000300800 */
[----:B------:R-:W4:Y:S01]  /*2e370*/  LDL.LU R27, [R1+0x3208] ;  /* 0x00320800011b7983 */ /* 0x000f220000300800 */
[----:B0-----:R-:W-:-:S02]  /*2e380*/  IMAD.MOV.U32 R4, RZ, RZ, R16 ;  /* 0x000000ffff047224 */ /* 0x001fc400078e0010 */
[----:B-1----:R-:W-:Y:S02]  /*2e390*/  IMAD.MOV.U32 R7, RZ, RZ, R12 ;  /* 0x000000ffff077224 */ /* 0x002fe400078e000c */
[----:B------:R-:W-:Y:S01]  /*2e3a0*/  IMAD.MOV.U32 R6, RZ, RZ, R14 ;  /* 0x000000ffff067224 */ /* 0x000fe200078e000e */
[----:B------:R-:W5:Y:S01]  /*2e3b0*/  LDL.LU R12, [R1+0xf4] ;  /* 0x0000f400010c7983 */ /* 0x000f620000300800 */
[----:B------:R-:W-:-:S03]  /*2e3c0*/  IMAD.MOV.U32 R5, RZ, RZ, R18 ;  /* 0x000000ffff057224 */ /* 0x000fc600078e0012 */
[----:B------:R0:W-:Y:S01]  /*2e3d0*/  STL [R1+0x3204], R19 ;  /* 0x0032041301007387 */ /* 0x0001e20000100800 */
[----:B------:R-:W-:Y:S02]  /*2e3e0*/  IMAD.MOV.U32 R16, RZ, RZ, R9 ;  /* 0x000000ffff107224 */ /* 0x000fe400078e0009 */
[----:B------:R-:W-:Y:S01]  /*2e3f0*/  IMAD.MOV.U32 R18, RZ, RZ, R7 ;  /* 0x000000ffff127224 */ /* 0x000fe200078e0007 */
[----:B------:R1:W-:Y:S01]  /*2e400*/  STL [R1+0x3200], R17 ;  /* 0x0032001101007387 */ /* 0x0003e20000100800 */
[----:B------:R-:W-:-:S03]  /*2e410*/  IMAD.MOV.U32 R7, RZ, RZ, R22 ;  /* 0x000000ffff077224 */ /* 0x000fc600078e0016 */
[----:B------:R-:W5:Y:S01]  /*2e420*/  LDL R22, [R1+0x110] ;  /* 0x0001100001167983 */ /* 0x000f620000100800 */
[----:B0-----:R-:W-:Y:S02]  /*2e430*/  IMAD.MOV.U32 R19, RZ, RZ, R6 ;  /* 0x000000ffff137224 */ /* 0x001fe400078e0006 */
[----:B-1----:R-:W-:Y:S02]  /*2e440*/  IMAD.MOV.U32 R17, RZ, RZ, R8 ;  /* 0x000000ffff117224 */ /* 0x002fe400078e0008 */
[----:B------:R-:W-:-:S05]  /*2e450*/  IMAD.MOV.U32 R6, RZ, RZ, R20 ;  /* 0x000000ffff067224 */ /* 0x000fca00078e0014 */
[-C--:B------:R-:W-:Y:S06]  /*2e460*/  HMMA.16816.F32 R16, R16, R2.reuse, RZ ;  /* 0x000000021010723c */ /* 0x080fec00000018ff */
[----:B------:R-:W-:-:S15]  /*2e470*/  HMMA.16816.F32 R4, R4, R2, RZ ;  /* 0x000000020404723c */ /* 0x000fde00000018ff */
[----:B------:R-:W-:-:S02]  /*2e480*/  NOP ;  /* 0x0000000000007918 */ /* 0x000fc40000000000 */
[----:B------:R-:W-:Y:S04]  /*2e490*/  STL.64 [R1+0x80], R16 ;  /* 0x0000801001007387 */ /* 0x000fe80000100a00 */
[----:B------:R0:W-:Y:S03]  /*2e4a0*/  STL.64 [R1+0x88], R18 ;  /* 0x0000881201007387 */ /* 0x0001e60000100a00 */
[----:B------:R-:W-:Y:S02]  /*2e4b0*/  IMAD.MOV.U32 R26, RZ, RZ, R5 ;  /* 0x000000ffff1a7224 */ /* 0x000fe400078e0005 */
[----:B------:R-:W-:Y:S01]  /*2e4c0*/  IMAD.MOV.U32 R24, RZ, RZ, R6 ;  /* 0x000000ffff187224 */ /* 0x000fe200078e0006 */
[----:B0-----:R-:W5:Y:S04]  /*2e4d0*/  LDL.LU R19, [R1+0x3204] ;  /* 0x0032040001137983 */ /* 0x001f680000300800 */
[----:B------:R-:W5:Y:S04]  /*2e4e0*/  LDL.LU R17, [R1+0x3200] ;  /* 0x0032000001117983 */ /* 0x000f680000300800 */
[----:B------:R0:W-:Y:S04]  /*2e4f0*/  STL [R1+0xc0], R4 ;  /* 0x0000c00401007387 */ /* 0x0001e80000100800 */
[----:B0-----:R-:W5:Y:S04]  /*2e500*/  LDL.LU R4, [R1+0x20] ;  /* 0x0000200001047983 */ /* 0x001f680000300800 */
[----:B------:R-:W5:Y:S04]  /*2e510*/  LDL.LU R5, [R1+0x24] ;  /* 0x0000240001057983 */ /* 0x000f680000300800 */
[----:B------:R-:W5:Y:S01]  /*2e520*/  LDL.LU R6, [R1+0x28] ;  /* 0x0000280001067983 */ /* 0x000f620000300800 */
[----:B------:R-:W-:Y:S01]  /*2e530*/  IMAD.MOV.U32 R14, RZ, RZ, R7 ;  /* 0x000000ffff0e7224 */ /* 0x000fe200078e0007 */
[----:B------:R-:W-:Y:S01]  /*2e540*/  F2FP.F16.E4M3.UNPACK_B R28, R28.H1 ;  /* 0x0000001cff1c723e */ /* 0x000fe200030006ff */
[----:B------:R-:W-:Y:S01]  /*2e550*/  IMAD.MOV.U32 R10, RZ, RZ, R13 ;  /* 0x000000ffff0a7224 */ /* 0x000fe200078e000d */
[----:B------:R-:W-:Y:S01]  /*2e560*/  F2FP.F16.E4M3.UNPACK_B R29, R29.H1 ;  /* 0x0000001dff1d723e */ /* 0x000fe200030006ff */
[----:B------:R-:W-:-:S02]  /*2e570*/  IMAD.MOV.U32 R7, RZ, RZ, R21 ;  /* 0x000000ffff077224 */ /* 0x000fc400078e0015 */
[----:B------:R-:W5:Y:S01]  /*2e580*/  LDL.LU R21, [R1+0x31fc] ;  /* 0x0031fc0001157983 */ /* 0x000f620000300800 */
[----:B--2---:R-:W-:Y:S02]  /*2e590*/  IMAD.MOV.U32 R11, RZ, RZ, R15 ;  /* 0x000000ffff0b7224 */ /* 0x004fe400078e000f */
[----:B---3--:R-:W-:Y:S02]  /*2e5a0*/  IMAD.MOV.U32 R8, RZ, RZ, R25 ;  /* 0x000000ffff087224 */ /* 0x008fe400078e0019 */
[----:B----4-:R-:W-:Y:S01]  /*2e5b0*/  IMAD.MOV.U32 R9, RZ, RZ, R27 ;  /* 0x000000ffff097224 */ /* 0x010fe200078e001b */
[----:B-----5:R-:W-:Y:S02]  /*2e5c0*/  F2FP.F16.E4M3.UNPACK_B R3, R19.H1 ;  /* 0x00000013ff03723e */ /* 0x020fe400030006ff */
[----:B------:R-:W-:Y:S02]  /*2e5d0*/  F2FP.F16.E4M3.UNPACK_B R2, R17.H1 ;  /* 0x00000011ff02723e */ /* 0x000fe400030006ff */
[----:B------:R-:W2:Y:S02]  /*2e5e0*/  LDL.LU R17, [R1+0x31f8] ;  /* 0x0031f80001117983 */ /* 0x000ea40000300800 */
[----:B------:R-:W-:-:S15]  /*2e5f0*/  HMMA.16816.F32 R4, R8, R28, R4 ;  /* 0x0000001c0804723c */ /* 0x000fde0000001804 */
[----:B------:R-:W-:-:S08]  /*2e600*/  NOP ;  /* 0x0000000000007918 */ /* 0x000fd00000000000 */
[----:B------:R0:W-:Y:S04]  /*2e610*/  STL.64 [R1+0x20], R4 ;  /* 0x0000200401007387 */ /* 0x0001e80000100a00 */
[----:B------:R-:W-:Y:S04]  /*2e620*/  STL.64 [R1+0x28], R6 ;  /* 0x0000280601007387 */ /* 0x000fe80000100a00 */
[----:B------:R-:W3:Y:S04]  /*2e630*/  LDL.LU R19, [R1+0x31f4] ;  /* 0x0031f40001137983 */ /* 0x000ee80000300800 */
[----:B------:R-:W-:Y:S04]  /*2e640*/  STL.64 [R1+0x31e8], R26 ;  /* 0x0031e81a01007387 */ /* 0x000fe80000100a00 */
[----:B------:R1:W-:Y:S01]  /*2e650*/  STL.64 [R1+0x31e0], R24 ;  /* 0x0031e01801007387 */ /* 0x0003e20000100a00 */
[----:B0-----:R-:W-:-:S02]  /*2e660*/  IMAD.MOV.U32 R4, RZ, RZ, R25 ;  /* 0x000000ffff047224 */ /* 0x001fc400078e0019 */
[----:B------:R-:W-:Y:S02]  /*2e670*/  IMAD.MOV.U32 R5, RZ, RZ, R27 ;  /* 0x000000ffff057224 */ /* 0x000fe400078e001b */
[----:B-1----:R-:W-:Y:S02]  /*2e680*/  IMAD.MOV.U32 R24, RZ, RZ, R23 ;  /* 0x000000ffff187224 */ /* 0x002fe400078e0017 */
[----:B------:R-:W4:Y:S04]  /*2e690*/  LDL.LU R23, [R1+0x31f0] ;  /* 0x0031f00001177983 */ /* 0x000f280000300800 */
[----:B------:R-:W5:Y:S04]  /*2e6a0*/  LDL.LU R25, [R1+0x34] ;  /* 0x0000340001197983 */ /* 0x000f680000300800 */
[----:B------:R-:W5:Y:S04]  /*2e6b0*/  LDL.LU R26, [R1+0x38] ;  /* 0x00003800011a7983 */ /* 0x000f680000300800 */
[----:B------:R-:W5:Y:S01]  /*2e6c0*/  LDL.LU R27, [R1+0x3c] ;  /* 0x00003c00011b7983 */ /* 0x000f620000300800 */
[----:B------:R-:W-:-:S02]  /*2e6d0*/  IMAD.MOV.U32 R10, RZ, RZ, R21 ;  /* 0x000000ffff0a7224 */ /* 0x000fc400078e0015 */
[----:B--2---:R-:W-:Y:S02]  /*2e6e0*/  IMAD.MOV.U32 R8, RZ, RZ, R17 ;  /* 0x000000ffff087224 */ /* 0x004fe400078e0011 */
[----:B---3--:R-:W-:Y:S02]  /*2e6f0*/  IMAD.MOV.U32 R9, RZ, RZ, R19 ;  /* 0x000000ffff097224 */ /* 0x008fe400078e0013 */
[----:B----4-:R-:W-:-:S07]  /*2e700*/  IMAD.MOV.U32 R11, RZ, RZ, R23 ;  /* 0x000000ffff0b7224 */ /* 0x010fce00078e0017 */
[----:B-----5:R-:W-:Y:S01]  /*2e710*/  HMMA.16816.F32 R8, R8, R28, R24 ;  /* 0x0000001c0808723c */ /* 0x020fe20000001818 */
[----:B------:R-:W2:Y:S04]  /*2e720*/  LDL.LU.64 R26, [R1+0x31e8] ;  /* 0x0031e800011a7983 */ /* 0x000ea80000300a00 */
[----:B------:R-:W3:-:S15]  /*2e730*/  LDL.LU.64 R24, [R1+0x31e0] ;  /* 0x0031e00001187983 */ /* 0x000ede0000300a00 */
[----:B------:R-:W-:-:S03]  /*2e740*/  NOP ;  /* 0x0000000000007918 */ /* 0x000fc60000000000 */
[----:B------:R0:W-:Y:S01]  /*2e750*/  STL.64 [R1+0xb0], R8 ;  /* 0x0000b00801007387 */ /* 0x0001e20000100a00 */
[----:B------:R-:W-:-:S03]  /*2e760*/  IMAD.MOV.U32 R20, RZ, RZ, R11 ;  /* 0x000000ffff147224 */ /* 0x000fc600078e000b */
[----:B------:R1:W-:Y:S04]  /*2e770*/  STL [R1+0xb8], R10 ;  /* 0x0000b80a01007387 */ /* 0x0003e80000100800 */
[----:B0-----:R-:W4:Y:S04]  /*2e780*/  LDL.LU R8, [R1+0x10] ;  /* 0x0000100001087983 */ /* 0x001f280000300800 */
[----:B------:R-:W4:Y:S04]  /*2e790*/  LDL.LU R9, [R1+0x14] ;  /* 0x0000140001097983 */ /* 0x000f280000300800 */
[----:B-1----:R-:W4:Y:S04]  /*2e7a0*/  LDL.LU R10, [R1+0x18] ;  /* 0x00001800010a7983 */ /* 0x002f280000300800 */
[----:B------:R-:W4:Y:S01]  /*2e7b0*/  LDL.LU R11, [R1+0x1c] ;  /* 0x00001c00010b7983 */ /* 0x000f220000300800 */
[----:B------:R-:W-:-:S02]  /*2e7c0*/  IMAD.MOV.U32 R6, RZ, RZ, R13 ;  /* 0x000000ffff067224 */ /* 0x000fc400078e000d */
[----:B------:R-:W-:Y:S01]  /*2e7d0*/  IMAD.MOV.U32 R7, RZ, RZ, R15 ;  /* 0x000000ffff077224 */ /* 0x000fe200078e000f */
[----:B------:R-:W5:Y:S06]  /*2e7e0*/  LDL.LU R29, [R1+0xf0] ;  /* 0x0000f000011d7983 */ /* 0x000f6c0000300800 */
[----:B----4-:R-:W-:Y:S01]  /*2e7f0*/  HMMA.16816.F32 R4, R4, R2, R8 ;  /* 0x000000020404723c */ /* 0x010fe20000001808 */
[----:B------:R-:W0:-:S15]  /*2e800*/  LDSM.16.MT88.4 R8, [R22+UR7+0x10800] ;  /* 0x010800071608783b */ /* 0x000e1e0008004200 */
[----:B------:R-:W-:-:S07]  /*2e810*/  NOP ;  /* 0x0000000000007918 */ /* 0x000fce0000000000 */
[----:B------:R-:W-:Y:S04]  /*2e820*/  STL.64 [R1+0x90], R4 ;  /* 0x0000900401007387 */ /* 0x000fe80000100a00 */
[----:B------:R-:W-:Y:S04]  /*2e830*/  STL.64 [R1+0x98], R6 ;  /* 0x0000980601007387 */ /* 0x000fe80000100a00 */
[----:B------:R-:W1:Y:S04]  /*2e840*/  LDSM.16.MT88.4 R4, [R22+UR7+0x10c00] ;  /* 0x010c00071604783b */ /* 0x000e680008004200 */
[----:B0-----:R3:W-:Y:S04]  /*2e850*/  STL.64 [R1], R8 ;  /* 0x0000000801007387 */ /* 0x0017e80000100a00 */
[----:B------:R-:W-:Y:S04]  /*2e860*/  STL.64 [R1+0x8], R10 ;  /* 0x0000080a01007387 */ /* 0x000fe80000100a00 */
[----:B------:R-:W-:Y:S01]  /*2e870*/  STL [R1+0x313c], R22 ;  /* 0x00313c1601007387 */ /* 0x000fe20000100800 */
[----:B------:R-:W-:-:S02]  /*2e880*/  IMAD.MOV.U32 R16, RZ, RZ, R8 ;  /* 0x000000ffff107224 */ /* 0x000fc400078e0008 */
[----:B---3--:R-:W-:Y:S02]  /*2e890*/  IMAD.MOV.U32 R8, RZ, RZ, R25 ;  /* 0x000000ffff087224 */ /* 0x008fe400078e0019 */
[----:B--2---:R-:W-:Y:S01]  /*2e8a0*/  IMAD.MOV.U32 R9, RZ, RZ, R27 ;  /* 0x000000ffff097224 */ /* 0x004fe200078e001b */
[----:B-1----:R-:W-:Y:S04]  /*2e8b0*/  STL.64 [R1+0x30], R4 ;  /* 0x0000300401007387 */ /* 0x002fe80000100a00 */
[----:B------:R-:W-:Y:S04]  /*2e8c0*/  STL.64 [R1+0x38], R6 ;  /* 0x0000380601007387 */ /* 0x000fe80000100a00 */
[----:B------:R-:W-:Y:S04]  /*2e8d0*/  STL.64 [R1+0x31d8], R26 ;  /* 0x0031d81a01007387 */ /* 0x000fe80000100a00 */
[----:B------:R0:W-:Y:S04]  /*2e8e0*/  STL.64 [R1+0x31d0], R24 ;  /* 0x0031d01801007387 */ /* 0x0001e80000100a00 */
[----:B0-----:R-:W2:Y:S04]  /*2e8f0*/  LDL.LU R24, [R1+0x50] ;  /* 0x0000500001187983 */ /* 0x001ea80000300800 */
[----:B------:R-:W2:Y:S04]  /*2e900*/  LDL.LU R25, [R1+0x54] ;  /* 0x0000540001197983 */ /* 0x000ea80000300800 */
[----:B------:R-:W2:Y:S04]  /*2e910*/  LDL.LU R26, [R1+0x58] ;  /* 0x00005800011a7983 */ /* 0x000ea80000300800 */
[----:B------:R-:W2:Y:S01]  /*2e920*/  LDL.LU R27, [R1+0x5c] ;  /* 0x00005c00011b7983 */ /* 0x000ea20000300800 */
[----:B------:R-:W-:-:S02]  /*2e930*/  IMAD.MOV.U32 R4, RZ, RZ, R17 ;  /* 0x000000ffff047224 */ /* 0x000fc400078e0011 */
[----:B------:R-:W-:Y:S02]  /*2e940*/  IMAD.MOV.U32 R5, RZ, RZ, R19 ;  /* 0x000000ffff057224 */ /* 0x000fe400078e0013 */
[----:B------:R-:W-:Y:S02]  /*2e950*/  IMAD.MOV.U32 R6, RZ, RZ, R21 ;  /* 0x000000ffff067224 */ /* 0x000fe400078e0015 */
[----:B------:R-:W-:Y:S01]  /*2e960*/  IMAD.MOV.U32 R7, RZ, RZ, R23 ;  /* 0x000000ffff077224 */ /* 0x000fe200078e0017 */
[----:B-----5:R-:W-:Y:S02]  /*2e970*/  F2FP.F16.E4M3.UNPACK_B R28, R29.H1 ;  /* 0x0000001dff1c723e */ /* 0x020fe400030006ff */
[----:B------:R-:W-:-:S04]  /*2e980*/  F2FP.F16.E4M3.UNPACK_B R29, R12.H1 ;  /* 0x0000000cff1d723e */ /* 0x000fc800030006ff */
[----:B--2---:R-:W-:Y:S01]  /*2e990*/  HMMA.16816.F32 R4, R4, R2, R24 ;  /* 0x000000020404723c */ /* 0x004fe20000001818 */
[----:B------:R-:W2:Y:S04]  /*2e9a0*/  LDL.LU.64 R26, [R1+0x31d8] ;  /* 0x0031d800011a7983 */ /* 0x000ea80000300a00 */
[----:B------:R-:W3:-:S15]  /*2e9b0*/  LDL.LU.64 R24, [R1+0x31d0] ;  /* 0x0031d00001187983 */ /* 0x000ede0000300a00 */
[----:B------:R-:W-:-:S03]  /*2e9c0*/  NOP ;  /* 0x0000000000007918 */ /* 0x000fc60000000000 */
[----:B------:R0:W-:Y:S04]  /*2e9d0*/  STL.64 [R1+0xa0], R4 ;  /* 0x0000a00401007387 */ /* 0x0001e80000100a00 */
[----:B------:R1:W-:Y:S04]  /*2e9e0*/  STL.64 [R1+0xa8], R6 ;  /* 0x0000a80601007387 */ /* 0x0003e80000100a00 */
[----:B0-----:R-:W4:Y:S04]  /*2e9f0*/  LDL.LU R4, [R1+0x40] ;  /* 0x0000400001047983 */ /* 0x001f280000300800 */
[----:B------:R-:W4:Y:S01]  /*2ea00*/  LDL.LU R5, [R1+0x44] ;  /* 0x0000440001057983 */ /* 0x000f220000300800 */
[----:B-1----:R-:W-:-:S03]  /*2ea10*/  IMAD.MOV.U32 R6, RZ, RZ, R0 ;  /* 0x000000ffff067224 */ /* 0x002fc600078e0000 */
[----:B------:R-:W5:Y:S04]  /*2ea20*/  LDL.LU R0, [R1+0x31cc] ;  /* 0x0031cc0001007983 */ /* 0x000f680000300800 */
[----:B------:R-:W4:Y:S04]  /*2ea30*/  LDL.LU R7, [R1+0x4c] ;  /* 0x00004c0001077983 */ /* 0x000f280000300800 */
[----:B------:R-:W2:Y:S04]  /*2ea40*/  LDL.LU R12, [R1+0x100] ;  /* 0x00010000010c7983 */ /* 0x000ea80000300800 */
[----:B------:R-:W3:Y:S04]  /*2ea50*/  LDL.LU R3, [R1+0x104] ;  /* 0x0001040001037983 */ /* 0x000ee80000300800 */
[----:B------:R-:W2:Y:S01]  /*2ea60*/  LDL.LU R22, [R1+0xfc] ;  /* 0x0000fc0001167983 */ /* 0x000ea20000300800 */
[----:B------:R-:W-:-:S02]  /*2ea70*/  IMAD.MOV.U32 R18, RZ, RZ, R10 ;  /* 0x000000ffff127224 */ /* 0x000fc400078e000a */
[----:B------:R-:W-:Y:S02]  /*2ea80*/  IMAD.MOV.U32 R10, RZ, RZ, R13 ;  /* 0x000000ffff0a7224 */ /* 0x000fe400078e000d */
[----:B------:R-:W-:-:S07]  /*2ea90*/  IMAD.MOV.U32 R11, RZ, RZ, R15 ;  /* 0x000000ffff0b7224 */ /* 0x000fce00078e000f */
[----:B----4-:R-:W-:Y:S01]  /*2eaa0*/  HMMA.16816.F32 R4, R8, R28, R4 ;  /* 0x0000001c0804723c */ /* 0x010fe20000001804 */
[----:B-----5:R-:W-:-:S15]  /*2eab0*/  LDSM.16.MT88.4 R8, [R0+UR7+0x10c00] ;  /* 0x010c00070008783b */ /* 0x020fde0008004200 */
[----:B------:R-:W-:-:S07]  /*2eac0*/  NOP ;  /* 0x0000000000007918 */ /* 0x000fce0000000000 */
[----:B------:R-:W-:Y:S04]  /*2ead0*/  STL.64 [R1+0x50], R4 ;  /* 0x0000500401007387 */ /* 0x000fe80000100a00 */
[----:B------:R-:W-:Y:S04]  /*2eae0*/  STL.64 [R1+0x58], R6 ;  /* 0x0000580601007387 */ /* 0x000fe80000100a00 */
[----:B------:R-:W0:Y:S04]  /*2eaf0*/  LDSM.16.MT88.4 R4, [R0+UR7+0x10800] ;  /* 0x010800070004783b */ /* 0x000e280008004200 */
[----:B--2---:R1:W-:Y:S04]  /*2eb00*/  STL [R1+0x31b0], R22 ;  /* 0x0031b01601007387 */ /* 0x0043e80000100800 */
[----:B-1----:R-:W2:Y:S04]  /*2eb10*/  LDL R22, [R1+0x30] ;  /* 0x0000300001167983 */ /* 0x002ea80000100800 */
[----:B0-----:R0:W-:Y:S04]  /*2eb20*/  STL [R1+0x3170], R5 ;  /* 0x0031700501007387 */ /* 0x0011e80000100800 */
[----:B0-----:R-:W4:Y:S04]  /*2eb30*/  LDL.LU R5, [R1+0xd8] ;  /* 0x0000d80001057983 */ /* 0x001f280000300800 */
[----:B------:R-:W-:Y:S04]  /*2eb40*/  STL [R1+0x315c], R7 ;  /* 0x00315c0701007387 */ /* 0x000fe80000100800 */
[----:B------:R-:W-:Y:S04]  /*2eb50*/  STL [R1+0x31c8], R6 ;  /* 0x0031c80601007387 */ /* 0x000fe80000100800 */
[----:B----4-:R0:W-:Y:S04]  /*2eb60*/  STL.64 [R1+0x31c0], R4 ;  /* 0x0031c00401007387 */ /* 0x0101e80000100a00 */
[----:B0-----:R-:W4:Y:S04]  /*2eb70*/  LDL.LU R4, [R1+0x60] ;  /* 0x0000600001047983 */ /* 0x001f280000300800 */
[----:B------:R-:W4:Y:S04]  /*2eb80*/  LDL.LU R5, [R1+0x64] ;  /* 0x0000640001057983 */ /* 0x000f280000300800 */
[----:B------:R-:W4:Y:S04]  /*2eb90*/  LDL.LU R6, [R1+0x68] ;  /* 0x0000680001067983 */ /* 0x000f280000300800 */
[----:B------:R-:W4:Y:S04]  /*2eba0*/  LDL.LU R7, [R1+0x6c] ;  /* 0x00006c0001077983 */ /* 0x000f280000300800 */
[----:B------:R0:W-:Y:S04]  /*2ebb0*/  STL [R1+0x3158], R9 ;  /* 0x0031580901007387 */ /* 0x0001e80000100800 */
[----:B------:R1:W-:Y:S04]  /*2ebc0*/  STL [R1+0x3154], R11 ;  /* 0x0031540b01007387 */ /* 0x0003e80000100800 */
[----:B------:R3:W-:Y:S01]  /*2ebd0*/  STL [R1+0x31b8], R10 ;  /* 0x0031b80a01007387 */ /* 0x0007e20000100800 */
[----:B------:R-:W-:Y:S01]  /*2ebe0*/  F2FP.F16.E4M3.UNPACK_B R2, R12.H1 ;  /* 0x0000000cff02723e */ /* 0x000fe200030006ff */
[----:B0-----:R-:W-:-:S02]  /*2ebf0*/  IMAD.MOV.U32 R9, RZ, RZ, R26 ;  /* 0x000000ffff097224 */ /* 0x001fc400078e001a */
[----:B------:R-:W-:Y:S02]  /*2ec00*/  IMAD.MOV.U32 R26, RZ, RZ, R13 ;  /* 0x000000ffff1a7224 */ /* 0x000fe400078e000d */
[----:B-1----:R-:W-:Y:S02]  /*2ec10*/  IMAD.MOV.U32 R11, RZ, RZ, R14 ;  /* 0x000000ffff0b7224 */ /* 0x002fe400078e000e */
[----:B---3--:R-:W-:Y:S02]  /*2ec20*/  IMAD.MOV.U32 R10, RZ, RZ, R24 ;  /* 0x000000ffff0a7224 */ /* 0x008fe400078e0018 */
[----:B------:R-:W-:Y:S02]  /*2ec30*/  IMAD.MOV.U32 R24, RZ, RZ, R25 ;  /* 0x000000ffff187224 */ /* 0x000fe400078e0019 */
[----:B------:R-:W-:Y:S02]  /*2ec40*/  IMAD.MOV.U32 R25, RZ, RZ, R27 ;  /* 0x000000ffff197224 */ /* 0x000fe400078e001b */
[----:B------:R-:W-:-:S02]  /*2ec50*/  IMAD.MOV.U32 R27, RZ, RZ, R15 ;  /* 0x000000ffff1b7224 */ /* 0x000fc400078e000f */
[----:B------:R-:W-:Y:S02]  /*2ec60*/  IMAD.MOV.U32 R12, RZ, RZ, R17 ;  /* 0x000000ffff0c7224 */ /* 0x000fe400078e0011 */
[----:B------:R-:W-:Y:S02]  /*2ec70*/  IMAD.MOV.U32 R13, RZ, RZ, R19 ;  /* 0x000000ffff0d7224 */ /* 0x000fe400078e0013 */
[----:B------:R-:W-:Y:S02]  /*2ec80*/  IMAD.MOV.U32 R14, RZ, RZ, R21 ;  /* 0x000000ffff0e7224 */ /* 0x000fe400078e0015 */
[----:B------:R-:W-:Y:S01]  /*2ec90*/  IMAD.MOV.U32 R15, RZ, RZ, R23 ;  /* 0x000000ffff0f7224 */ /* 0x000fe200078e0017 */
[----:B------:R0:W-:Y:S04]  /*2eca0*/  STL [R1+0x31b4], R8 ;  /* 0x0031b40801007387 */ /* 0x0001e80000100800 */
[----:B0-----:R-:W3:Y:S04]  /*2ecb0*/  LDL.LU R8, [R1+0xc0] ;  /* 0x0000c00001087983 */ /* 0x001ee80000300800 */
[----:B------:R0:W-:Y:S04]  /*2ecc0*/  STL [R1+0x3138], R0 ;  /* 0x0031380001007387 */ /* 0x0001e80000100800 */
[----:B0-----:R-:W5:Y:S01]  /*2ecd0*/  LDL.LU R0, [R1+0xdc] ;  /* 0x0000dc0001007983 */ /* 0x001f620000300800 */
[----:B----4-:R-:W-:Y:S03]  /*2ece0*/  HMMA.16816.F32 R12, R12, R28, R4 ;  /* 0x0000001c0c0c723c */ /* 0x010fe60000001804 */
[----:B------:R-:W4:Y:S04]  /*2ecf0*/  LDL.LU R6, [R1+0x31c8] ;  /* 0x0031c80001067983 */ /* 0x000f280000300800 */
[----:B------:R-:W2:-:S15]  /*2ed00*/  LDL.LU.64 R4, [R1+0x31c0] ;  /* 0x0031c00001047983 */ /* 0x000e9e0000300a00 */
[----:B------:R-:W-:-:S01]  /*2ed10*/  NOP ;  /* 0x0000000000007918 */ /* 0x000fc20000000000 */
[----:B------:R0:W-:Y:S04]  /*2ed20*/  STL.64 [R1+0x70], R12 ;  /* 0x0000700c01007387 */ /* 0x0001e80000100a00 */
[----:B------:R1:W-:Y:S04]  /*2ed30*/  STL.64 [R1+0x78], R14 ;  /* 0x0000780e01007387 */ /* 0x0003e80000100a00 */
[----:B0-----:R-:W3:Y:S04]  /*2ed40*/  LDL.LU R12, [R1+0x80] ;  /* 0x00008000010c7983 */ /* 0x001ee80000300800 */
[----:B------:R-:W3:Y:S04]  /*2ed50*/  LDL.LU R13, [R1+0x84] ;  /* 0x00008400010d7983 */ /* 0x000ee80000300800 */
[----:B-1----:R-:W3:Y:S04]  /*2ed60*/  LDL.LU R14, [R1+0x88] ;  /* 0x00008800010e7983 */ /* 0x002ee80000300800 */
[----:B------:R-:W3:Y:S01]  /*2ed70*/  LDL.LU R15, [R1+0x8c] ;  /* 0x00008c00010f7983 */ /* 0x000ee20000300800 */
[----:B------:R-:W-:-:S03]  /*2ed80*/  F2FP.F16.E4M3.UNPACK_B R3, R3.H1 ;  /* 0x00000003ff03723e */ /* 0x000fc600030006ff */
[----:B------:R-:W4:Y:S04]  /*2ed90*/  LDL.LU R28, [R1+0xe8] ;  /* 0x0000e800011c7983 */ /* 0x000f280000300800 */
[----:B------:R-:W4:Y:S01]  /*2eda0*/  LDL.LU R29, [R1+0xec] ;  /* 0x0000ec00011d7983 */ /* 0x000f220000300800 */
[----:B---3--:R-:W-:Y:S03]  /*2edb0*/  HMMA.16816.F32 R12, R24, R2, R12 ;  /* 0x00000002180c723c */ /* 0x008fe6000000180c */
[----:B------:R-:W3:-:S15]  /*2edc0*/  LDL.LU R24, [R1+0x90] ;  /* 0x0000900001187983 */ /* 0x000ede0000300800 */
[----:B------:R-:W-:-:S05]  /*2edd0*/  NOP ;  /* 0x0000000000007918 */ /* 0x000fca0000000000 */
[----:B------:R0:W-:Y:S04]  /*2ede0*/  STL.64 [R1+0x80], R12 ;  /* 0x0000800c01007387 */ /* 0x0001e80000100a00 */
[----:B------:R1:W-:Y:S04]  /*2edf0*/  STL.64 [R1+0x88], R14 ;  /* 0x0000880e01007387 */ /* 0x0003e80000100a00 */
[----:B------:R-:W3:Y:S04]  /*2ee00*/  LDL.LU R25, [R1+0x94] ;  /* 0x0000940001197983 */ /* 0x000ee80000300800 */
[----:B------:R-:W2:Y:S04]  /*2ee10*/  LDL.LU R26, [R1+0x98] ;  /* 0x00009800011a7983 */ /* 0x000ea80000300800 */
[----:B------:R-:W2:Y:S01]  /*2ee20*/  LDL.LU R27, [R1+0x9c] ;  /* 0x00009c00011b7983 */ /* 0x000ea20000300800 */
[----:B0-----:R-:W-:-:S02]  /*2ee30*/  IMAD.MOV.U32 R12, RZ, RZ, R17 ;  /* 0x000000ffff0c7224 */ /* 0x001fc400078e0011 */
[----:B------:R-:W-:Y:S02]  /*2ee40*/  IMAD.MOV.U32 R13, RZ, RZ, R19 ;  /* 0x000000ffff0d7224 */ /* 0x000fe400078e0013 */
[----:B-1----:R-:W-:Y:S02]  /*2ee50*/  IMAD.MOV.U32 R14, RZ, RZ, R21 ;  /* 0x000000ffff0e7224 */ /* 0x002fe400078e0015 */
[----:B------:R-:W-:-:S07]  /*2ee60*/  IMAD.MOV.U32 R15, RZ, RZ, R23 ;  /* 0x000000ffff0f7224 */ /* 0x000fce00078e0017 */
[----:B------:R-:W-:Y:S01]  /*2ee70*/  HMMA.16816.F32 R12, R12, R2, R8 ;  /* 0x000000020c0c723c */ /* 0x000fe20000001808 */
[----:B-----5:R-:W-:Y:S01]  /*2ee80*/  F2FP.F16.E4M3.UNPACK_B R21, R0 ;  /* 0x00000000ff15723e */ /* 0x020fe200020006ff */
[----:B--2---:R-:W-:Y:S04]  /*2ee90*/  STL.64 [R1+0x31a8], R26 ;  /* 0x0031a81a01007387 */ /* 0x004fe80000100a00 */
[----:B---3--:R0:W-:Y:S04]  /*2eea0*/  STL.64 [R1+0x31a0], R24 ;  /* 0x0031a01801007387 */ /* 0x0081e80000100a00 */
[----:B0-----:R-:W2:Y:S04]  /*2eeb0*/  LDL.LU R24, [R1+0xb0] ;  /* 0x0000b00001187983 */ /* 0x001ea80000300800 */
[----:B------:R-:W2:Y:S04]  /*2eec0*/  LDL.LU R25, [R1+0xb4] ;  /* 0x0000b40001197983 */ /* 0x000ea80000300800 */
[----:B------:R-:W2:Y:S04]  /*2eed0*/  LDL.LU R26, [R1+0xb8] ;  /* 0x0000b800011a7983 */ /* 0x000ea80000300800 */
[----:B------:R-:W3:Y:S04]  /*2eee0*/  LDL R23, [R1+0xf8] ;  /* 0x0000f80001177983 */ /* 0x000ee80000100800 */
[----:B------:R0:W-:Y:S04]  /*2eef0*/  STL [R1+0x3188], R0 ;  /* 0x0031880001007387 */ /* 0x0001e80000100800 */
[----:B0-----:R-:W5:Y:S04]  /*2ef00*/  LDL R0, [R1+0x38] ;  /* 0x0000380001007983 */ /* 0x001f680000100800 */
[----:B------:R-:W2:Y:S04]  /*2ef10*/  LDL.LU R10, [R1+0x31b8] ;  /* 0x0031b800010a7983 */ /* 0x000ea80000300800 */
[----:B------:R-:W3:Y:S04]  /*2ef20*/  LDL.LU R8, [R1+0x31b4] ;  /* 0x0031b40001087983 */ /* 0x000ee80000300800 */
[----:B------:R0:W-:Y:S04]  /*2ef30*/  STL.64 [R1+0x40], R12 ;  /* 0x0000400c01007387 */ /* 0x0001e80000100a00 */
[----:B------:R1:W-:Y:S04]  /*2ef40*/  STL.64 [R1+0x48], R14 ;  /* 0x0000480e01007387 */ /* 0x0003e80000100a00 */
[----:B0-----:R-:W4:Y:S04]  /*2ef50*/  LDL.LU R12, [R1+0x20] ;  /* 0x00002000010c7983 */ /* 0x001f280000300800 */
[----:B------:R-:W4:Y:S04]  /*2ef60*/  LDL.LU R13, [R1+0x24] ;  /* 0x00002400010d7983 */ /* 0x000f280000300800 */
[----:B-1----:R-:W4:Y:S04]  /*2ef70*/  LDL.LU R14, [R1+0x28] ;  /* 0x00002800010e7983 */ /* 0x002f280000300800 */
[----:B------:R-:W4:Y:S01]  /*2ef80*/  LDL.LU R15, [R1+0x2c] ;  /* 0x00002c00010f7983 */ /* 0x000f220000300800 */
[----:B------:R-:W-:Y:S01]  /*2ef90*/  IMAD.MOV.U32 R27, RZ, RZ, R20 ;  /* 0x000000ffff1b7224 */ /* 0x000fe200078e0014 */
[----:B------:R-:W-:Y:S01]  /*2efa0*/  F2FP.F16.E4M3.UNPACK_B R20, R5 ;  /* 0x00000005ff14723e */ /* 0x000fe200020006ff */
[----:B------:R-:W-:-:S02]  /*2efb0*/  IMAD.MOV.U32 R17, RZ, RZ, R18 ;  /* 0x000000ffff117224 */ /* 0x000fc400078e0012 */
[----:B------:R-:W-:Y:S02]  /*2efc0*/  IMAD.MOV.U32 R18, RZ, RZ, R22 ;  /* 0x000000ffff127224 */ /* 0x000fe400078e0016 */
[----:B-----5:R-:W-:-:S07]  /*2efd0*/  IMAD.MOV.U32 R19, RZ, RZ, R0 ;  /* 0x000000ffff137224 */ /* 0x020fce00078e0000 */
[----:B----4-:R-:W-:Y:S07]  /*2efe0*/  HMMA.16816.F32 R16, R16, R20, R12 ;  /* 0x000000141010723c */ /* 0x010fee000000180c */
[----:B------:R-:W-:-:S15]  /*2eff0*/  IMAD.MOV.U32 R14, RZ, RZ, R22 ;  /* 0x000000ffff0e7224 */ /* 0x000fde00078e0016 */
[----:B------:R-:W-:-:S01]  /*2f000*/  NOP ;  /* 0x0000000000007918 */ /* 0x000fc20000000000 */
[----:B------:R2:W-:Y:S01]  /*2f010*/  STL [R1+0x2c], R19 ;  /* 0x00002c1301007387 */ /* 0x0005e20000100800 */
[----:B------:R-:W-:Y:S02]  /*2f020*/  IMAD.MOV.U32 R7, RZ, RZ, R16 ;  /* 0x000000ffff077224 */ /* 0x000fe400078e0010 */
[----:B------:R-:W-:Y:S01]  /*2f030*/  IMAD.MOV.U32 R9, RZ, RZ, R17 ;  /* 0x000000ffff097224 */ /* 0x000fe200078e0011 */
[----:B------:R-:W4:Y:S01]  /*2f040*/  LDL R12, [R1] ;  /* 0x00000000010c7983 */ /* 0x000f220000100800 */
[----:B------:R-:W-:Y:S02]  /*2f050*/  IMAD.MOV.U32 R11, RZ, RZ, R18 ;  /* 0x000000ffff0b7224 */ /* 0x000fe400078e0012 */
[----:B------:R-:W-:Y:S01]  /*2f060*/  IMAD.MOV.U32 R16, RZ, RZ, R4 ;  /* 0x000000ffff107224 */ /* 0x000fe200078e0004 */
[----:B------:R-:W4:Y:S01]  /*2f070*/  LDL R13, [R1+0x8] ;  /* 0x00000800010d7983 */ /* 0x000f220000100800 */
[----:B------:R-:W-:Y:S02]  /*2f080*/  IMAD.MOV.U32 R17, RZ, RZ, R6 ;  /* 0x000000ffff117224 */ /* 0x000fe400078e0006 */
[----:B---3--:R-:W-:Y:S01]  /*2f090*/  IMAD.MOV.U32 R18, RZ, RZ, R8 ;  /* 0x000000ffff127224 */ /* 0x008fe200078e0008 */
[----:B------:R-:W3:Y:S01]  /*2f0a0*/  LDL.LU R22, [R1+0x31b0] ;  /* 0x0031b00001167983 */ /* 0x000ee20000300800 */
[----:B--2---:R-:W-:-:S07]  /*2f0b0*/  IMAD.MOV.U32 R19, RZ, RZ, R10 ;  /* 0x000000ffff137224 */ /* 0x004fce00078e000a */
[----:B------:R-:W-:Y:S01]  /*2f0c0*/  HMMA.16816.F32 R16, R16, R20, R24 ;  /* 0x000000141010723c */ /* 0x000fe20000001818 */
[----:B------:R-:W4:Y:S04]  /*2f0d0*/  LDL.LU.64 R26, [R1+0x31a8] ;  /* 0x0031a800011a7983 */ /* 0x000f280000300a00 */
[----:B------:R-:W4:Y:S01]  /*2f0e0*/  LDL.LU.64 R24, [R1+0x31a0] ;  /* 0x0031a00001187983 */ /* 0x000f220000300a00 */
[----:B------:R-:W-:Y:S01]  /*2f0f0*/  F2FP.F16.E4M3.UNPACK_B R2, R28 ;  /* 0x0000001cff02723e */ /* 0x000fe200020006ff */
[----:B------:R-:W-:Y:S01]  /*2f100*/  IMAD.MOV.U32 R15, RZ, RZ, R0 ;  /* 0x000000ffff0f7224 */ /* 0x000fe200078e0000 */
[----:B------:R-:W-:-:S15]  /*2f110*/  F2FP.F16.E4M3.UNPACK_B R3, R29 ;  /* 0x0000001dff03723e */ /* 0x000fde00020006ff */
[----:B------:R-:W-:Y:S04]  /*2f120*/  STL.64 [R1+0x10], R16 ;  /* 0x0000101001007387 */ /* 0x000fe80000100a00 */
[----:B------:R-:W-:Y:S01]  /*2f130*/  STL [R1+0x18], R18 ;  /* 0x0000181201007387 */ /* 0x000fe20000100800 */
[----:B----4-:R-:W-:Y:S01]  /*2f140*/  HMMA.16816.F32 R24, R12, R2, R24 ;  /* 0x000000020c18723c */ /* 0x010fe20000001818 */
[----:B---3--:R-:W-:-:S15]  /*2f150*/  F2FP.F16.E4M3.UNPACK_B R21, R22 ;  /* 0x00000016ff15723e */ /* 0x008fde00020006ff */
[----:B------:R-:W-:-:S07]  /*2f160*/  NOP ;  /* 0x0000000000007918 */ /* 0x000fce0000000000 */
[----:B------:R0:W-:Y:S04]  /*2f170*/  STL.64 [R1+0x3148], R26 ;  /* 0x0031481a01007387 */ /* 0x0001e80000100a00 */
[----:B0-----:R-:W2:Y:S04]  /*2f180*/  LDL.LU R26, [R1+0x30] ;  /* 0x00003000011a7983 */ /* 0x001ea80000300800 */
[----:B------:R-:W3:Y:S04]  /*2f190*/  LDL.LU R27, [R1+0x38] ;  /* 0x00003800011b7983 */ /* 0x000ee80000300800 */
[----:B------:R0:W-:Y:S04]  /*2f1a0*/  STL.64 [R1+0x3140], R24 ;  /* 0x0031401801007387 */ /* 0x0001e80000100a00 */
[----:B0-----:R-:W4:Y:S04]  /*2f1b0*/  LDL.LU R24, [R1] ;  /* 0x0000000001187983 */ /* 0x001f280000300800 */
[----:B------:R-:W5:Y:S04]  /*2f1c0*/  LDL.LU R25, [R1+0x8] ;  /* 0x0000080001197983 */ /* 0x000f680000300800 */
[----:B------:R0:W-:Y:S04]  /*2f1d0*/  STL [R1+0x3150], R22 ;  /* 0x0031501601007387 */ /* 0x0001e80000100800 */
[----:B0-----:R-:W2:Y:S01]  /*2f1e0*/  LDL R22, [R1+0x4] ;  /* 0x0000040001167983 */ /* 0x001ea20000100800 */
[----:B------:R-:W-:Y:S01]  /*2f1f0*/  F2FP.F16.E4M3.UNPACK_B R20, R23 ;  /* 0x00000017ff14723e */ /* 0x000fe200020006ff */
[----:B------:R-:W-:-:S02]  /*2f200*/  IMAD.MOV.U32 R0, RZ, RZ, R19 ;  /* 0x000000ffff007224 */ /* 0x000fc400078e0013 */
[----:B--2---:R-:W-:Y:S04]  /*2f210*/  STL [R1+0x3198], R22 ;  /* 0x0031981601007387 */ /* 0x004fe80000100800 */
        /* <DEDUP_REMOVED lines=8> */
[----:B------:R-:W-:-:S07]  /*2f2a0*/  IMAD.MOV.U32 R19, RZ, RZ, R10 ;  /* 0x000000ffff137224 */ /* 0x000fce00078e000a */
[----:B--2---:R-:W-:Y:S01]  /*2f2b0*/  HMMA.16816.F32 R16, R16, R2, R20 ;  /* 0x000000021010723c */ /* 0x004fe20000001814 */
[----:B------:R-:W2:Y:S04]  /*2f2c0*/  LDL.LU R22, [R1+0x3198] ;  /* 0x0031980001167983 */ /* 0x000ea80000300800 */
[----:B------:R-:W2:-:S15]  /*2f2d0*/  LDL.LU.64 R20, [R1+0x3190] ;  /* 0x0031900001147983 */ /* 0x000e9e0000300a00 */
[----:B------:R-:W-:-:S03]  /*2f2e0*/  NOP ;  /* 0x0000000000007918 */ /* 0x000fc60000000000 */
[----:B------:R0:W-:Y:S01]  /*2f2f0*/  STL.64 [R1+0x60], R16 ;  /* 0x0000601001007387 */ /* 0x0001e20000100a00 */
[----:B------:R-:W-:-:S03]  /*2f300*/  IMAD.MOV.U32 R23, RZ, RZ, R19 ;  /* 0x000000ffff177224 */ /* 0x000fc600078e0013 */
[----:B------:R1:W-:Y:S04]  /*2f310*/  STL [R1+0x68], R18 ;  /* 0x0000681201007387 */ /* 0x0003e80000100800 */
[----:B0-----:R-:W2:Y:S04]  /*2f320*/  LDL.LU R16, [R1+0x50] ;  /* 0x0000500001107983 */ /* 0x001ea80000300800 */
[----:B------:R-:W2:Y:S04]  /*2f330*/  LDL.LU R17, [R1+0x54] ;  /* 0x0000540001117983 */ /* 0x000ea80000300800 */
[----:B-1----:R-:W2:Y:S04]  /*2f340*/  LDL.LU R18, [R1+0x58] ;  /* 0x0000580001127983 */ /* 0x002ea80000300800 */
[----:B------:R-:W2:Y:S01]  /*2f350*/  LDL.LU R19, [R1+0x5c] ;  /* 0x00005c0001137983 */ /* 0x000ea20000300800 */
[----:B----4-:R-:W-:-:S02]  /*2f360*/  IMAD.MOV.U32 R12, RZ, RZ, R24 ;  /* 0x000000ffff0c7224 */ /* 0x010fc400078e0018 */
[----:B-----5:R-:W-:Y:S01]  /*2f370*/  IMAD.MOV.U32 R13, RZ, RZ, R25 ;  /* 0x000000ffff0d7224 */ /* 0x020fe200078e0019 */
[----:B------:R-:W4:Y:S01]  /*2f380*/  LDL R2, [R1+0x108] ;  /* 0x0001080001027983 */ /* 0x000f220000100800 */
[----:B------:R-:W-:Y:S02]  /*2f390*/  IMAD.MOV.U32 R14, RZ, RZ, R26 ;  /* 0x000000ffff0e7224 */ /* 0x000fe400078e001a */
[----:B---3--:R-:W-:Y:S01]  /*2f3a0*/  IMAD.MOV.U32 R15, RZ, RZ, R27 ;  /* 0x000000ffff0f7224 */ /* 0x008fe200078e001b */
[----:B------:R-:W3:Y:S06]  /*2f3b0*/  LDL R3, [R1+0x10c] ;  /* 0x00010c0001037983 */ /* 0x000eec0000100800 */
[----:B--2---:R-:W-:-:S15]  /*2f3c0*/  HMMA.16816.F32 R12, R12, R20, R16 ;  /* 0x000000140c0c723c */ /* 0x004fde0000001810 */
[----:B------:R-:W-:-:S08]  /*2f3d0*/  NOP ;  /* 0x0000000000007918 */ /* 0x000fd00000000000 */
[----:B------:R0:W-:Y:S04]  /*2f3e0*/  STL.64 [R1+0x50], R12 ;  /* 0x0000500c01007387 */ /* 0x0001e80000100a00 */
[----:B------:R-:W-:Y:S04]  /*2f3f0*/  STL.64 [R1+0x58], R14 ;  /* 0x0000580e01007387 */ /* 0x000fe80000100a00 */
[----:B------:R-:W-:Y:S01]  /*2f400*/  STL.64 [R1+0x3180], R6 ;  /* 0x0031800601007387 */ /* 0x000fe20000100a00 */
[----:B0-----:R-:W-:-:S03]  /*2f410*/  IMAD.MOV.U32 R12, RZ, RZ, R4 ;  /* 0x000000ffff0c7224 */ /* 0x001fc600078e0004 */
[----:B------:R0:W-:Y:S01]  /*2f420*/  STL.64 [R1+0x3178], R4 ;  /* 0x0031780401007387 */ /* 0x0001e20000100a00 */
[----:B------:R-:W-:-:S03]  /*2f430*/  IMAD.MOV.U32 R13, RZ, RZ, R6 ;  /* 0x000000ffff0d7224 */ /* 0x000fc600078e0006 */
[----:B0-----:R-:W2:Y:S04]  /*2f440*/  LDL.LU R4, [R1+0x70] ;  /* 0x0000700001047983 */ /* 0x001ea80000300800 */
[----:B------:R-:W2:Y:S04]  /*2f450*/  LDL.LU R5, [R1+0x74] ;  /* 0x0000740001057983 */ /* 0x000ea80000300800 */
[----:B------:R-:W2:Y:S04]  /*2f460*/  LDL.LU R6, [R1+0x78] ;  /* 0x0000780001067983 */ /* 0x000ea80000300800 */
[----:B------:R-:W2:Y:S01]  /*2f470*/  LDL.LU R7, [R1+0x7c] ;  /* 0x00007c0001077983 */ /* 0x000ea20000300800 */
[----:B------:R-:W-:-:S02]  /*2f480*/  IMAD.MOV.U32 R16, RZ, RZ, R24 ;  /* 0x000000ffff107224 */ /* 0x000fc400078e0018 */
[----:B------:R-:W-:Y:S01]  /*2f490*/  IMAD.MOV.U32 R17, RZ, RZ, R25 ;  /* 0x000000ffff117224 */ /* 0x000fe200078e0019 */
[----:B------:R-:W5:Y:S01]  /*2f4a0*/  LDL.LU R24, [R1+0x10] ;  /* 0x0000100001187983 */ /* 0x000f620000300800 */
[----:B------:R-:W-:-:S03]  /*2f4b0*/  IMAD.MOV.U32 R18, RZ, RZ, R26 ;  /* 0x000000ffff127224 */ /* 0x000fc600078e001a */
[----:B------:R-:W5:Y:S04]  /*2f4c0*/  LDL.LU R25, [R1+0x14] ;  /* 0x0000140001197983 */ /* 0x000f680000300800 */
[----:B------:R-:W4:Y:S01]  /*2f4d0*/  LDL.LU R26, [R1+0x18] ;  /* 0x00001800011a7983 */ /* 0x000f220000300800 */
[----:B------:R-:W-:Y:S02]  /*2f4e0*/  IMAD.MOV.U32 R14, RZ, RZ, R8 ;  /* 0x000000ffff0e7224 */ /* 0x000fe400078e0008 */
[----:B------:R-:W-:Y:S02]  /*2f4f0*/  IMAD.MOV.U32 R15, RZ, RZ, R10 ;  /* 0x000000ffff0f7224 */ /* 0x000fe400078e000a */
[----:B------:R-:W-:Y:S02]  /*2f500*/  IMAD.MOV.U32 R19, RZ, RZ, R27 ;  /* 0x000000ffff137224 */ /* 0x000fe400078e001b */
[----:B------:R-:W-:-:S02]  /*2f510*/  IMAD.MOV.U32 R27, RZ, RZ, R0 ;  /* 0x000000ffff1b7224 */ /* 0x000fc400078e0000 */
[----:B------:R-:W3:Y:S01]  /*2f520*/  LDL.LU R0, [R1+0x3188] ;  /* 0x0031880001007983 */ /* 0x000ee20000300800 */
[----:B--2---:R-:W-:Y:S03]  /*2f530*/  HMMA.16816.F32 R12, R12, R20, R4 ;  /* 0x000000140c0c723c */ /* 0x004fe60000001804 */
[----:B----4-:R-:W-:Y:S04]  /*2f540*/  STL.64 [R1+0x3168], R26 ;  /* 0x0031681a01007387 */ /* 0x010fe80000100a00 */
[----:B-----5:R0:W-:Y:S04]  /*2f550*/  STL.64 [R1+0x3160], R24 ;  /* 0x0031601801007387 */ /* 0x0201e80000100a00 */
[----:B0-----:R-:W2:Y:S04]  /*2f560*/  LDL.LU R24, [R1+0x40] ;  /* 0x0000400001187983 */ /* 0x001ea80000300800 */
[----:B------:R-:W2:Y:S04]  /*2f570*/  LDL.LU R25, [R1+0x44] ;  /* 0x0000440001197983 */ /* 0x000ea80000300800 */
[----:B------:R-:W2:Y:S04]  /*2f580*/  LDL.LU R26, [R1+0x48] ;  /* 0x00004800011a7983 */ /* 0x000ea80000300800 */
[----:B------:R-:W2:Y:S04]  /*2f590*/  LDL.LU R27, [R1+0x4c] ;  /* 0x00004c00011b7983 */ /* 0x000ea80000300800 */
[----:B------:R-:W4:Y:S04]  /*2f5a0*/  LDL.LU.64 R6, [R1+0x3180] ;  /* 0x0031800001067983 */ /* 0x000f280000300a00 */
[----:B------:R-:W5:Y:S04]  /*2f5b0*/  LDL.LU.64 R4, [R1+0x3178] ;  /* 0x0031780001047983 */ /* 0x000f680000300a00 */
[----:B------:R0:W-:Y:S04]  /*2f5c0*/  STL.64 [R1+0x70], R12 ;  /* 0x0000700c01007387 */ /* 0x0001e80000100a00 */
[----:B------:R1:W-:Y:S04]  /*2f5d0*/  STL.64 [R1+0x78], R14 ;  /* 0x0000780e01007387 */ /* 0x0003e80000100a00 */
[----:B0-----:R-:W2:Y:S04]  /*2f5e0*/  LDL.LU R12, [R1+0x80] ;  /* 0x00008000010c7983 */ /* 0x001ea80000300800 */
[----:B------:R-:W2:Y:S04]  /*2f5f0*/  LDL.LU R13, [R1+0x84] ;  /* 0x00008400010d7983 */ /* 0x000ea80000300800 */
[----:B-1----:R-:W2:Y:S04]  /*2f600*/  LDL.LU R14, [R1+0x88] ;  /* 0x00008800010e7983 */ /* 0x002ea80000300800 */
[----:B------:R-:W2:Y:S01]  /*2f610*/  LDL.LU R15, [R1+0x8c] ;  /* 0x00008c00010f7983 */ /* 0x000ea20000300800 */
[----:B------:R-:W-:-:S02]  /*2f620*/  F2FP.F16.E4M3.UNPACK_B R2, R2 ;  /* 0x00000002ff02723e */ /* 0x000fc400020006ff */
[----:B---3--:R-:W-:Y:S02]  /*2f630*/  F2FP.F16.E4M3.UNPACK_B R3, R3 ;  /* 0x00000003ff03723e */ /* 0x008fe400020006ff */
[----:B------:R-:W-:Y:S02]  /*2f640*/  F2FP.F16.E4M3.UNPACK_B R21, R0.H1 ;  /* 0x00000000ff15723e */ /* 0x000fe400030006ff */
[----:B-----5:R-:W-:Y:S02]  /*2f650*/  F2FP.F16.E4M3.UNPACK_B R20, R5.H1 ;  /* 0x00000005ff14723e */ /* 0x020fe400030006ff */
[----:B------:R-:W3:Y:S01]  /*2f660*/  LDL.LU R5, [R1+0x3170] ;  /* 0x0031700001057983 */ /* 0x000ee20000300800 */
[----:B--2---:R-:W-:-:S15]  /*2f670*/  HMMA.16816.F32 R12, R16, R2, R12 ;  /* 0x00000002100c723c */ /* 0x004fde000000180c */
[----:B------:R-:W-:-:S08]  /*2f680*/  NOP ;  /* 0x0000000000007918 */ /* 0x000fd00000000000 */
[----:B------:R0:W-:Y:S01]  /*2f690*/  STL [R1+0xa0], R12 ;  /* 0x0000a00c01007387 */ /* 0x0001e20000100800 */
[----:B------:R-:W-:Y:S02]  /*2f6a0*/  IMAD.MOV.U32 R0, RZ, RZ, R13 ;  /* 0x000000ffff007224 */ /* 0x000fe400078e000d */
[----:B----4-:R-:W-:Y:S01]  /*2f6b0*/  IMAD.MOV.U32 R13, RZ, RZ, R6 ;  /* 0x000000ffff0d7224 */ /* 0x010fe200078e0006 */
[----:B------:R1:W-:Y:S01]  /*2f6c0*/  STL.64 [R1+0xa8], R14 ;  /* 0x0000a80e01007387 */ /* 0x0003e20000100a00 */
[----:B0-----:R-:W-:-:S03]  /*2f6d0*/  IMAD.MOV.U32 R12, RZ, RZ, R4 ;  /* 0x000000ffff0c7224 */ /* 0x001fc600078e0004 */
[----:B------:R-:W2:Y:S01]  /*2f6e0*/  LDL.LU R4, [R1+0x3c] ;  /* 0x00003c0001047983 */ /* 0x000ea20000300800 */
[----:B-1----:R-:W-:-:S03]  /*2f6f0*/  IMAD.MOV.U32 R14, RZ, RZ, R8 ;  /* 0x000000ffff0e7224 */ /* 0x002fc600078e0008 */
[----:B------:R-:W4:Y:S01]  /*2f700*/  LDL.LU R6, [R1+0x34] ;  /* 0x0000340001067983 */ /* 0x000f220000300800 */
[----:B------:R-:W-:-:S03]  /*2f710*/  IMAD.MOV.U32 R15, RZ, RZ, R10 ;  /* 0x000000ffff0f7224 */ /* 0x000fc600078e000a */
[----:B------:R-:W5:Y:S04]  /*2f720*/  LDL R8, [R1+0x114] ;  /* 0x0001140001087983 */ /* 0x000f680000100800 */
[----:B------:R-:W-:Y:S01]  /*2f730*/  HMMA.16816.F32 R12, R12, R2, R24 ;  /* 0x000000020c0c723c */ /* 0x000fe20000001818 */
[----:B------:R-:W3:Y:S04]  /*2f740*/  LDL.LU R10, [R1+0xc] ;  /* 0x00000c00010a7983 */ /* 0x000ee80000300800 */
[----:B------:R-:W5:Y:S04]  /*2f750*/  LDL.LU.64 R26, [R1+0x3168] ;  /* 0x00316800011a7983 */ /* 0x000f680000300a00 */
[----:B------:R-:W5:-:S14]  /*2f760*/  LDL.LU.64 R24, [R1+0x3160] ;  /* 0x0031600001187983 */ /* 0x000f5c0000300a00 */
[----:B------:R0:W-:Y:S04]  /*2f770*/  STL.64 [R1+0x40], R12 ;  /* 0x0000400c01007387 */ /* 0x0001e80000100a00 */
[----:B------:R1:W-:Y:S01]  /*2f780*/  STL.64 [R1+0x48], R14 ;  /* 0x0000480e01007387 */ /* 0x0003e20000100a00 */
[----:B0-----:R-:W-:-:S03]  /*2f790*/  IMAD.MOV.U32 R12, RZ, RZ, R7 ;  /* 0x000000ffff0c7224 */ /* 0x001fc600078e0007 */
[----:B------:R-:W5:Y:S01]  /*2f7a0*/  LDL.LU R7, [R1+0x315c] ;  /* 0x00315c0001077983 */ /* 0x000f620000300800 */
[----:B------:R-:W-:Y:S02]  /*2f7b0*/  IMAD.MOV.U32 R13, RZ, RZ, R9 ;  /* 0x000000ffff0d7224 */ /* 0x000fe400078e0009 */
[----:B-1----:R-:W-:Y:S01]  /*2f7c0*/  IMAD.MOV.U32 R14, RZ, RZ, R11 ;  /* 0x000000ffff0e7224 */ /* 0x002fe200078e000b */
[----:B------:R-:W5:Y:S04]  /*2f7d0*/  LDL.LU R9, [R1+0x3158] ;  /* 0x0031580001097983 */ /* 0x000f680000300800 */
[----:B------:R-:W5:Y:S04]  /*2f7e0*/  LDL.LU R11, [R1+0x3154] ;  /* 0x00315400010b7983 */ /* 0x000f680000300800 */
[----:B------:R-:W5:Y:S01]  /*2f7f0*/  LDL.LU R15, [R1+0x2c] ;  /* 0x00002c00010f7983 */ /* 0x000f620000300800 */
[----:B------:R-:W-:-:S03]  /*2f800*/  IMAD.MOV.U32 R16, RZ, RZ, R22 ;  /* 0x000000ffff107224 */ /* 0x000fc600078e0016 */
[----:B------:R-:W5:Y:S01]  /*2f810*/  LDL.LU R3, [R1+0xf8] ;  /* 0x0000f80001037983 */ /* 0x000f620000300800 */
[----:B--2---:R-:W-:Y:S02]  /*2f820*/  IMAD.MOV.U32 R19, RZ, RZ, R4 ;  /* 0x000000ffff137224 */ /* 0x004fe400078e0004 */
[----:B----4-:R-:W-:Y:S02]  /*2f830*/  IMAD.MOV.U32 R18, RZ, RZ, R6 ;  /* 0x000000ffff127224 */ /* 0x010fe400078e0006 */
[----:B---3--:R-:W-:-:S07]  /*2f840*/  IMAD.MOV.U32 R17, RZ, RZ, R10 ;  /* 0x000000ffff117224 */ /* 0x008fce00078e000a */
[----:B-----5:R-:W-:-:S15]  /*2f850*/  HMMA.16816.F32 R16, R16, R20, R12 ;  /* 0x000000141010723c */ /* 0x020fde000000180c */
[----:B------:R-:W-:-:S08]  /*2f860*/  NOP ;  /* 0x0000000000007918 */ /* 0x000fd00000000000 */
[----:B------:R0:W-:Y:S04]  /*2f870*/  STL.64 [R1+0x90], R16 ;  /* 0x0000901001007387 */ /* 0x0001e80000100a00 */
[----:B------:R1:W-:Y:S01]  /*2f880*/  STL.64 [R1+0x98], R18 ;  /* 0x0000981201007387 */ /* 0x0003e20000100a00 */
[----:B0-----:R-:W-:-:S03]  /*2f890*/  IMAD.MOV.U32 R16, RZ, RZ, R22 ;  /* 0x000000ffff107224 */ /* 0x001fc600078e0016 */
[----:B------:R-:W2:Y:S01]  /*2f8a0*/  LDL.LU R22, [R1+0x3150] ;  /* 0x0031500001167983 */ /* 0x000ea20000300800 */
[----:B------:R-:W-:Y:S02]  /*2f8b0*/  IMAD.MOV.U32 R12, RZ, RZ, R5 ;  /* 0x000000ffff0c7224 */ /* 0x000fe400078e0005 */
[----:B------:R-:W-:Y:S02]  /*2f8c0*/  IMAD.MOV.U32 R13, RZ, RZ, R7 ;  /* 0x000000ffff0d7224 */ /* 0x000fe400078e0007 */
[----:B------:R-:W-:Y:S02]  /*2f8d0*/  IMAD.MOV.U32 R14, RZ, RZ, R9 ;  /* 0x000000ffff0e7224 */ /* 0x000fe400078e0009 */
[----:B------:R-:W-:-:S07]  /*2f8e0*/  IMAD.MOV.U32 R15, RZ, RZ, R11 ;  /* 0x000000ffff0f7224 */ /* 0x000fce00078e000b */
[----:B------:R-:W-:Y:S01]  /*2f8f0*/  HMMA.16816.F32 R12, R12, R20, R24 ;  /* 0x000000140c0c723c */ /* 0x000fe20000001818 */
[----:B------:R-:W3:Y:S04]  /*2f900*/  LDL.LU.64 R26, [R1+0x3148] ;  /* 0x00314800011a7983 */ /* 0x000ee80000300a00 */
[----:B------:R-:W3:Y:S01]  /*2f910*/  LDL.LU.64 R24, [R1+0x3140] ;  /* 0x0031400001187983 */ /* 0x000ee20000300a00 */
[----:B------:R-:W-:-:S15]  /*2f920*/  F2FP.F16.E4M3.UNPACK_B R2, R3.H1 ;  /* 0x00000003ff02723e */ /* 0x000fde00030006ff */
[----:B------:R-:W-:-:S02]  /*2f930*/  NOP ;  /* 0x0000000000007918 */ /* 0x000fc40000000000 */
[----:B------:R-:W-:Y:S04]  /*2f940*/  STL.64 [R1+0xc0], R12 ;  /* 0x0000c00c01007387 */ /* 0x000fe80000100a00 */
[----:B------:R3:W-:Y:S01]  /*2f950*/  STL.64 [R1+0xc8], R14 ;  /* 0x0000c80e01007387 */ /* 0x0007e20000100a00 */
[----:B--2---:R-:W-:-:S03]  /*2f960*/  F2FP.F16.E4M3.UNPACK_B R3, R22.H1 ;  /* 0x00000016ff03723e */ /* 0x004fc600030006ff */
[----:B------:R-:W2:Y:S01]  /*2f970*/  LDL.LU R22, [R1+0x313c] ;  /* 0x00313c0001167983 */ /* 0x000ea20000300800 */
[----:B------:R-:W-:Y:S01]  /*2f980*/  F2FP.F16.E4M3.UNPACK_B R28, R28.H1 ;  /* 0x0000001cff1c723e */ /* 0x000fe200030006ff */
[----:B------:R-:W-:Y:S01]  /*2f990*/  IMAD.MOV.U32 R17, RZ, RZ, R10 ;  /* 0x000000ffff117224 */ /* 0x000fe200078e000a */
[----:B------:R-:W-:Y:S01]  /*2f9a0*/  F2FP.F16.E4M3.UNPACK_B R29, R29.H1 ;  /* 0x0000001dff1d723e */ /* 0x000fe200030006ff */
[----:B-1----:R-:W-:Y:S02]  /*2f9b0*/  IMAD.MOV.U32 R18, RZ, RZ, R6 ;  /* 0x000000ffff127224 */ /* 0x002fe400078e0006 */
[----:B------:R-:W-:-:S07]  /*2f9c0*/  IMAD.MOV.U32 R19, RZ, RZ, R4 ;  /* 0x000000ffff137224 */ /* 0x000fce00078e0004 */
[----:B---3--:R-:W-:Y:S01]  /*2f9d0*/  HMMA.16816.F32 R12, R16, R28, R24 ;  /* 0x0000001c100c723c */ /* 0x008fe20000001818 */
[----:B------:R-:W-:-:S05]  /*2f9e0*/  LOP3.LUT R8, R8, 0x40, RZ, 0x3c, !PT ;  /* 0x0000004008087812 */ /* 0x000fca00078e3cff */
[----:B------:R-:W-:Y:S04]  /*2f9f0*/  STL [R1+0x118], R8 ;  /* 0x0001180801007387 */ /* 0x000fe80000100800 */
[----:B------:R-:W3:-:S13]  /*2fa00*/  LDL.LU R24, [R1+0x50] ;  /* 0x0000500001187983 */ /* 0x000eda0000300800 */
[----:B------:R-:W-:Y:S04]  /*2fa10*/  STL.64 [R1+0x80], R12 ;  /* 0x0000800c01007387 */ /* 0x000fe80000100a00 */
[----:B------:R-:W-:Y:S04]  /*2fa20*/  STL.64 [R1+0x88], R14 ;  /* 0x0000880e01007387 */ /* 0x000fe80000100a00 */
[----:B------:R-:W0:Y:S04]  /*2fa30*/  LDSM.16.M88.4 R12, [R8+UR7] ;  /* 0x00000007080c783b */ /* 0x000e280008000200 */
[----:B------:R-:W3:Y:S04]  /*2fa40*/  LDL.LU R25, [R1+0x54] ;  /* 0x0000540001197983 */ /* 0x000ee80000300800 */
[----:B------:R-:W3:Y:S04]  /*2fa50*/  LDL.LU R26, [R1+0x58] ;  /* 0x00005800011a7983 */ /* 0x000ee80000300800 */
[----:B------:R-:W3:Y:S01]  /*2fa60*/  LDL.LU R27, [R1+0x5c] ;  /* 0x00005c00011b7983 */ /* 0x000ee20000300800 */
[----:B0-----:R-:W-:-:S03]  /*2fa70*/  IMAD.MOV.U32 R8, RZ, RZ, R12 ;  /* 0x000000ffff087224 */ /* 0x001fc600078e000c */
[----:B--2---:R-:W0:Y:S04]  /*2fa80*/  LDSM.16.MT88.4 R16, [R22+UR7+0x11000] ;  /* 0x011000071610783b */ /* 0x004e280008004200 */
[----:B0-----:R0:W-:Y:S04]  /*2fa90*/  STL [R1+0x30c4], R17 ;  /* 0x0030c41101007387 */ /* 0x0011e80000100800 */
[----:B------:R-:W-:Y:S04]  /*2faa0*/  STL [R1+0x30c0], R19 ;  /* 0x0030c01301007387 */ /* 0x000fe80000100800 */
[----:B------:R-:W-:Y:S01]  /*2fab0*/  STL [R1+0xd0], R12 ;  /* 0x0000d00c01007387 */ /* 0x000fe20000100800 */
[----:B0-----:R-:W-:-:S03]  /*2fac0*/  IMAD.MOV.U32 R17, RZ, RZ, R13 ;  /* 0x000000ffff117224 */ /* 0x001fc600078e000d */
[----:B------:R-:W-:Y:S04]  /*2fad0*/  STL.64 [R1+0xd8], R14 ;  /* 0x0000d80e01007387 */ /* 0x000fe80000100a00 */
[----:B------:R0:W-:Y:S04]  /*2fae0*/  STL [R1+0x3134], R8 ;  /* 0x0031340801007387 */ /* 0x0001e80000100800 */
[----:B0-----:R-:W2:Y:S04]  /*2faf0*/  LDL.LU R8, [R1+0x4] ;  /* 0x0000040001087983 */ /* 0x001ea80000300800 */
[----:B------:R-:W-:Y:S04]  /*2fb00*/  STL [R1+0x3118], R18 ;  /* 0x0031181201007387 */ /* 0x000fe80000100800 */
[----:B------:R0:W-:Y:S04]  /*2fb10*/  STL.64 [R1+0x3110], R16 ;  /* 0x0031101001007387 */ /* 0x0001e80000100a00 */
[----:B0-----:R-:W4:Y:S04]  /*2fb20*/  LDL.LU R16, [R1+0x60] ;  /* 0x0000600001107983 */ /* 0x001f280000300800 */
[----:B------:R-:W4:Y:S04]  /*2fb30*/  LDL.LU R17, [R1+0x64] ;  /* 0x0000640001117983 */ /* 0x000f280000300800 */
[----:B------:R-:W4:Y:S01]  /*2fb40*/  LDL.LU R18, [R1+0x68] ;  /* 0x0000680001127983 */ /* 0x000f220000300800 */
[----:B------:R-:W-:-:S03]  /*2fb50*/  IMAD.MOV.U32 R19, RZ, RZ, R23 ;  /* 0x000000ffff137224 */ /* 0x000fc600078e0017 */
[----:B------:R-:W0:Y:S01]  /*2fb60*/  LDSM.16.MT88.4 R20, [R22+UR7+0x11400] ;  /* 0x011400071614783b */ /* 0x000e220008004200 */
[----:B------:R-:W-:Y:S02]  /*2fb70*/  IMAD.MOV.U32 R12, RZ, RZ, R5 ;  /* 0x000000ffff0c7224 */ /* 0x000fe400078e0005 */
[----:B------:R-:W-:Y:S02]  /*2fb80*/  IMAD.MOV.U32 R13, RZ, RZ, R7 ;  /* 0x000000ffff0d7224 */ /* 0x000fe400078e0007 */
[----:B------:R-:W-:Y:S02]  /*2fb90*/  IMAD.MOV.U32 R14, RZ, RZ, R9 ;  /* 0x000000ffff0e7224 */ /* 0x000fe400078e0009 */
[----:B------:R-:W-:Y:S01]  /*2fba0*/  IMAD.MOV.U32 R15, RZ, RZ, R11 ;  /* 0x000000ffff0f7224 */ /* 0x000fe200078e000b */
[----:B0-----:R-:W-:Y:S04]  /*2fbb0*/  STL.64 [R1+0x20], R20 ;  /* 0x0000201401007387 */ /* 0x001fe80000100a00 */
[----:B------:R-:W-:Y:S02]  /*2fbc0*/  STL.64 [R1+0x28], R22 ;  /* 0x0000281601007387 */ /* 0x000fe40000100a00 */
[----:B----4-:R-:W-:Y:S02]  /*2fbd0*/  HMMA.16816.F32 R16, R12, R28, R16 ;  /* 0x0000001c0c10723c */ /* 0x010fe40000001810 */
[----:B------:R-:W4:-:S15]  /*2fbe0*/  LDL R15, [R1+0x118] ;  /* 0x00011800010f7983 */ /* 0x000f1e0000100800 */
[----:B------:R-:W-:-:S06]  /*2fbf0*/  NOP ;  /* 0x0000000000007918 */ /* 0x000fcc0000000000 */
[----:B------:R0:W-:Y:S04]  /*2fc00*/  STL.64 [R1+0xb0], R16 ;  /* 0x0000b01001007387 */ /* 0x0001e80000100a00 */
[----:B------:R1:W-:Y:S04]  /*2fc10*/  STL.64 [R1+0xb8], R18 ;  /* 0x0000b81201007387 */ /* 0x0003e80000100a00 */
[----:B0-----:R-:W5:Y:S01]  /*2fc20*/  LDL.LU R16, [R1+0xa0] ;  /* 0x0000a00001107983 */ /* 0x001f620000300800 */
[----:B------:R-:W-:-:S03]  /*2fc30*/  IMAD.MOV.U32 R17, RZ, RZ, R0 ;  /* 0x000000ffff117224 */ /* 0x000fc600078e0000 */
[----:B------:R-:W3:Y:S04]  /*2fc40*/  LDL.LU R0, [R1+0x3138] ;  /* 0x0031380001007983 */ /* 0x000ee80000300800 */
[----:B-1----:R-:W4:Y:S04]  /*2fc50*/  LDL.LU R18, [R1+0xa8] ;  /* 0x0000a80001127983 */ /* 0x002f280000300800 */
[----:B------:R-:W4:Y:S01]  /*2fc60*/  LDL.LU R19, [R1+0xac] ;  /* 0x0000ac0001137983 */ /* 0x000f220000300800 */
[----:B--2---:R-:W-:Y:S02]  /*2fc70*/  IMAD.MOV.U32 R20, RZ, RZ, R8 ;  /* 0x000000ffff147224 */ /* 0x004fe400078e0008 */
[----:B------:R-:W-:Y:S01]  /*2fc80*/  IMAD.MOV.U32 R21, RZ, RZ, R10 ;  /* 0x000000ffff157224 */ /* 0x000fe200078e000a */
[----:B------:R-:W2:Y:S01]  /*2fc90*/  LDL.LU R28, [R1+0x108] ;  /* 0x00010800011c7983 */ /* 0x000ea20000300800 */
[----:B------:R-:W-:-:S02]  /*2fca0*/  IMAD.MOV.U32 R22, RZ, RZ, R6 ;  /* 0x000000ffff167224 */ /* 0x000fc400078e0006 */
[----:B------:R-:W-:Y:S01]  /*2fcb0*/  IMAD.MOV.U32 R23, RZ, RZ, R4 ;  /* 0x000000ffff177224 */ /* 0x000fe200078e0004 */
[----:B------:R-:W2:Y:S04]  /*2fcc0*/  LDL.LU R29, [R1+0x10c] ;  /* 0x00010c00011d7983 */ /* 0x000ea80000300800 */
[----:B----4-:R-:W-:Y:S04]  /*2fcd0*/  STL.64 [R1+0x3128], R18 ;  /* 0x0031281201007387 */ /* 0x010fe80000100a00 */
[----:B-----5:R-:W-:Y:S04]  /*2fce0*/  STL.64 [R1+0x3120], R16 ;  /* 0x0031201001007387 */ /* 0x020fe80000100a00 */
[----:B------:R3:W0:Y:S02]  /*2fcf0*/  LDSM.16.M88.4 R16, [R15+UR7+0x4000] ;  /* 0x004000070f10783b */ /* 0x0006240008000200 */
[----:B---3--:R-:W-:Y:S02]  /*2fd00*/  HMMA.16816.F32 R12, R20, R2, R24 ;  /* 0x00000002140c723c */ /* 0x008fe40000001818 */
[----:B------:R-:W1:Y:S04]  /*2fd10*/  LDSM.16.MT88.4 R20, [R0+UR7+0x11000] ;  /* 0x011000070014783b */ /* 0x000e680008004200 */
[----:B------:R-:W3:Y:S04]  /*2fd20*/  LDSM.16.MT88.4 R24, [R0+UR7+0x11400] ;  /* 0x011400070018783b */ /* 0x000ee80008004200 */
[----:B0-----:R-:W-:Y:S04]  /*2fd30*/  STL.64 [R1+0xe0], R16 ;  /* 0x0000e01001007387 */ /* 0x001fe80000100a00 */
[----:B------:R-:W-:Y:S04]  /*2fd40*/  STL.64 [R1+0xe8], R18 ;  /* 0x0000e81201007387 */ /* 0x000fe80000100a00 */
[----:B-1----:R0:W-:Y:S05]  /*2fd50*/  STL [R1+0x30b0], R21 ;  /* 0x0030b01501007387 */ /* 0x0021ea0000100800 */
[----:B------:R-:W-:Y:S04]  /*2fd60*/  STL.64 [R1+0x50], R12 ;  /* 0x0000500c01007387 */ /* 0x000fe80000100a00 */
[----:B------:R-:W-:Y:S04]  /*2fd70*/  STL.64 [R1+0x58], R14 ;  /* 0x0000580e01007387 */ /* 0x000fe80000100a00 */
[----:B0-----:R-:W4:Y:S04]  /*2fd80*/  LDL R21, [R1+0x118] ;  /* 0x0001180001157983 */ /* 0x001f280000100800 */
[----:B------:R-:W-:Y:S04]  /*2fd90*/  STL [R1+0x30ac], R23 ;  /* 0x0030ac1701007387 */ /* 0x000fe80000100800 */
[----:B------:R-:W-:Y:S04]  /*2fda0*/  STL [R1+0x3104], R22 ;  /* 0x0031041601007387 */ /* 0x000fe80000100800 */
[----:B------:R0:W-:Y:S04]  /*2fdb0*/  STL [R1+0x3100], R20 ;  /* 0x0031001401007387 */ /* 0x0001e80000100800 */
[----:B----4-:R1:W-:Y:S04]  /*2fdc0*/  STL [R1+0x3130], R21 ;  /* 0x0031301501007387 */ /* 0x0103e80000100800 */
[----:B0-----:R-:W4:Y:S04]  /*2fdd0*/  LDL.LU R20, [R1+0x70] ;  /* 0x0000700001147983 */ /* 0x001f280000300800 */
[----:B-1----:R-:W4:Y:S04]  /*2fde0*/  LDL.LU R21, [R1+0x74] ;  /* 0x0000740001157983 */ /* 0x002f280000300800 */
[----:B------:R-:W4:Y:S04]  /*2fdf0*/  LDL.LU R22, [R1+0x78] ;  /* 0x0000780001167983 */ /* 0x000f280000300800 */
[----:B------:R-:W4:Y:S01]  /*2fe00*/  LDL.LU R23, [R1+0x7c] ;  /* 0x00007c0001177983 */ /* 0x000f220000300800 */
[----:B------:R-:W-:-:S03]  /*2fe10*/  IMAD.MOV.U32 R16, RZ, RZ, R5 ;  /* 0x000000ffff107224 */ /* 0x000fc600078e0005 */
[----:B---3--:R-:W-:Y:S01]  /*2fe20*/  STL [R1+0x30b4], R25 ;  /* 0x0030b41901007387 */ /* 0x008fe20000100800 */
[----:B------:R-:W-:Y:S02]  /*2fe30*/  IMAD.MOV.U32 R17, RZ, RZ, R7 ;  /* 0x000000ffff117224 */ /* 0x000fe400078e0007 */
[----:B------:R-:W-:Y:S01]  /*2fe40*/  IMAD.MOV.U32 R18, RZ, RZ, R9 ;  /* 0x000000ffff127224 */ /* 0x000fe200078e0009 */
[----:B------:R-:W-:Y:S01]  /*2fe50*/  STL [R1+0x30a8], R27 ;  /* 0x0030a81b01007387 */ /* 0x000fe20000100800 */
[----:B------:R-:W-:-:S03]  /*2fe60*/  IMAD.MOV.U32 R19, RZ, RZ, R11 ;  /* 0x000000ffff137224 */ /* 0x000fc600078e000b */
[----:B------:R-:W-:Y:S04]  /*2fe70*/  STL [R1+0x310c], R26 ;  /* 0x00310c1a01007387 */ /* 0x000fe80000100800 */
[----:B------:R0:W-:Y:S01]  /*2fe80*/  STL [R1+0x3108], R24 ;  /* 0x0031081801007387 */ /* 0x0001e20000100800 */
[----:B------:R-:W-:-:S03]  /*2fe90*/  IMAD.MOV.U32 R12, RZ, RZ, R8 ;  /* 0x000000ffff0c7224 */ /* 0x000fc600078e0008 */
[----:B0-----:R-:W3:Y:S04]  /*2fea0*/  LDL.LU R24, [R1+0x40] ;  /* 0x0000400001187983 */ /* 0x001ee80000300800 */
[----:B------:R-:W3:Y:S04]  /*2feb0*/  LDL.LU R25, [R1+0x44] ;  /* 0x0000440001197983 */ /* 0x000ee80000300800 */
[----:B------:R-:W3:Y:S04]  /*2fec0*/  LDL.LU R26, [R1+0x48] ;  /* 0x00004800011a7983 */ /* 0x000ee80000300800 */
[----:B------:R-:W3:Y:S04]  /*2fed0*/  LDL.LU R27, [R1+0x4c] ;  /* 0x00004c00011b7983 */ /* 0x000ee80000300800 */
[----:B------:R-:W-:Y:S04]  /*2fee0*/  STL [R1+0x3080], R0 ;  /* 0x0030800001007387 */ /* 0x000fe80000100800 */
[----:B------:R-:W5:Y:S01]  /*2fef0*/  LDL.LU R8, [R1+0x3134] ;  /* 0x0031340001087983 */ /* 0x000f620000300800 */
[----:B----4-:R-:W-:Y:S03]  /*2ff00*/  HMMA.16816.F32 R16, R16, R2, R20 ;  /* 0x000000021010723c */ /* 0x010fe60000001814 */
[----:B------:R-:W4:-:S15]  /*2ff10*/  LDL.LU R21, [R1+0x3130] ;  /* 0x0031300001157983 */ /* 0x000f1e0000300800 */
[----:B------:R-:W-:-:S05]  /*2ff20*/  NOP ;  /* 0x0000000000007918 */ /* 0x000fca0000000000 */
[----:B------:R-:W-:Y:S04]  /*2ff30*/  STL.64 [R1+0x70], R16 ;  /* 0x0000701001007387 */ /* 0x000fe80000100a00 */
[----:B------:R-:W-:Y:S04]  /*2ff40*/  STL.64 [R1+0x78], R18 ;  /* 0x0000781201007387 */ /* 0x000fe80000100a00 */
[----:B----4-:R-:W0:Y:S01]  /*2ff50*/  LDSM.16.M88.4 R16, [R21+UR7+0x8000] ;  /* 0x008000071510783b */ /* 0x010e220008000200 */
[----:B--2---:R-:W-:Y:S01]  /*2ff60*/  F2FP.F16.E4M3.UNPACK_B R28, R28.H1 ;  /* 0x0000001cff1c723e */ /* 0x004fe200030006ff */
[----:B------:R-:W-:Y:S01]  /*2ff70*/  IMAD.MOV.U32 R13, RZ, RZ, R10 ;  /* 0x000000ffff0d7224 */ /* 0x000fe200078e000a */
[----:B------:R-:W-:Y:S01]  /*2ff80*/  F2FP.F16.E4M3.UNPACK_B R29, R29.H1 ;  /* 0x0000001dff1d723e */ /* 0x000fe200030006ff */
[----:B------:R-:W-:Y:S01]  /*2ff90*/  IMAD.MOV.U32 R14, RZ, RZ, R6 ;  /* 0x000000ffff0e7224 */ /* 0x000fe200078e0006 */
[----:B------:R-:W1:Y:S04]  /*2ffa0*/  LDSM.16.M88.4 R20, [R21+UR7+0xc000] ;  /* 0x00c000071514783b */ /* 0x000e680008000200 */
[----:B0-----:R-:W-:Y:S04]  /*2ffb0*/  STL.64 [R1+0xf0], R16 ;  /* 0x0000f01001007387 */ /* 0x001fe80000100a00 */
[----:B------:R0:W-:Y:S04]  /*2ffc0*/  STL.64 [R1+0xf8], R18 ;  /* 0x0000f81201007387 */ /* 0x0001e80000100a00 */
[----:B0-----:R-:W2:Y:S04]  /*2ffd0*/  LDL.LU.64 R18, [R1+0x3128] ;  /* 0x0031280001127983 */ /* 0x001ea80000300a00 */
[----:B------:R-:W2:Y:S01]  /*2ffe0*/  LDL.LU.64 R16, [R1+0x3120] ;  /* 0x0031200001107983 */ /* 0x000ea20000300a00 */
[----:B------:R-:W-:-:S02]  /*2fff0*/  IMAD.MOV.U32 R15, RZ, RZ, R4 ;  /* 0x000000ffff0f7224 */ /* 0x000fc400078e0004 */
[----:B------:R-:W-:Y:S02]  /*30000*/  IMAD.MOV.U32 R4, RZ, RZ, R5 ;  /* 0x000000ffff047224 */ /* 0x000fe400078e0005 */
[----:B------:R-:W-:Y:S02]  /*30010*/  IMAD.MOV.U32 R5, RZ, RZ, R7 ;  /* 0x000000ffff057224 */ /* 0x000fe400078e0007 */
[----:B------:R-:W-:Y:S02]  /*30020*/  IMAD.MOV.U32 R6, RZ, RZ, R9 ;  /* 0x000000ffff067224 */ /* 0x000fe400078e0009 */
[----:B------:R-:W-:-:S07]  /*30030*/  IMAD.MOV.U32 R7, RZ, RZ, R11 ;  /* 0x000000ffff077224 */ /* 0x000fce00078e000b */
[-C--:B---3--:R-:W-:Y:S06]  /*30040*/  HMMA.16816.F32 R4, R4, R28.reuse, R24 ;  /* 0x0000001c0404723c */ /* 0x088fec0000001818 */
[----:B--2---:R-:W-:Y:S01]  /*30050*/  HMMA.16816.F32 R12, R12, R28, R16 ;  /* 0x0000001c0c0c723c */ /* 0x004fe20000001810 */
[----:B------:R-:W2:Y:S04]  /*30060*/  LDL.LU R18, [R1+0x3118] ;  /* 0x0031180001127983 */ /* 0x000ea80000300800 */
[----:B------:R-:W3:-:S13]  /*30070*/  LDL.LU.64 R16, [R1+0x3110] ;  /* 0x0031100001107983 */ /* 0x000eda0000300a00 */
[----:B------:R-:W-:-:S06]  /*30080*/  IMAD.MOV.U32 R19, RZ, RZ, R4 ;  /* 0x000000ffff137224 */ /* 0x000fcc00078e0004 */
[----:B------:R-:W-:Y:S01]  /*30090*/  IMAD.MOV.U32 R0, RZ, RZ, R15 ;  /* 0x000000ffff007224 */ /* 0x000fe200078e000f */
[----:B------:R-:W-:Y:S04]  /*300a0*/  STL.64 [R1+0x60], R12 ;  /* 0x0000600c01007387 */ /* 0x000fe80000100a00 */
[----:B------:R-:W-:Y:S04]  /*300b0*/  STL [R1+0x68], R14 ;  /* 0x0000680e01007387 */ /* 0x000fe80000100800 */
[----:B------:R0:W-:Y:S04]  /*300c0*/  STL [R1+0x30d8], R0 ;  /* 0x0030d80001007387 */ /* 0x0001e80000100800 */
[----:B0-----:R-:W4:Y:S04]  /*300d0*/  LDL.LU R0, [R1+0x28] ;  /* 0x0000280001007983 */ /* 0x001f280000300800 */
[----:B------:R-:W4:Y:S04]  /*300e0*/  LDL.LU R14, [R1+0xf0] ;  /* 0x0000f000010e7983 */ /* 0x000f280000300800 */
[----:B------:R-:W4:Y:S01]  /*300f0*/  LDL.LU R15, [R1+0xf4] ;  /* 0x0000f400010f7983 */ /* 0x000f220000300800 */
[----:B---3--:R-:W-:-:S03]  /*30100*/  F2FP.F16.E4M3.UNPACK_B R3, R17 ;  /* 0x00000011ff03723e */ /* 0x008fc600020006ff */
[----:B------:R0:W-:Y:S04]  /*30110*/  STL [R1+0x30dc], R17 ;  /* 0x0030dc1101007387 */ /* 0x0001e80000100800 */
[----:B0-----:R-:W3:Y:S04]  /*30120*/  LDL.LU R17, [R1+0x20] ;  /* 0x0000200001117983 */ /* 0x001ee80000300800 */
[----:B------:R-:W3:Y:S04]  /*30130*/  LDL.LU R26, [R1+0x310c] ;  /* 0x00310c00011a7983 */ /* 0x000ee80000300800 */
[----:B------:R-:W3:Y:S04]  /*30140*/  LDL.LU R24, [R1+0x3108] ;  /* 0x0031080001187983 */ /* 0x000ee80000300800 */
[----:B------:R0:W-:Y:S04]  /*30150*/  STL [R1+0x44], R5 ;  /* 0x0000440501007387 */ /* 0x0001e80000100800 */
[----:B------:R5:W-:Y:S04]  /*30160*/  STL.64 [R1+0x48], R6 ;  /* 0x0000480601007387 */ /* 0x000be80000100a00 */
[----:B------:R-:W3:Y:S04]  /*30170*/  LDL.LU R4, [R1+0x90] ;  /* 0x0000900001047983 */ /* 0x000ee80000300800 */
[----:B0-----:R-:W3:Y:S04]  /*30180*/  LDL.LU R5, [R1+0x94] ;  /* 0x0000940001057983 */ /* 0x001ee80000300800 */
[----:B-----5:R-:W5:Y:S04]  /*30190*/  LDL.LU R6, [R1+0x98] ;  /* 0x0000980001067983 */ /* 0x020f680000300800 */
[----:B------:R-:W5:Y:S04]  /*301a0*/  LDL.LU R7, [R1+0x9c] ;  /* 0x00009c0001077983 */ /* 0x000f680000300800 */
[----:B------:R-:W5:Y:S04]  /*301b0*/  LDL.LU R28, [R1+0xe0] ;  /* 0x0000e000011c7983 */ /* 0x000f680000300800 */
[----:B------:R-:W5:Y:S01]  /*301c0*/  LDL.LU R29, [R1+0xe4] ;  /* 0x0000e400011d7983 */ /* 0x000f620000300800 */
[----:B------:R-:W-:Y:S01]  /*301d0*/  F2FP.F16.E4M3.UNPACK_B R2, R8 ;  /* 0x00000008ff02723e */ /* 0x000fe200020006ff */
[----:B------:R-:W-:-:S02]  /*301e0*/  IMAD.MOV.U32 R8, RZ, RZ, R16 ;  /* 0x000000ffff087224 */ /* 0x000fc400078e0010 */
[----:B--2---:R-:W-:Y:S02]  /*301f0*/  IMAD.MOV.U32 R9, RZ, RZ, R18 ;  /* 0x000000ffff097224 */ /* 0x004fe400078e0012 */
[----:B----4-:R-:W-:Y:S01]  /*30200*/  IMAD.MOV.U32 R11, RZ, RZ, R0 ;  /* 0x000000ffff0b7224 */ /* 0x010fe200078e0000 */
[----:B-1----:R-:W-:Y:S04]  /*30210*/  STL.64 [R1+0x100], R20 ;  /* 0x0001001401007387 */ /* 0x002fe80000100a00 */
[----:B------:R0:W-:Y:S04]  /*30220*/  STL.64 [R1+0x108], R22 ;  /* 0x0001081601007387 */ /* 0x0001e80000100a00 */
[----:B0-----:R-:W2:Y:S04]  /*30230*/  LDL.LU R22, [R1+0x3104] ;  /* 0x0031040001167983 */ /* 0x001ea80000300800 */
[----:B------:R-:W4:Y:S01]  /*30240*/  LDL.LU R20, [R1+0x3100] ;  /* 0x0031000001147983 */ /* 0x000f220000300800 */
[----:B---3--:R-:W-:-:S07]  /*30250*/  IMAD.MOV.U32 R10, RZ, RZ, R17 ;  /* 0x000000ffff0a7224 */ /* 0x008fce00078e0011 */
[----:B-----5:R-:W-:Y:S01]  /*30260*/  HMMA.16816.F32 R4, R8, R2, R4 ;  /* 0x000000020804723c */ /* 0x020fe20000001804 */
[----:B------:R-:W-:Y:S02]  /*30270*/  F2FP.F16.E4M3.UNPACK_B R12, R28 ;  /* 0x0000001cff0c723e */ /* 0x000fe400020006ff */
[----:B------:R-:W-:-:S15]  /*30280*/  F2FP.F16.E4M3.UNPACK_B R13, R29 ;  /* 0x0000001dff0d723e */ /* 0x000fde00020006ff */
[----:B------:R-:W-:-:S05]  /*30290*/  NOP ;  /* 0x0000000000007918 */ /* 0x000fca0000000000 */
[----:B------:R-:W-:Y:S04]  /*302a0*/  STL.64 [R1+0x10], R4 ;  /* 0x0000100401007387 */ /* 0x000fe80000100a00 */
[----:B------:R-:W-:Y:S04]  /*302b0*/  STL.64 [R1+0x18], R6 ;  /* 0x0000180601007387 */ /* 0x000fe80000100a00 */
[----:B------:R-:W-:Y:S04]  /*302c0*/  STL.64 [R1+0x30f8], R14 ;  /* 0x0030f80e01007387 */ /* 0x000fe80000100a00 */
[----:B------:R0:W-:Y:S04]  /*302d0*/  STL.64 [R1+0x30f0], R12 ;  /* 0x0030f00c01007387 */ /* 0x0001e80000100a00 */
[----:B0-----:R-:W3:Y:S04]  /*302e0*/  LDL.LU R12, [R1+0xc0] ;  /* 0x0000c000010c7983 */ /* 0x001ee80000300800 */
[----:B------:R-:W3:Y:S04]  /*302f0*/  LDL.LU R13, [R1+0xc4] ;  /* 0x0000c400010d7983 */ /* 0x000ee80000300800 */
[----:B------:R-:W3:Y:S04]  /*30300*/  LDL.LU R14, [R1+0xc8] ;  /* 0x0000c800010e7983 */ /* 0x000ee80000300800 */
[----:B------:R-:W3:Y:S01]  /*30310*/  LDL.LU R15, [R1+0xcc] ;  /* 0x0000cc00010f7983 */ /* 0x000ee20000300800 */
[----:B----4-:R-:W-:-:S02]  /*30320*/  IMAD.MOV.U32 R8, RZ, RZ, R20 ;  /* 0x000000ffff087224 */ /* 0x010fc400078e0014 */
[----:B--2---:R-:W-:Y:S02]  /*30330*/  IMAD.MOV.U32 R9, RZ, RZ, R22 ;  /* 0x000000ffff097224 */ /* 0x004fe400078e0016 */
[----:B------:R-:W-:Y:S02]  /*30340*/  IMAD.MOV.U32 R10, RZ, RZ, R24 ;  /* 0x000000ffff0a7224 */ /* 0x000fe400078e0018 */
[----:B------:R-:W-:-:S07]  /*30350*/  IMAD.MOV.U32 R11, RZ, RZ, R26 ;  /* 0x000000ffff0b7224 */ /* 0x000fce00078e001a */
[----:B---3--:R-:W-:Y:S01]  /*30360*/  HMMA.16816.F32 R8, R8, R2, R12 ;  /* 0x000000020808723c */ /* 0x008fe2000000180c */
[----:B------:R-:W2:Y:S04]  /*30370*/  LDL.LU.64 R14, [R1+0x30f8] ;  /* 0x0030f800010e7983 */ /* 0x000ea80000300a00 */
[----:B------:R-:W3:-:S15]  /*30380*/  LDL.LU.64 R12, [R1+0x30f0] ;  /* 0x0030f000010c7983 */ /* 0x000ede0000300a00 */
[----:B------:R-:W-:-:S04]  /*30390*/  NOP ;  /* 0x0000000000007918 */ /* 0x000fc80000000000 */
[----:B------:R-:W-:Y:S02]  /*303a0*/  IMAD.MOV.U32 R25, RZ, RZ, R8 ;  /* 0x000000ffff197224 */ /* 0x000fe400078e0008 */
[----:B------:R-:W-:Y:S01]  /*303b0*/  IMAD.MOV.U32 R21, RZ, RZ, R9 ;  /* 0x000000ffff157224 */ /* 0x000fe200078e0009 */
[----:B------:R-:W3:Y:S01]  /*303c0*/  LDL.LU R8, [R1+0x80] ;  /* 0x0000800001087983 */ /* 0x000ee20000300800 */
[----:B------:R-:W-:Y:S02]  /*303d0*/  IMAD.MOV.U32 R23, RZ, RZ, R10 ;  /* 0x000000ffff177224 */ /* 0x000fe400078e000a */
[----:B------:R-:W-:Y:S01]  /*303e0*/  IMAD.MOV.U32 R27, RZ, RZ, R11 ;  /* 0x000000ffff1b7224 */ /* 0x000fe200078e000b */
[----:B------:R-:W3:Y:S04]  /*303f0*/  LDL.LU R9, [R1+0x84] ;  /* 0x0000840001097983 */ /* 0x000ee80000300800 */
[----:B------:R-:W3:Y:S04]  /*30400*/  LDL.LU R10, [R1+0x88] ;  /* 0x00008800010a7983 */ /* 0x000ee80000300800 */
[----:B------:R-:W3:Y:S01]  /*30410*/  LDL.LU R11, [R1+0x8c] ;  /* 0x00008c00010b7983 */ /* 0x000ee20000300800 */
[----:B------:R-:W-:-:S02]  /*30420*/  IMAD.MOV.U32 R4, RZ, RZ, R16 ;  /* 0x000000ffff047224 */ /* 0x000fc400078e0010 */
[----:B------:R-:W-:Y:S02]  /*30430*/  IMAD.MOV.U32 R5, RZ, RZ, R18 ;  /* 0x000000ffff057224 */ /* 0x000fe400078e0012 */
[----:B------:R-:W-:Y:S02]  /*30440*/  IMAD.MOV.U32 R6, RZ, RZ, R17 ;  /* 0x000000ffff067224 */ /* 0x000fe400078e0011 */
[----:B------:R-:W-:Y:S01]  /*30450*/  IMAD.MOV.U32 R7, RZ, RZ, R0 ;  /* 0x000000ffff077224 */ /* 0x000fe200078e0000 */
[----:B--2---:R-:W-:Y:S06]  /*30460*/  STL [R1+0x3098], R14 ;  /* 0x0030980e01007387 */ /* 0x004fec0000100800 */
[----:B---3--:R-:W-:-:S15]  /*30470*/  HMMA.16816.F32 R4, R4, R12, R8 ;  /* 0x0000000c0404723c */ /* 0x008fde0000001808 */
[----:B------:R-:W-:-:S08]  /*30480*/  NOP ;  /* 0x0000000000007918 */ /* 0x000fd00000000000 */
[----:B------:R0:W-:Y:S04]  /*30490*/  STL.64 [R1], R4 ;  /* 0x0000000401007387 */ /* 0x0001e80000100a00 */
[----:B------:R1:W-:Y:S04]  /*304a0*/  STL.64 [R1+0x8], R6 ;  /* 0x0000080601007387 */ /* 0x0003e80000100a00 */
[----:B------:R-:W-:Y:S04]  /*304b0*/  STL [R1+0x309c], R15 ;  /* 0x00309c0f01007387 */ /* 0x000fe80000100800 */
[----:B------:R-:W-:Y:S01]  /*304c0*/  STL.64 [R1+0x30e8], R18 ;  /* 0x0030e81201007387 */ /* 0x000fe20000100a00 */
[----:B0-----:R-:W-:-:S03]  /*304d0*/  IMAD.MOV.U32 R4, RZ, RZ, R16 ;  /* 0x000000ffff047224 */ /* 0x001fc600078e0010 */
[----:B------:R0:W-:Y:S01]  /*304e0*/  STL.64 [R1+0x30e0], R16 ;  /* 0x0030e01001007387 */ /* 0x0001e20000100a00 */
[----:B-1----:R-:W-:Y:S02]  /*304f0*/  IMAD.MOV.U32 R6, RZ, RZ, R17 ;  /* 0x000000ffff067224 */ /* 0x002fe400078e0011 */
[----:B------:R-:W-:Y:S01]  /*30500*/  IMAD.MOV.U32 R5, RZ, RZ, R18 ;  /* 0x000000ffff057224 */ /* 0x000fe200078e0012 */
        /* <DEDUP_REMOVED lines=8> */
[----:B------:R-:W-:Y:S02]  /*30590*/  F2FP.F16.E4M3.UNPACK_B R2, R14 ;  /* 0x0000000eff02723e */ /* 0x000fe400020006ff */
[----:B------:R-:W-:-:S04]  /*305a0*/  F2FP.F16.E4M3.UNPACK_B R3, R15 ;  /* 0x0000000fff03723e */ /* 0x000fc800020006ff */
[----:B--2---:R-:W-:Y:S01]  /*305b0*/  HMMA.16816.F32 R12, R8, R12, R16 ;  /* 0x0000000c080c723c */ /* 0x004fe20000001810 */
[----:B------:R-:W2:Y:S04]  /*305c0*/  LDL.LU.64 R18, [R1+0x30e8] ;  /* 0x0030e80001127983 */ /* 0x000ea80000300a00 */
[----:B------:R-:W3:Y:S04]  /*305d0*/  LDL.LU.64 R16, [R1+0x30e0] ;  /* 0x0030e00001107983 */ /* 0x000ee80000300a00 */
[----:B------:R-:W4:-:S14]  /*305e0*/  LDL.LU R8, [R1+0x50] ;  /* 0x0000500001087983 */ /* 0x000f1c0000300800 */
[----:B------:R0:W-:Y:S04]  /*305f0*/  STL.64 [R1+0x90], R12 ;  /* 0x0000900c01007387 */ /* 0x0001e80000100a00 */
[----:B------:R1:W-:Y:S04]  /*30600*/  STL.64 [R1+0x98], R14 ;  /* 0x0000980e01007387 */ /* 0x0003e80000100a00 */
[----:B------:R-:W4:Y:S04]  /*30610*/  LDL.LU R9, [R1+0x54] ;  /* 0x0000540001097983 */ /* 0x000f280000300800 */
[----:B------:R-:W4:Y:S04]  /*30620*/  LDL.LU R10, [R1+0x58] ;  /* 0x00005800010a7983 */ /* 0x000f280000300800 */
[----:B------:R-:W4:Y:S04]  /*30630*/  LDL.LU R11, [R1+0x5c] ;  /* 0x00005c00010b7983 */ /* 0x000f280000300800 */
[----:B0-----:R-:W5:Y:S04]  /*30640*/  LDL R12, [R1+0x100] ;  /* 0x00010000010c7983 */ /* 0x001f680000100800 */
[----:B------:R-:W2:Y:S01]  /*30650*/  LDL R13, [R1+0x104] ;  /* 0x00010400010d7983 */ /* 0x000ea20000100800 */
[----:B------:R-:W-:-:S07]  /*30660*/  IMAD.MOV.U32 R7, RZ, RZ, R0 ;  /* 0x000000ffff077224 */ /* 0x000fce00078e0000 */
[----:B----4-:R-:W-:Y:S01]  /*30670*/  HMMA.16816.F32 R4, R4, R2, R8 ;  /* 0x000000020404723c */ /* 0x010fe20000001808 */
[----:B-----5:R-:W-:Y:S02]  /*30680*/  F2FP.F16.E4M3.UNPACK_B R12, R12 ;  /* 0x0000000cff0c723e */ /* 0x020fe400020006ff */
[----:B--2---:R-:W-:-:S15]  /*30690*/  F2FP.F16.E4M3.UNPACK_B R13, R13 ;  /* 0x0000000dff0d723e */ /* 0x004fde00020006ff */
[----:B------:R-:W-:-:S06]  /*306a0*/  NOP ;  /* 0x0000000000007918 */ /* 0x000fcc0000000000 */
[----:B-1----:R-:W-:Y:S02]  /*306b0*/  IMAD.MOV.U32 R15, RZ, RZ, R6 ;  /* 0x000000ffff0f7224 */ /* 0x002fe400078e0006 */
[----:B------:R-:W-:Y:S01]  /*306c0*/  IMAD.MOV.U32 R14, RZ, RZ, R7 ;  /* 0x000000ffff0e7224 */ /* 0x000fe200078e0007 */
        /* <DEDUP_REMOVED lines=10> */
[----:B------:R-:W-:Y:S02]  /*30770*/  IMAD.MOV.U32 R11, RZ, RZ, R26 ;  /* 0x000000ffff0b7224 */ /* 0x000fe400078e001a */
[----:B---3--:R-:W-:Y:S02]  /*30780*/  IMAD.MOV.U32 R4, RZ, RZ, R16 ;  /* 0x000000ffff047224 */ /* 0x008fe400078e0010 */
[----:B------:R-:W3:Y:S01]  /*30790*/  LDL R16, [R1+0x110] ;  /* 0x0001100001107983 */ /* 0x000ee20000100800 */
[----:B------:R-:W-:Y:S02]  /*307a0*/  IMAD.MOV.U32 R5, RZ, RZ, R18 ;  /* 0x000000ffff057224 */ /* 0x000fe400078e0012 */
[----:B------:R-:W-:Y:S01]  /*307b0*/  IMAD.MOV.U32 R6, RZ, RZ, R17 ;  /* 0x000000ffff067224 */ /* 0x000fe200078e0011 */
[----:B------:R-:W4:Y:S01]  /*307c0*/  LDL.LU R18, [R1+0x2c] ;  /* 0x00002c0001127983 */ /* 0x000f220000300800 */
[----:B------:R-:W-:-:S03]  /*307d0*/  IMAD.MOV.U32 R7, RZ, RZ, R0 ;  /* 0x000000ffff077224 */ /* 0x000fc600078e0000 */
[----:B------:R-:W5:Y:S04]  /*307e0*/  LDL.LU R17, [R1+0x30dc] ;  /* 0x0030dc0001117983 */ /* 0x000f680000300800 */
[----:B------:R-:W3:Y:S01]  /*307f0*/  LDL.LU R0, [R1+0x30d8] ;  /* 0x0030d80001007983 */ /* 0x000ee20000300800 */
[----:B--2---:R-:W-:Y:S03]  /*30800*/  HMMA.16816.F32 R8, R8, R2, R12 ;  /* 0x000000020808723c */ /* 0x004fe6000000180c */
[----:B------:R-:W2:Y:S04]  /*30810*/  LDL.LU.64 R14, [R1+0x30d0] ;  /* 0x0030d000010e7983 */ /* 0x000ea80000300a00 */
[----:B------:R-:W4:-:S15]  /*30820*/  LDL.LU.64 R12, [R1+0x30c8] ;  /* 0x0030c800010c7983 */ /* 0x000f1e0000300a00 */
[----:B------:R-:W-:-:S01]  /*30830*/  NOP ;  /* 0x0000000000007918 */ /* 0x000fc20000000000 */
[----:B------:R0:W-:Y:S04]  /*30840*/  STL.64 [R1+0xc0], R8 ;  /* 0x0000c00801007387 */ /* 0x0001e80000100a00 */
[----:B------:R1:W-:Y:S04]  /*30850*/  STL.64 [R1+0xc8], R10 ;  /* 0x0000c80a01007387 */ /* 0x0003e80000100a00 */
[----:B0-----:R-:W4:Y:S04]  /*30860*/  LDL.LU R8, [R1+0x60] ;  /* 0x0000600001087983 */ /* 0x001f280000300800 */
[----:B------:R-:W4:Y:S04]  /*30870*/  LDL.LU R9, [R1+0x64] ;  /* 0x0000640001097983 */ /* 0x000f280000300800 */
[----:B-1----:R-:W4:Y:S04]  /*30880*/  LDL.LU R10, [R1+0x68] ;  /* 0x00006800010a7983 */ /* 0x002f280000300800 */
[----:B------:R-:W5:Y:S01]  /*30890*/  LDL.LU R3, [R1+0xd0] ;  /* 0x0000d00001037983 */ /* 0x000f620000300800 */
[----:B---3--:R-:W-:-:S07]  /*308a0*/  IMAD.MOV.U32 R11, RZ, RZ, R0 ;  /* 0x000000ffff0b7224 */ /* 0x008fce00078e0000 */
[----:B----4-:R-:W-:Y:S01]  /*308b0*/  HMMA.16816.F32 R4, R4, R12, R8 ;  /* 0x0000000c0404723c */ /* 0x010fe20000001808 */
[----:B-----5:R-:W-:Y:S02]  /*308c0*/  F2FP.F16.E4M3.UNPACK_B R2, R3.H1 ;  /* 0x00000003ff02723e */ /* 0x020fe400030006ff */
[----:B------:R-:W-:-:S15]  /*308d0*/  F2FP.F16.E4M3.UNPACK_B R3, R17.H1 ;  /* 0x00000011ff03723e */ /* 0x000fde00030006ff */
[----:B------:R-:W-:-:S05]  /*308e0*/  NOP ;  /* 0x0000000000007918 */ /* 0x000fca0000000000 */
[----:B------:R0:W-:Y:S04]  /*308f0*/  STL [R1+0x60], R4 ;  /* 0x0000600401007387 */ /* 0x0001e80000100800 */
[----:B------:R-:W-:Y:S01]  /*30900*/  STL.64 [R1+0x68], R6 ;  /* 0x0000680601007387 */ /* 0x000fe20000100a00 */
[----:B------:R-:W-:-:S03]  /*30910*/  IMAD.MOV.U32 R0, RZ, RZ, R5 ;  /* 0x000000ffff007224 */ /* 0x000fc600078e0005 */
[----:B------:R-:W3:Y:S01]  /*30920*/  LDL.LU R17, [R1+0x30c4] ;  /* 0x0030c40001117983 */ /* 0x000ee20000300800 */
[----:B0-----:R-:W-:-:S03]  /*30930*/  IMAD.MOV.U32 R4, RZ, RZ, R20 ;  /* 0x000000ffff047224 */ /* 0x001fc600078e0014 */
[----:B------:R-:W-:Y:S01]  /*30940*/  STL [R1+0x30bc], R23 ;  /* 0x0030bc1701007387 */ /* 0x000fe20000100800 */
[----:B------:R-:W-:-:S03]  /*30950*/  IMAD.MOV.U32 R20, RZ, RZ, R19 ;  /* 0x000000ffff147224 */ /* 0x000fc600078e0013 */
[----:B------:R0:W-:Y:S01]  /*30960*/  STL [R1+0x30b8], R21 ;  /* 0x0030b81501007387 */ /* 0x0001e20000100800 */
[----:B------:R-:W-:-:S03]  /*30970*/  IMAD.MOV.U32 R5, RZ, RZ, R22 ;  /* 0x000000ffff057224 */ /* 0x000fc600078e0016 */
[----:B------:R-:W4:Y:S04]  /*30980*/  LDL.LU R19, [R1+0x30c0] ;  /* 0x0030c00001137983 */ /* 0x000f280000300800 */
[----:B0-----:R-:W5:Y:S04]  /*30990*/  LDL.LU R21, [R1+0x44] ;  /* 0x0000440001157983 */ /* 0x001f680000300800 */
[----:B------:R-:W5:Y:S04]  /*309a0*/  LDL.LU R22, [R1+0x48] ;  /* 0x0000480001167983 */ /* 0x000f680000300800 */
[----:B------:R-:W5:Y:S01]  /*309b0*/  LDL.LU R23, [R1+0x4c] ;  /* 0x00004c0001177983 */ /* 0x000f620000300800 */
[----:B------:R-:W-:-:S02]  /*309c0*/  IMAD.MOV.U32 R6, RZ, RZ, R24 ;  /* 0x000000ffff067224 */ /* 0x000fc400078e0018 */
[----:B------:R-:W-:Y:S01]  /*309d0*/  IMAD.MOV.U32 R7, RZ, RZ, R26 ;  /* 0x000000ffff077224 */ /* 0x000fe200078e001a */
[----:B------:R-:W4:Y:S06]  /*309e0*/  LDL.LU R24, [R1+0x24] ;  /* 0x0000240001187983 */ /* 0x000f2c0000300800 */
[----:B-----5:R-:W-:Y:S01]  /*309f0*/  HMMA.16816.F32 R4, R4, R12, R20 ;  /* 0x0000000c0404723c */ /* 0x020fe20000001814 */
[----:B------:R-:W5:Y:S04]  /*30a00*/  LDL.LU R23, [R1+0x30bc] ;  /* 0x0030bc0001177983 */ /* 0x000f680000300800 */
[----:B------:R-:W3:Y:S02]  /*30a10*/  LDL.LU R21, [R1+0x30b8] ;  /* 0x0030b80001157983 */ /* 0x000ee40000300800 */
[----:B------:R-:W-:-:S15]  /*30a20*/  IMAD.MOV.U32 R12, RZ, RZ, R25 ;  /* 0x000000ffff0c7224 */ /* 0x000fde00078e0019 */
[----:B------:R-:W-:-:S01]  /*30a30*/  NOP ;  /* 0x0000000000007918 */ /* 0x000fc20000000000 */
[----:B------:R0:W-:Y:S04]  /*30a40*/  STL.64 [R1+0x40], R4 ;  /* 0x0000400401007387 */ /* 0x0001e80000100a00 */
[----:B------:R1:W-:Y:S04]  /*30a50*/  STL.64 [R1+0x48], R6 ;  /* 0x0000480601007387 */ /* 0x0003e80000100a00 */
[----:B0-----:R-:W4:Y:S04]  /*30a60*/  LDL.LU R4, [R1+0x10] ;  /* 0x0000100001047983 */ /* 0x001f280000300800 */
[----:B------:R-:W4:Y:S04]  /*30a70*/  LDL.LU R5, [R1+0x14] ;  /* 0x0000140001057983 */ /* 0x000f280000300800 */
[----:B-1----:R-:W4:Y:S04]  /*30a80*/  LDL.LU R6, [R1+0x18] ;  /* 0x0000180001067983 */ /* 0x002f280000300800 */
[----:B------:R-:W4:Y:S04]  /*30a90*/  LDL.LU R7, [R1+0x1c] ;  /* 0x00001c0001077983 */ /* 0x000f280000300800 */
[----:B--2---:R0:W-:Y:S04]  /*30aa0*/  STL.64 [R1+0x30a0], R14 ;  /* 0x0030a00e01007387 */ /* 0x0041e80000100a00 */
[----:B------:R-:W2:Y:S01]  /*30ab0*/  LDL.LU R25, [R1+0x30b4] ;  /* 0x0030b40001197983 */ /* 0x000ea20000300800 */
[----:B0-----:R-:W-:-:S02]  /*30ac0*/  IMAD.MOV.U32 R15, RZ, RZ, R27 ;  /* 0x000000ffff0f7224 */ /* 0x001fc400078e001b */
[----:B-----5:R-:W-:Y:S02]  /*30ad0*/  IMAD.MOV.U32 R14, RZ, RZ, R23 ;  /* 0x000000ffff0e7224 */ /* 0x020fe400078e0017 */
[----:B---3--:R-:W-:Y:S02]  /*30ae0*/  IMAD.MOV.U32 R13, RZ, RZ, R21 ;  /* 0x000000ffff0d7224 */ /* 0x008fe400078e0015 */
[----:B------:R-:W3:Y:S04]  /*30af0*/  LDL.LU R21, [R1+0x30b0] ;  /* 0x0030b00001157983 */ /* 0x000ee80000300800 */
[----:B------:R-:W5:Y:S04]  /*30b00*/  LDL.LU R23, [R1+0x30ac] ;  /* 0x0030ac0001177983 */ /* 0x000f680000300800 */
[----:B------:R-:W5:Y:S01]  /*30b10*/  LDL.LU R27, [R1+0x30a8] ;  /* 0x0030a800011b7983 */ /* 0x000f620000300800 */
[----:B------:R-:W-:-:S02]  /*30b20*/  IMAD.MOV.U32 R8, RZ, RZ, R17 ;  /* 0x000000ffff087224 */ /* 0x000fc400078e0011 */
[----:B----4-:R-:W-:Y:S02]  /*30b30*/  IMAD.MOV.U32 R9, RZ, RZ, R19 ;  /* 0x000000ffff097224 */ /* 0x010fe400078e0013 */
[----:B------:R-:W-:Y:S02]  /*30b40*/  IMAD.MOV.U32 R10, RZ, RZ, R24 ;  /* 0x000000ffff0a7224 */ /* 0x000fe400078e0018 */
[----:B------:R-:W-:-:S07]  /*30b50*/  IMAD.MOV.U32 R11, RZ, RZ, R18 ;  /* 0x000000ffff0b7224 */ /* 0x000fce00078e0012 */
[----:B------:R-:W-:Y:S07]  /*30b60*/  HMMA.16816.F32 R4, R8, R2, R4 ;  /* 0x000000020804723c */ /* 0x000fee0000001804 */
[----:B--2---:R-:W-:-:S15]  /*30b70*/  IMAD.MOV.U32 R10, RZ, RZ, R25 ;  /* 0x000000ffff0a7224 */ /* 0x004fde00078e0019 */
[----:B------:R-:W-:-:S01]  /*30b80*/  NOP ;  /* 0x0000000000007918 */ /* 0x000fc20000000000 */
[----:B------:R-:W-:Y:S04]  /*30b90*/  STL.64 [R1+0x80], R4 ;  /* 0x0000800401007387 */ /* 0x000fe80000100a00 */
[----:B------:R-:W-:Y:S01]  /*30ba0*/  STL.64 [R1+0x88], R6 ;  /* 0x0000880601007387 */ /* 0x000fe20000100a00 */
[----:B---3--:R-:W-:Y:S02]  /*30bb0*/  IMAD.MOV.U32 R8, RZ, RZ, R21 ;  /* 0x000000ffff087224 */ /* 0x008fe400078e0015 */
[----:B-----5:R-:W-:Y:S02]  /*30bc0*/  IMAD.MOV.U32 R9, RZ, RZ, R23 ;  /* 0x000000ffff097224 */ /* 0x020fe400078e0017 */
[----:B------:R-:W-:-:S07]  /*30bd0*/  IMAD.MOV.U32 R11, RZ, RZ, R27 ;  /* 0x000000ffff0b7224 */ /* 0x000fce00078e001b */
[----:B------:R-:W-:Y:S01]  /*30be0*/  HMMA.16816.F32 R8, R8, R2, R12 ;  /* 0x000000020808723c */ /* 0x000fe2000000180c */
[----:B------:R-:W2:-:S15]  /*30bf0*/  LDL.LU.64 R14, [R1+0x30a0] ;  /* 0x0030a000010e7983 */ /* 0x000e9e0000300a00 */
[----:B------:R-:W-:-:S07]  /*30c00*/  NOP ;  /* 0x0000000000007918 */ /* 0x000fce0000000000 */
[----:B------:R0:W-:Y:S04]  /*30c10*/  STL.64 [R1+0xb0], R8 ;  /* 0x0000b00801007387 */ /* 0x0001e80000100a00 */
[----:B------:R1:W-:Y:S04]  /*30c20*/  STL.64 [R1+0xb8], R10 ;  /* 0x0000b80a01007387 */ /* 0x0003e80000100a00 */
[----:B0-----:R-:W3:Y:S04]  /*30c30*/  LDL.LU R8, [R1] ;  /* 0x0000000001087983 */ /* 0x001ee80000300800 */
[----:B------:R-:W3:Y:S04]  /*30c40*/  LDL.LU R9, [R1+0x4] ;  /* 0x0000040001097983 */ /* 0x000ee80000300800 */
[----:B-1----:R-:W3:Y:S04]  /*30c50*/  LDL.LU R10, [R1+0x8] ;  /* 0x00000800010a7983 */ /* 0x002ee80000300800 */
[----:B------:R-:W3:Y:S01]  /*30c60*/  LDL.LU R11, [R1+0xc] ;  /* 0x00000c00010b7983 */ /* 0x000ee20000300800 */
[----:B------:R-:W-:Y:S01]  /*30c70*/  F2FP.F16.E4M3.UNPACK_B R28, R28.H1 ;  /* 0x0000001cff1c723e */ /* 0x000fe200030006ff */
[----:B------:R-:W-:Y:S01]  /*30c80*/  IMAD.MOV.U32 R4, RZ, RZ, R17 ;  /* 0x000000ffff047224 */ /* 0x000fe200078e0011 */
[----:B------:R-:W-:Y:S01]  /*30c90*/  F2FP.F16.E4M3.UNPACK_B R29, R29.H1 ;  /* 0x0000001dff1d723e */ /* 0x000fe200030006ff */
[----:B------:R-:W-:-:S02]  /*30ca0*/  IMAD.MOV.U32 R5, RZ, RZ, R19 ;  /* 0x000000ffff057224 */ /* 0x000fc400078e0013 */
[----:B------:R-:W-:Y:S02]  /*30cb0*/  IMAD.MOV.U32 R6, RZ, RZ, R24 ;  /* 0x000000ffff067224 */ /* 0x000fe400078e0018 */
[----:B------:R-:W-:-:S07]  /*30cc0*/  IMAD.MOV.U32 R7, RZ, RZ, R18 ;  /* 0x000000ffff077224 */ /* 0x000fce00078e0012 */
[----:B---3--:R-:W-:Y:S01]  /*30cd0*/  HMMA.16816.F32 R8, R4, R28, R8 ;  /* 0x0000001c0408723c */ /* 0x008fe20000001808 */
[----:B------:R-:W0:Y:S05]  /*30ce0*/  LDSM.16.MT88.4 R4, [R16+UR7+0x11800] ;  /* 0x011800071004783b */ /* 0x000e2a0008004200 */
[----:B0-----:R-:W-:-:S15]  /*30cf0*/  STL [R1+0x300c], R5 ;  /* 0x00300c0501007387 */ /* 0x001fde0000100800 */
[----:B------:R-:W-:-:S02]  /*30d00*/  NOP ;  /* 0x0000000000007918 */ /* 0x000fc40000000000 */
[----:B------:R-:W-:Y:S04]  /*30d10*/  STL.64 [R1+0x70], R8 ;  /* 0x0000700801007387 */ /* 0x000fe80000100a00 */
[----:B------:R-:W-:Y:S04]  /*30d20*/  STL.64 [R1+0x78], R10 ;  /* 0x0000780a01007387 */ /* 0x000fe80000100a00 */
[----:B------:R-:W0:Y:S04]  /*30d30*/  LDSM.16.MT88.4 R8, [R16+UR7+0x11c00] ;  /* 0x011c00071008783b */ /* 0x000e280008004200 */
[----:B------:R0:W-:Y:S02]  /*30d40*/  STL [R1+0x3008], R7 ;  /* 0x0030080701007387 */ /* 0x0001e40000100800 */
[----:B0-----:R-:W-:-:S02]  /*30d50*/  IMAD.MOV.U32 R7, RZ, RZ, R8 ;  /* 0x000000ffff077224 */ /* 0x001fc400078e0008 */
[----:B------:R-:W-:Y:S01]  /*30d60*/  IMAD.MOV.U32 R5, RZ, RZ, R10 ;  /* 0x000000ffff057224 */ /* 0x000fe200078e000a */
[----:B------:R-:W-:Y:S04]  /*30d70*/  STL.64 [R1+0x30], R8 ;  /* 0x0000300801007387 */ /* 0x000fe80000100a00 */
[----:B------:R-:W-:Y:S04]  /*30d80*/  STL.64 [R1+0x38], R10 ;  /* 0x0000380a01007387 */ /* 0x000fe80000100a00 */
[----:B------:R-:W-:Y:S04]  /*30d90*/  STL.64 [R1+0x3058], R6 ;  /* 0x0030580601007387 */ /* 0x000fe80000100a00 */
[----:B------:R0:W-:Y:S04]  /*30da0*/  STL.64 [R1+0x3050], R4 ;  /* 0x0030500401007387 */ /* 0x0001e80000100a00 */
[----:B0-----:R-:W3:Y:S04]  /*30db0*/  LDL.LU R4, [R1+0x50] ;  /* 0x0000500001047983 */ /* 0x001ee80000300800 */
[----:B------:R-:W3:Y:S01]  /*30dc0*/  LDL.LU R5, [R1+0x54] ;  /* 0x0000540001057983 */ /* 0x000ee20000300800 */
[----:B--2---:R-:W-:-:S02]  /*30dd0*/  IMAD.MOV.U32 R6, RZ, RZ, R15 ;  /* 0x000000ffff067224 */ /* 0x004fc400078e000f */
[----:B------:R-:W-:Y:S01]  /*30de0*/  IMAD.MOV.U32 R7, RZ, RZ, R14 ;  /* 0x000000ffff077224 */ /* 0x000fe200078e000e */
[----:B------:R-:W2:Y:S04]  /*30df0*/  LDL.LU R15, [R1+0x309c] ;  /* 0x00309c00010f7983 */ /* 0x000ea80000300800 */
[----:B------:R-:W4:Y:S04]  /*30e00*/  LDL.LU R14, [R1+0x3098] ;  /* 0x00309800010e7983 */ /* 0x000f280000300800 */
[----:B------:R-:W-:Y:S04]  /*30e10*/  STL.64 [R1+0x3090], R6 ;  /* 0x0030900601007387 */ /* 0x000fe80000100a00 */
[----:B---3--:R0:W-:Y:S04]  /*30e20*/  STL.64 [R1+0x3088], R4 ;  /* 0x0030880401007387 */ /* 0x0081e80000100a00 */
[----:B0-----:R-:W3:Y:S04]  /*30e30*/  LDL.LU R4, [R1+0x90] ;  /* 0x0000900001047983 */ /* 0x001ee80000300800 */
[----:B------:R-:W3:Y:S04]  /*30e40*/  LDL.LU R5, [R1+0x94] ;  /* 0x0000940001057983 */ /* 0x000ee80000300800 */
[----:B------:R-:W3:Y:S04]  /*30e50*/  LDL.LU R6, [R1+0x98] ;  /* 0x0000980001067983 */ /* 0x000ee80000300800 */
[----:B------:R-:W3:Y:S01]  /*30e60*/  LDL.LU R7, [R1+0x9c] ;  /* 0x00009c0001077983 */ /* 0x000ee20000300800 */
[----:B----4-:R-:W-:Y:S01]  /*30e70*/  F2FP.F16.E4M3.UNPACK_B R3, R14.H1 ;  /* 0x0000000eff03723e */ /* 0x010fe200030006ff */
[----:B------:R-:W-:Y:S01]  /*30e80*/  IMAD.MOV.U32 R12, RZ, RZ, R21 ;  /* 0x000000ffff0c7224 */ /* 0x000fe200078e0015 */
[----:B--2---:R-:W-:Y:S01]  /*30e90*/  F2FP.F16.E4M3.UNPACK_B R2, R15.H1 ;  /* 0x0000000fff02723e */ /* 0x004fe200030006ff */
[----:B------:R-:W-:-:S02]  /*30ea0*/  IMAD.MOV.U32 R13, RZ, RZ, R23 ;  /* 0x000000ffff0d7224 */ /* 0x000fc400078e0017 */
[----:B------:R-:W-:Y:S02]  /*30eb0*/  IMAD.MOV.U32 R14, RZ, RZ, R25 ;  /* 0x000000ffff0e7224 */ /* 0x000fe400078e0019 */
[----:B------:R-:W-:Y:S01]  /*30ec0*/  IMAD.MOV.U32 R15, RZ, RZ, R27 ;  /* 0x000000ffff0f7224 */ /* 0x000fe200078e001b */
[----:B------:R-:W-:Y:S04]  /*30ed0*/  STL [R1+0x10], R3 ;  /* 0x0000100301007387 */ /* 0x000fe80000100800 */
[----:B------:R-:W-:Y:S02]  /*30ee0*/  STL [R1+0x14], R2 ;  /* 0x0000140201007387 */ /* 0x000fe40000100800 */
[----:B---3--:R-:W-:Y:S02]  /*30ef0*/  HMMA.16816.F32 R12, R12, R28, R4 ;  /* 0x0000001c0c0c723c */ /* 0x008fe40000001804 */
[----:B------:R-:W2:Y:S04]  /*30f00*/  LDL.LU.64 R6, [R1+0x3090] ;  /* 0x0030900001067983 */ /* 0x000ea80000300a00 */
[----:B------:R-:W2:-:S15]  /*30f10*/  LDL.LU.64 R4, [R1+0x3088] ;  /* 0x0030880001047983 */ /* 0x000e9e0000300a00 */
[----:B------:R-:W-:-:S02]  /*30f20*/  NOP ;  /* 0x0000000000007918 */ /* 0x000fc40000000000 */
[----:B------:R-:W-:Y:S04]  /*30f30*/  STL.64 [R1+0xa0], R12 ;  /* 0x0000a00c01007387 */ /* 0x000fe80000100a00 */
[----:B------:R0:W-:Y:S04]  /*30f40*/  STL.64 [R1+0xa8], R14 ;  /* 0x0000a80e01007387 */ /* 0x0001e80000100a00 */
[----:B0-----:R-:W2:Y:S04]  /*30f50*/  LDL.LU.64 R14, [R1+0x10] ;  /* 0x00001000010e7983 */ /* 0x001ea80000300a00 */
[----:B------:R-:W3:Y:S01]  /*30f60*/  LDL.LU R28, [R1+0xe8] ;  /* 0x0000e800011c7983 */ /* 0x000ee20000300800 */
[----:B------:R-:W-:-:S02]  /*30f70*/  IMAD.MOV.U32 R8, RZ, RZ, R17 ;  /* 0x000000ffff087224 */ /* 0x000fc400078e0011 */
[----:B------:R-:W-:Y:S02]  /*30f80*/  IMAD.MOV.U32 R9, RZ, RZ, R19 ;  /* 0x000000ffff097224 */ /* 0x000fe400078e0013 */
[----:B------:R-:W-:Y:S02]  /*30f90*/  IMAD.MOV.U32 R10, RZ, RZ, R24 ;  /* 0x000000ffff0a7224 */ /* 0x000fe400078e0018 */
[----:B------:R-:W-:-:S07]  /*30fa0*/  IMAD.MOV.U32 R11, RZ, RZ, R18 ;  /* 0x000000ffff0b7224 */ /* 0x000fce00078e0012 */
[----:B--2---:R-:W-:Y:S01]  /*30fb0*/  HMMA.16816.F32 R4, R8, R14, R4 ;  /* 0x0000000e0804723c */ /* 0x004fe20000001804 */
[----:B---3--:R-:W-:Y:S04]  /*30fc0*/  STL [R1+0x3060], R28 ;  /* 0x0030601c01007387 */ /* 0x008fe80000100800 */
[----:B------:R-:W2:-:S15]  /*30fd0*/  LDL.LU R29, [R1+0xec] ;  /* 0x0000ec00011d7983 */ /* 0x000e9e0000300800 */
[----:B------:R-:W-:-:S03]  /*30fe0*/  NOP ;  /* 0x0000000000007918 */ /* 0x000fc60000000000 */
[----:B------:R0:W-:Y:S04]  /*30ff0*/  STL.64 [R1+0x90], R4 ;  /* 0x0000900401007387 */ /* 0x0001e80000100a00 */
[----:B------:R1:W-:Y:S04]  /*31000*/  STL [R1+0x98], R6 ;  /* 0x0000980601007387 */ /* 0x0003e80000100800 */
[----:B------:R-:W3:Y:S04]  /*31010*/  LDL.LU R16, [R1+0x100] ;  /* 0x0001000001107983 */ /* 0x000ee80000300800 */
[----:B0-----:R-:W4:Y:S01]  /*31020*/  LDL.LU R4, [R1+0x60] ;  /* 0x0000600001047983 */ /* 0x001f220000300800 */
[----:B------:R-:W-:-:S03]  /*31030*/  IMAD.MOV.U32 R5, RZ, RZ, R0 ;  /* 0x000000ffff057224 */ /* 0x000fc600078e0000 */
[----:B------:R-:W5:Y:S01]  /*31040*/  LDL.LU R0, [R1+0x3080] ;  /* 0x0030800001007983 */ /* 0x000f620000300800 */
[----:B------:R-:W-:Y:S02]  /*31050*/  IMAD.MOV.U32 R3, RZ, RZ, R14 ;  /* 0x000000ffff037224 */ /* 0x000fe400078e000e */
[----:B------:R-:W-:Y:S01]  /*31060*/  IMAD.MOV.U32 R26, RZ, RZ, R7 ;  /* 0x000000ffff1a7224 */ /* 0x000fe200078e0007 */
[----:B-----5:R-:W0:Y:S04]  /*31070*/  LDSM.16.MT88.4 R8, [R0+UR7+0x11800] ;  /* 0x011800070008783b */ /* 0x020e280008004200 */
[----:B----4-:R4:W-:Y:S04]  /*31080*/  STL.64 [R1+0x3068], R4 ;  /* 0x0030680401007387 */ /* 0x0109e80000100a00 */
[----:B-1----:R-:W5:Y:S04]  /*31090*/  LDL.LU R6, [R1+0x68] ;  /* 0x0000680001067983 */ /* 0x002f680000300800 */
[----:B------:R-:W5:Y:S01]  /*310a0*/  LDL.LU R7, [R1+0x6c] ;  /* 0x00006c0001077983 */ /* 0x000f620000300800 */
[----:B----4-:R-:W-:-:S03]  /*310b0*/  IMAD.MOV.U32 R4, RZ, RZ, R3 ;  /* 0x000000ffff047224 */ /* 0x010fc600078e0003 */
[----:B------:R-:W4:Y:S04]  /*310c0*/  LDL.LU R3, [R1+0x104] ;  /* 0x0001040001037983 */ /* 0x000f280000300800 */
[----:B------:R-:W2:Y:S04]  /*310d0*/  LDL R22, [R1+0xd8] ;  /* 0x0000d80001167983 */ /* 0x000ea80000100800 */
[----:B------:R-:W2:Y:S04]  /*310e0*/  LDL R20, [R1+0xdc] ;  /* 0x0000dc0001147983 */ /* 0x000ea80000100800 */
[----:B0-----:R-:W-:Y:S04]  /*310f0*/  STL [R1+0x2fec], R9 ;  /* 0x002fec0901007387 */ /* 0x001fe80000100800 */
[----:B------:R-:W-:Y:S04]  /*31100*/  STL [R1+0x2fe8], R11 ;  /* 0x002fe80b01007387 */ /* 0x000fe80000100800 */
[----:B------:R-:W-:Y:S04]  /*31110*/  STL [R1+0x304c], R10 ;  /* 0x00304c0a01007387 */ /* 0x000fe80000100800 */
[----:B------:R0:W-:Y:S04]  /*31120*/  STL [R1+0x3048], R8 ;  /* 0x0030480801007387 */ /* 0x0001e80000100800 */
[----:B0-----:R-:W3:Y:S04]  /*31130*/  LDL.LU R8, [R1+0x40] ;  /* 0x0000400001087983 */ /* 0x001ee80000300800 */
[----:B------:R-:W3:Y:S04]  /*31140*/  LDL.LU R9, [R1+0x44] ;  /* 0x0000440001097983 */ /* 0x000ee80000300800 */
[----:B------:R-:W5:Y:S04]  /*31150*/  LDL.LU R10, [R1+0x48] ;  /* 0x00004800010a7983 */ /* 0x000f680000300800 */
[----:B------:R-:W5:Y:S01]  /*31160*/  LDL.LU R11, [R1+0x4c] ;  /* 0x00004c00010b7983 */ /* 0x000f620000300800 */
[----:B------:R-:W-:-:S03]  /*31170*/  IMAD.MOV.U32 R2, RZ, RZ, R15 ;  /* 0x000000ffff027224 */ /* 0x000fc600078e000f */
[----:B------:R-:W0:Y:S04]  /*31180*/  LDSM.16.MT88.4 R12, [R0+UR7+0x11c00] ;  /* 0x011c0007000c783b */ /* 0x000e280008004200 */
[----:B-----5:R-:W-:Y:S04]  /*31190*/  STL.64 [R1+0x3078], R10 ;  /* 0x0030780a01007387 */ /* 0x020fe80000100a00 */
[----:B---3--:R1:W-:Y:S04]  /*311a0*/  STL.64 [R1+0x3070], R8 ;  /* 0x0030700801007387 */ /* 0x0083e80000100a00 */
[----:B-1----:R-:W3:Y:S04]  /*311b0*/  LDL.LU R8, [R1+0xc0] ;  /* 0x0000c00001087983 */ /* 0x002ee80000300800 */
[----:B------:R-:W3:Y:S04]  /*311c0*/  LDL.LU R9, [R1+0xc4] ;  /* 0x0000c40001097983 */ /* 0x000ee80000300800 */
[----:B------:R-:W3:Y:S04]  /*311d0*/  LDL.LU R10, [R1+0xc8] ;  /* 0x0000c800010a7983 */ /* 0x000ee80000300800 */
[----:B------:R-:W3:Y:S01]  /*311e0*/  LDL.LU R11, [R1+0xcc] ;  /* 0x0000cc00010b7983 */ /* 0x000ee20000300800 */
[----:B------:R-:W-:Y:S01]  /*311f0*/  IMAD.MOV.U32 R5, RZ, RZ, R2 ;  /* 0x000000ffff057224 */ /* 0x000fe200078e0002 */
[----:B------:R-:W-:-:S02]  /*31200*/  F2FP.F16.E4M3.UNPACK_B R2, R16.H1 ;  /* 0x00000010ff02723e */ /* 0x000fc400030006ff */
[----:B0-----:R0:W-:Y:S01]  /*31210*/  STL [R1+0x2ff4], R13 ;  /* 0x002ff40d01007387 */ /* 0x0011e20000100800 */
[----:B------:R-:W-:-:S03]  /*31220*/  IMAD.MOV.U32 R28, RZ, RZ, R17 ;  /* 0x000000ffff1c7224 */ /* 0x000fc600078e0011 */
[----:B------:R1:W-:Y:S01]  /*31230*/  STL [R1+0x2ff0], R15 ;  /* 0x002ff00f01007387 */ /* 0x0003e20000100800 */
[----:B------:R-:W-:Y:S02]  /*31240*/  IMAD.MOV.U32 R16, RZ, RZ, R21 ;  /* 0x000000ffff107224 */ /* 0x000fe400078e0015 */
[----:B------:R-:W-:Y:S02]  /*31250*/  IMAD.MOV.U32 R17, RZ, RZ, R23 ;  /* 0x000000ffff117224 */ /* 0x000fe400078e0017 */
[----:B0-----:R-:W-:Y:S02]  /*31260*/  IMAD.MOV.U32 R13, RZ, RZ, R18 ;  /* 0x000000ffff0d7224 */ /* 0x001fe400078e0012 */
[----:B------:R-:W-:Y:S02]  /*31270*/  IMAD.MOV.U32 R18, RZ, RZ, R25 ;  /* 0x000000ffff127224 */ /* 0x000fe400078e0019 */
[----:B-1----:R-:W-:Y:S02]  /*31280*/  IMAD.MOV.U32 R15, RZ, RZ, R19 ;  /* 0x000000ffff0f7224 */ /* 0x002fe400078e0013 */
[----:B------:R-:W-:Y:S01]  /*31290*/  IMAD.MOV.U32 R19, RZ, RZ, R27 ;  /* 0x000000ffff137224 */ /* 0x000fe200078e001b */
[----:B------:R0:W-:Y:S04]  /*312a0*/  STL [R1+0x2fd4], R0 ;  /* 0x002fd40001007387 */ /* 0x0001e80000100800 */
[----:B0-----:R-:W5:Y:S02]  /*312b0*/  LDL.LU R0, [R1+0xfc] ;  /* 0x0000fc0001007983 */ /* 0x001f640000300800 */
[----:B---3--:R-:W-:Y:S02]  /*312c0*/  HMMA.16816.F32 R16, R16, R4, R8 ;  /* 0x000000041010723c */ /* 0x008fe40000001808 */
[----:B------:R-:W3:Y:S04]  /*312d0*/  LDL.LU.64 R10, [R1+0x3078] ;  /* 0x00307800010a7983 */ /* 0x000ee80000300a00 */
[----:B------:R-:W3:Y:S04]  /*312e0*/  LDL.LU.64 R8, [R1+0x3070] ;  /* 0x0030700001087983 */ /* 0x000ee80000300a00 */
[----:B------:R-:W2:Y:S01]  /*312f0*/  LDL.LU.64 R4, [R1+0x3068] ;  /* 0x0030680001047983 */ /* 0x000ea20000300a00 */
[----:B----4-:R-:W-:-:S12]  /*31300*/  F2FP.F16.E4M3.UNPACK_B R3, R3.H1 ;  /* 0x00000003ff03723e */ /* 0x010fd800030006ff */
[----:B------:R0:W-:Y:S04]  /*31310*/  STL.64 [R1+0x50], R16 ;  /* 0x0000501001007387 */ /* 0x0001e80000100a00 */
[----:B------:R1:W-:Y:S01]  /*31320*/  STL.64 [R1+0x58], R18 ;  /* 0x0000581201007387 */ /* 0x0003e20000100a00 */
[----:B0-----:R-:W-:Y:S02]  /*31330*/  IMAD.MOV.U32 R16, RZ, RZ, R28 ;  /* 0x000000ffff107224 */ /* 0x001fe400078e001c */
[----:B------:R-:W-:Y:S01]  /*31340*/  IMAD.MOV.U32 R17, RZ, RZ, R15 ;  /* 0x000000ffff117224 */ /* 0x000fe200078e000f */
[----:B------:R-:W4:Y:S01]  /*31350*/  LDL.LU R28, [R1+0x3060] ;  /* 0x00306000011c7983 */ /* 0x000f220000300800 */
[----:B-1----:R-:W-:Y:S02]  /*31360*/  IMAD.MOV.U32 R18, RZ, RZ, R24 ;  /* 0x000000ffff127224 */ /* 0x002fe400078e0018 */
[----:B------:R-:W-:-:S07]  /*31370*/  IMAD.MOV.U32 R19, RZ, RZ, R13 ;  /* 0x000000ffff137224 */ /* 0x000fce00078e000d */
[----:B--2---:R-:W-:Y:S01]  /*31380*/  HMMA.16816.F32 R16, R16, R2, R4 ;  /* 0x000000021010723c */ /* 0x004fe20000001804 */
[----:B------:R-:W2:Y:S04]  /*31390*/  LDL.LU.64 R6, [R1+0x3058] ;  /* 0x0030580001067983 */ /* 0x000ea80000300a00 */
[----:B------:R-:W5:-:S15]  /*313a0*/  LDL.LU.64 R4, [R1+0x3050] ;  /* 0x0030500001047983 */ /* 0x000f5e0000300a00 */
[----:B------:R-:W-:-:S03]  /*313b0*/  NOP ;  /* 0x0000000000007918 */ /* 0x000fc60000000000 */
[----:B------:R0:W-:Y:S04]  /*313c0*/  STL.64 [R1+0x60], R16 ;  /* 0x0000601001007387 */ /* 0x0001e80000100a00 */
[----:B------:R1:W-:Y:S01]  /*313d0*/  STL.64 [R1+0x68], R18 ;  /* 0x0000681201007387 */ /* 0x0003e20000100a00 */
[----:B0-----:R-:W-:Y:S02]  /*313e0*/  IMAD.MOV.U32 R16, RZ, RZ, R21 ;  /* 0x000000ffff107224 */ /* 0x001fe400078e0015 */
[----:B------:R-:W-:Y:S02]  /*313f0*/  IMAD.MOV.U32 R17, RZ, RZ, R23 ;  /* 0x000000ffff117224 */ /* 0x000fe400078e0017 */
[----:B-1----:R-:W-:Y:S02]  /*31400*/  IMAD.MOV.U32 R18, RZ, RZ, R25 ;  /* 0x000000ffff127224 */ /* 0x002fe400078e0019 */
[----:B------:R-:W-:-:S02]  /*31410*/  IMAD.MOV.U32 R19, RZ, RZ, R27 ;  /* 0x000000ffff137224 */ /* 0x000fc400078e001b */
[----:B------:R-:W4:Y:S05]  /*31420*/  LDL R27, [R1+0xf8] ;  /* 0x0000f800011b7983 */ /* 0x000f2a0000100800 */
[----:B---3--:R-:W-:Y:S01]  /*31430*/  HMMA.16816.F32 R16, R16, R2, R8 ;  /* 0x000000021010723c */ /* 0x008fe20000001808 */
[----:B------:R-:W3:Y:S01]  /*31440*/  LDL.LU R10, [R1+0x304c] ;  /* 0x00304c00010a7983 */ /* 0x000ee20000300800 */
[----:B------:R-:W-:-:S03]  /*31450*/  F2FP.F16.E4M3.UNPACK_B R24, R22 ;  /* 0x00000016ff18723e */ /* 0x000fc600020006ff */
[----:B------:R-:W4:-:S15]  /*31460*/  LDL.LU R8, [R1+0x3048] ;  /* 0x0030480001087983 */ /* 0x000f1e0000300800 */
[----:B------:R-:W-:-:S03]  /*31470*/  NOP ;  /* 0x0000000000007918 */ /* 0x000fc60000000000 */
[----:B------:R0:W-:Y:S04]  /*31480*/  STL.64 [R1+0x40], R16 ;  /* 0x0000401001007387 */ /* 0x0001e80000100a00 */
[----:B0-----:R-:W3:Y:S04]  /*31490*/  LDL.LU R16, [R1+0x80] ;  /* 0x0000800001107983 */ /* 0x001ee80000300800 */
[----:B------:R-:W3:Y:S01]  /*314a0*/  LDL.LU R17, [R1+0x84] ;  /* 0x0000840001117983 */ /* 0x000ee20000300800 */
[----:B--2---:R-:W-:Y:S02]  /*314b0*/  IMAD.MOV.U32 R22, RZ, RZ, R7 ;  /* 0x000000ffff167224 */ /* 0x004fe400078e0007 */
[----:B------:R-:W-:-:S02]  /*314c0*/  IMAD.MOV.U32 R7, RZ, RZ, R19 ;  /* 0x000000ffff077224 */ /* 0x000fc400078e0013 */
[----:B-----5:R-:W-:Y:S02]  /*314d0*/  IMAD.MOV.U32 R23, RZ, RZ, R5 ;  /* 0x000000ffff177224 */ /* 0x020fe400078e0005 */
[----:B------:R-:W-:Y:S02]  /*314e0*/  IMAD.MOV.U32 R5, RZ, RZ, R18 ;  /* 0x000000ffff057224 */ /* 0x000fe400078e0012 */
[----:B------:R-:W3:Y:S04]  /*314f0*/  LDL.LU R18, [R1+0x88] ;  /* 0x0000880001127983 */ /* 0x000ee80000300800 */
[----:B------:R-:W3:Y:S01]  /*31500*/  LDL.LU R19, [R1+0x8c] ;  /* 0x00008c0001137983 */ /* 0x000ee20000300800 */
[----:B------:R-:W-:Y:S01]  /*31510*/  F2FP.F16.E4M3.UNPACK_B R25, R20 ;  /* 0x00000014ff19723e */ /* 0x000fe200020006ff */
[----:B------:R-:W-:-:S02]  /*31520*/  IMAD.MOV.U32 R20, RZ, RZ, R4 ;  /* 0x000000ffff147224 */ /* 0x000fc400078e0004 */
[----:B------:R-:W-:Y:S01]  /*31530*/  IMAD.MOV.U32 R21, RZ, RZ, R6 ;  /* 0x000000ffff157224 */ /* 0x000fe200078e0006 */
[----:B------:R0:W-:Y:S04]  /*31540*/  STL [R1+0x3024], R7 ;  /* 0x0030240701007387 */ /* 0x0001e80000100800 */
[----:B0-----:R-:W2:Y:S04]  /*31550*/  LDL.LU R7, [R1+0x30] ;  /* 0x0000300001077983 */ /* 0x001ea80000300800 */
[----:B------:R0:W-:Y:S04]  /*31560*/  STL [R1+0x3020], R5 ;  /* 0x0030200501007387 */ /* 0x0001e80000100800 */
[----:B0-----:R-:W5:Y:S01]  /*31570*/  LDL.LU R5, [R1+0x38] ;  /* 0x0000380001057983 */ /* 0x001f620000300800 */
[----:B---3--:R-:W-:Y:S07]  /*31580*/  HMMA.16816.F32 R16, R20, R24, R16 ;  /* 0x000000181410723c */ /* 0x008fee0000001810 */
[----:B----4-:R-:W-:-:S02]  /*31590*/  IMAD.MOV.U32 R20, RZ, RZ, R8 ;  /* 0x000000ffff147224 */ /* 0x010fc400078e0008 */
[----:B------:R-:W-:-:S15]  /*315a0*/  IMAD.MOV.U32 R21, RZ, RZ, R10 ;  /* 0x000000ffff157224 */ /* 0x000fde00078e000a */
[----:B------:R-:W-:Y:S02]  /*315b0*/  IMAD.MOV.U32 R11, RZ, RZ, R19 ;  /* 0x000000ffff0b7224 */ /* 0x000fe400078e0013 */
[----:B------:R-:W-:-:S03]  /*315c0*/  IMAD.MOV.U32 R9, RZ, RZ, R18 ;  /* 0x000000ffff097224 */ /* 0x000fc600078e0012 */
[----:B------:R-:W-:Y:S04]  /*315d0*/  STL.64 [R1+0x3040], R10 ;  /* 0x0030400a01007387 */ /* 0x000fe80000100a00 */
[----:B------:R0:W-:Y:S04]  /*315e0*/  STL.64 [R1+0x3038], R8 ;  /* 0x0030380801007387 */ /* 0x0001e80000100a00 */
[----:B0-----:R-:W3:Y:S04]  /*315f0*/  LDL.LU R8, [R1+0xb0] ;  /* 0x0000b00001087983 */ /* 0x001ee80000300800 */
[----:B------:R-:W3:Y:S04]  /*31600*/  LDL.LU R9, [R1+0xb4] ;  /* 0x0000b40001097983 */ /* 0x000ee80000300800 */
[----:B------:R-:W3:Y:S04]  /*31610*/  LDL.LU R10, [R1+0xb8] ;  /* 0x0000b800010a7983 */ /* 0x000ee80000300800 */
[----:B------:R-:W3:Y:S01]  /*31620*/  LDL.LU R11, [R1+0xbc] ;  /* 0x0000bc00010b7983 */ /* 0x000ee20000300800 */
[----:B------:R-:W-:-:S02]  /*31630*/  IMAD.MOV.U32 R22, RZ, RZ, R12 ;  /* 0x000000ffff167224 */ /* 0x000fc400078e000c */
[----:B------:R-:W-:-:S07]  /*31640*/  IMAD.MOV.U32 R23, RZ, RZ, R14 ;  /* 0x000000ffff177224 */ /* 0x000fce00078e000e */
[----:B---3--:R-:W-:Y:S01]  /*31650*/  HMMA.16816.F32 R20, R20, R24, R8 ;  /* 0x000000181414723c */ /* 0x008fe20000001808 */
[----:B------:R-:W3:Y:S04]  /*31660*/  LDL.LU.64 R10, [R1+0x3040] ;  /* 0x00304000010a7983 */ /* 0x000ee80000300a00 */
[----:B------:R-:W4:-:S15]  /*31670*/  LDL.LU.64 R8, [R1+0x3038] ;  /* 0x0030380001087983 */ /* 0x000f1e0000300a00 */
[----:B------:R-:W-:-:S03]  /*31680*/  NOP ;  /* 0x0000000000007918 */ /* 0x000fc60000000000 */
[----:B------:R0:W-:Y:S04]  /*31690*/  STL.64 [R1+0x10], R20 ;  /* 0x0000101401007387 */ /* 0x0001e80000100a00 */
[----:B------:R1:W-:Y:S04]  /*316a0*/  STL.64 [R1+0x18], R22 ;  /* 0x0000181601007387 */ /* 0x0003e80000100a00 */
[----:B0-----:R-:W3:Y:S04]  /*316b0*/  LDL.LU R20, [R1+0x70] ;  /* 0x0000700001147983 */ /* 0x001ee80000300800 */
[----:B------:R-:W3:Y:S04]  /*316c0*/  LDL.LU R21, [R1+0x74] ;  /* 0x0000740001157983 */ /* 0x000ee80000300800 */
[----:B-1----:R-:W3:Y:S04]  /*316d0*/  LDL.LU R22, [R1+0x78] ;  /* 0x0000780001167983 */ /* 0x002ee80000300800 */
[----:B------:R-:W3:Y:S01]  /*316e0*/  LDL.LU R23, [R1+0x7c] ;  /* 0x00007c0001177983 */ /* 0x000ee20000300800 */
[----:B------:R-:W-:Y:S01]  /*316f0*/  IMAD.MOV.U32 R13, RZ, RZ, R16 ;  /* 0x000000ffff0d7224 */ /* 0x000fe200078e0010 */
[----:B------:R-:W-:Y:S01]  /*31700*/  F2FP.F16.E4M3.UNPACK_B R2, R28 ;  /* 0x0000001cff02723e */ /* 0x000fe200020006ff */
[----:B------:R-:W-:Y:S01]  /*31710*/  IMAD.MOV.U32 R15, RZ, RZ, R17 ;  /* 0x000000ffff0f7224 */ /* 0x000fe200078e0011 */
[----:B------:R-:W-:Y:S01]  /*31720*/  F2FP.F16.E4M3.UNPACK_B R3, R29 ;  /* 0x0000001dff03723e */ /* 0x000fe200020006ff */
[----:B------:R-:W-:-:S02]  /*31730*/  IMAD.MOV.U32 R16, RZ, RZ, R4 ;  /* 0x000000ffff107224 */ /* 0x000fc400078e0004 */
[----:B------:R-:W-:Y:S02]  /*31740*/  IMAD.MOV.U32 R17, RZ, RZ, R6 ;  /* 0x000000ffff117224 */ /* 0x000fe400078e0006 */
[----:B--2---:R-:W-:Y:S02]  /*31750*/  IMAD.MOV.U32 R18, RZ, RZ, R7 ;  /* 0x000000ffff127224 */ /* 0x004fe400078e0007 */
[----:B-----5:R-:W-:Y:S01]  /*31760*/  IMAD.MOV.U32 R19, RZ, RZ, R5 ;  /* 0x000000ffff137224 */ /* 0x020fe200078e0005 */
[----:B------:R-:W-:Y:S02]  /*31770*/  F2FP.F16.E4M3.UNPACK_B R24, R27 ;  /* 0x0000001bff18723e */ /* 0x000fe400020006ff */
[----:B------:R-:W-:-:S04]  /*31780*/  F2FP.F16.E4M3.UNPACK_B R25, R0 ;  /* 0x00000000ff19723e */ /* 0x000fc800020006ff */
[----:B---3--:R-:W-:-:S15]  /*31790*/  HMMA.16816.F32 R16, R16, R2, R20 ;  /* 0x000000021010723c */ /* 0x008fde0000001814 */
[----:B------:R-:W-:-:S08]  /*317a0*/  NOP ;  /* 0x0000000000007918 */ /* 0x000fd00000000000 */
[----:B------:R-:W-:Y:S04]  /*317b0*/  STL.64 [R1], R16 ;  /* 0x0000001001007387 */ /* 0x000fe80000100a00 */
[----:B------:R-:W-:Y:S04]  /*317c0*/  STL.64 [R1+0x8], R18 ;  /* 0x0000081201007387 */ /* 0x000fe80000100a00 */
[----:B------:R-:W-:Y:S04]  /*317d0*/  STL [R1+0x3030], R26 ;  /* 0x0030301a01007387 */ /* 0x000fe80000100800 */
[----:B------:R0:W-:Y:S04]  /*317e0*/  STL.64 [R1+0x3028], R24 ;  /* 0x0030281801007387 */ /* 0x0001e80000100a00 */
[----:B0-----:R-:W2:Y:S04]  /*317f0*/  LDL.LU R24, [R1+0xa0] ;  /* 0x0000a00001187983 */ /* 0x001ea80000300800 */
[----:B------:R-:W2:Y:S04]  /*31800*/  LDL.LU R25, [R1+0xa4] ;  /* 0x0000a40001197983 */ /* 0x000ea80000300800 */
[----:B------:R-:W2:Y:S04]  /*31810*/  LDL.LU R26, [R1+0xa8] ;  /* 0x0000a800011a7983 */ /* 0x000ea80000300800 */
[----:B------:R-:W2:Y:S01]  /*31820*/  LDL.LU R27, [R1+0xac] ;  /* 0x0000ac00011b7983 */ /* 0x000ea20000300800 */
[----:B----4-:R-:W-:-:S02]  /*31830*/  IMAD.MOV.U32 R20, RZ, RZ, R8 ;  /* 0x000000ffff147224 */ /* 0x010fc400078e0008 */
[----:B------:R-:W-:Y:S02]  /*31840*/  IMAD.MOV.U32 R21, RZ, RZ, R10 ;  /* 0x000000ffff157224 */ /* 0x000fe400078e000a */
[----:B------:R-:W-:Y:S02]  /*31850*/  IMAD.MOV.U32 R22, RZ, RZ, R12 ;  /* 0x000000ffff167224 */ /* 0x000fe400078e000c */
[----:B------:R-:W-:-:S07]  /*31860*/  IMAD.MOV.U32 R23, RZ, RZ, R14 ;  /* 0x000000ffff177224 */ /* 0x000fce00078e000e */
[----:B--2---:R-:W-:Y:S01]  /*31870*/  HMMA.16816.F32 R20, R20, R2, R24 ;  /* 0x000000021414723c */ /* 0x004fe20000001818 */
[----:B------:R-:W2:Y:S04]  /*31880*/  LDL.LU R26, [R1+0x3030] ;  /* 0x00303000011a7983 */ /* 0x000ea80000300800 */
[----:B------:R-:W3:-:S15]  /*31890*/  LDL.LU.64 R24, [R1+0x3028] ;  /* 0x0030280001187983 */ /* 0x000ede0000300a00 */
[----:B------:R-:W-:-:S03]  /*318a0*/  NOP ;  /* 0x0000000000007918 */ /* 0x000fc60000000000 */
[----:B------:R0:W-:Y:S04]  /*318b0*/  STL.64 [R1+0x70], R20 ;  /* 0x0000701401007387 */ /* 0x0001e80000100a00 */
[----:B------:R1:W-:Y:S04]  /*318c0*/  STL.64 [R1+0x78], R22 ;  /* 0x0000781601007387 */ /* 0x0003e80000100a00 */
[----:B0-----:R-:W3:Y:S04]  /*318d0*/  LDL.LU R20, [R1+0x90] ;  /* 0x0000900001147983 */ /* 0x001ee80000300800 */
[----:B------:R-:W3:Y:S04]  /*318e0*/  LDL.LU R21, [R1+0x94] ;  /* 0x0000940001157983 */ /* 0x000ee80000300800 */
[----:B-1----:R-:W3:Y:S01]  /*318f0*/  LDL.LU R22, [R1+0x98] ;  /* 0x0000980001167983 */ /* 0x002ee20000300800 */
[----:B------:R-:W-:-:S02]  /*31900*/  IMAD.MOV.U32 R16, RZ, RZ, R4 ;  /* 0x000000ffff107224 */ /* 0x000fc400078e0004 */
[----:B------:R-:W-:Y:S01]  /*31910*/  IMAD.MOV.U32 R17, RZ, RZ, R6 ;  /* 0x000000ffff117224 */ /* 0x000fe200078e0006 */
[----:B------:R-:W4:Y:S01]  /*31920*/  LDL R2, [R1+0x108] ;  /* 0x0001080001027983 */ /* 0x000f220000100800 */
[----:B------:R-:W-:Y:S02]  /*31930*/  IMAD.MOV.U32 R18, RZ, RZ, R7 ;  /* 0x000000ffff127224 */ /* 0x000fe400078e0007 */
[----:B------:R-:W-:Y:S01]  /*31940*/  IMAD.MOV.U32 R19, RZ, RZ, R5 ;  /* 0x000000ffff137224 */ /* 0x000fe200078e0005 */
[----:B------:R-:W5:Y:S01]  /*31950*/  LDL R3, [R1+0x10c] ;  /* 0x00010c0001037983 */ /* 0x000f620000100800 */
[----:B--2---:R-:W-:-:S07]  /*31960*/  IMAD.MOV.U32 R23, RZ, RZ, R26 ;  /* 0x000000ffff177224 */ /* 0x004fce00078e001a */
[----:B---3--:R-:W-:Y:S07]  /*31970*/  HMMA.16816.F32 R16, R16, R24, R20 ;  /* 0x000000181010723c */ /* 0x008fee0000001814 */
[----:B------:R-:W-:-:S15]  /*31980*/  IMAD.MOV.U32 R20, RZ, RZ, R4 ;  /* 0x000000ffff147224 */ /* 0x000fde00078e0004 */
[----:B------:R-:W-:-:S01]  /*31990*/  NOP ;  /* 0x0000000000007918 */ /* 0x000fc20000000000 */
[----:B------:R0:W-:Y:S04]  /*319a0*/  STL.64 [R1+0x80], R16 ;  /* 0x0000801001007387 */ /* 0x0001e80000100a00 */
[----:B------:R-:W2:Y:S04]  /*319b0*/  LDL.LU R4, [R1+0xdc] ;  /* 0x0000dc0001047983 */ /* 0x000ea80000300800 */
[----:B------:R-:W-:Y:S01]  /*319c0*/  STL.64 [R1+0x3018], R10 ;  /* 0x0030180a01007387 */ /* 0x000fe20000100a00 */
[----:B0-----:R-:W-:-:S03]  /*319d0*/  IMAD.MOV.U32 R16, RZ, RZ, R8 ;  /* 0x000000ffff107224 */ /* 0x001fc600078e0008 */
[----:B------:R0:W-:Y:S01]  /*319e0*/  STL.64 [R1+0x3010], R8 ;  /* 0x0030100801007387 */ /* 0x0001e20000100a00 */
[----:B------:R-:W-:-:S03]  /*319f0*/  IMAD.MOV.U32 R17, RZ, RZ, R10 ;  /* 0x000000ffff117224 */ /* 0x000fc600078e000a */
[----:B0-----:R-:W3:Y:S04]  /*31a00*/  LDL.LU R8, [R1+0x50] ;  /* 0x0000500001087983 */ /* 0x001ee80000300800 */
[----:B------:R-:W3:Y:S04]  /*31a10*/  LDL.LU R9, [R1+0x54] ;  /* 0x0000540001097983 */ /* 0x000ee80000300800 */
[----:B------:R-:W3:Y:S04]  /*31a20*/  LDL.LU R10, [R1+0x58] ;  /* 0x00005800010a7983 */ /* 0x000ee80000300800 */
[----:B------:R-:W3:Y:S01]  /*31a30*/  LDL.LU R11, [R1+0x5c] ;  /* 0x00005c00010b7983 */ /* 0x000ee20000300800 */
[----:B------:R-:W-:-:S02]  /*31a40*/  IMAD.MOV.U32 R27, RZ, RZ, R18 ;  /* 0x000000ffff1b7224 */ /* 0x000fc400078e0012 */
[----:B------:R-:W-:Y:S02]  /*31a50*/  IMAD.MOV.U32 R26, RZ, RZ, R19 ;  /* 0x000000ffff1a7224 */ /* 0x000fe400078e0013 */
[----:B------:R-:W-:Y:S02]  /*31a60*/  IMAD.MOV.U32 R18, RZ, RZ, R12 ;  /* 0x000000ffff127224 */ /* 0x000fe400078e000c */
[----:B------:R-:W-:Y:S02]  /*31a70*/  IMAD.MOV.U32 R19, RZ, RZ, R14 ;  /* 0x000000ffff137224 */ /* 0x000fe400078e000e */
[----:B------:R-:W-:Y:S02]  /*31a80*/  IMAD.MOV.U32 R21, RZ, RZ, R6 ;  /* 0x000000ffff157224 */ /* 0x000fe400078e0006 */
[----:B------:R-:W5:Y:S01]  /*31a90*/  LDL.LU R6, [R1+0x34] ;  /* 0x0000340001067983 */ /* 0x000f620000300800 */
[----:B------:R-:W-:Y:S02]  /*31aa0*/  IMAD.MOV.U32 R22, RZ, RZ, R7 ;  /* 0x000000ffff167224 */ /* 0x000fe400078e0007 */
[----:B------:R-:W-:Y:S01]  /*31ab0*/  IMAD.MOV.U32 R23, RZ, RZ, R5 ;  /* 0x000000ffff177224 */ /* 0x000fe200078e0005 */
[----:B------:R-:W5:Y:S04]  /*31ac0*/  LDL.LU R7, [R1+0x3024] ;  /* 0x0030240001077983 */ /* 0x000f680000300800 */
[----:B------:R-:W5:Y:S01]  /*31ad0*/  LDL.LU R5, [R1+0x3020] ;  /* 0x0030200001057983 */ /* 0x000f620000300800 */
[----:B---3--:R-:W-:Y:S03]  /*31ae0*/  HMMA.16816.F32 R16, R16, R24, R8 ;  /* 0x000000181010723c */ /* 0x008fe60000001808 */
[----:B------:R-:W3:Y:S04]  /*31af0*/  LDL.LU.64 R10, [R1+0x3018] ;  /* 0x00301800010a7983 */ /* 0x000ee80000300a00 */
[----:B------:R-:W3:Y:S04]  /*31b00*/  LDL.LU.64 R8, [R1+0x3010] ;  /* 0x0030100001087983 */ /* 0x000ee80000300a00 */
[----:B------:R-:W4:-:S12]  /*31b10*/  LDL.LU R25, [R1+0xd8] ;  /* 0x0000d80001197983 */ /* 0x000f180000300800 */
[----:B------:R0:W-:Y:S04]  /*31b20*/  STL.64 [R1+0xc0], R16 ;  /* 0x0000c01001007387 */ /* 0x0001e80000100a00 */
[----:B------:R1:W-:Y:S04]  /*31b30*/  STL.64 [R1+0xc8], R18 ;  /* 0x0000c81201007387 */ /* 0x0003e80000100a00 */
[----:B0-----:R-:W3:Y:S04]  /*31b40*/  LDL.LU R16, [R1+0x60] ;  /* 0x0000600001107983 */ /* 0x001ee80000300800 */
[----:B------:R-:W3:Y:S04]  /*31b50*/  LDL.LU R17, [R1+0x64] ;  /* 0x0000640001117983 */ /* 0x000ee80000300800 */
[----:B-1----:R-:W3:Y:S04]  /*31b60*/  LDL.LU R18, [R1+0x68] ;  /* 0x0000680001127983 */ /* 0x002ee80000300800 */
[----:B------:R-:W3:Y:S04]  /*31b70*/  LDL.LU R19, [R1+0x6c] ;  /* 0x00006c0001137983 */ /* 0x000ee80000300800 */
[----:B------:R-:W-:Y:S01]  /*31b80*/  STL.64 [R1+0x3000], R26 ;  /* 0x0030001a01007387 */ /* 0x000fe20000100a00 */
[----:B----4-:R-:W-:-:S02]  /*31b90*/  F2FP.F16.E4M3.UNPACK_B R24, R25.H1 ;  /* 0x00000019ff18723e */ /* 0x010fc400030006ff */
[----:B--2---:R-:W-:-:S05]  /*31ba0*/  F2FP.F16.E4M3.UNPACK_B R25, R4.H1 ;  /* 0x00000004ff19723e */ /* 0x004fca00030006ff */
[----:B------:R0:W-:Y:S04]  /*31bb0*/  STL.64 [R1+0x2ff8], R24 ;  /* 0x002ff81801007387 */ /* 0x0001e80000100a00 */
[----:B0-----:R-:W2:Y:S04]  /*31bc0*/  LDL.LU R24, [R1+0x40] ;  /* 0x0000400001187983 */ /* 0x001ea80000300800 */
[----:B------:R-:W2:Y:S01]  /*31bd0*/  LDL.LU R25, [R1+0x44] ;  /* 0x0000440001197983 */ /* 0x000ea20000300800 */
[----:B------:R-:W-:Y:S02]  /*31be0*/  F2FP.F16.E4M3.UNPACK_B R2, R2 ;  /* 0x00000002ff02723e */ /* 0x000fe400020006ff */
[----:B-----5:R-:W-:-:S07]  /*31bf0*/  F2FP.F16.E4M3.UNPACK_B R3, R3 ;  /* 0x00000003ff03723e */ /* 0x020fce00020006ff */
[----:B---3--:R-:W-:Y:S01]  /*31c00*/  HMMA.16816.F32 R20, R20, R2, R16 ;  /* 0x000000021414723c */ /* 0x008fe20000001810 */
[----:B------:R-:W-:Y:S02]  /*31c10*/  IMAD.MOV.U32 R26, RZ, RZ, R5 ;  /* 0x000000ffff1a7224 */ /* 0x000fe400078e0005 */
[----:B------:R-:W3:Y:S01]  /*31c20*/  LDL.LU R5, [R1+0x300c] ;  /* 0x00300c0001057983 */ /* 0x000ee20000300800 */
[----:B------:R-:W-:-:S03]  /*31c30*/  IMAD.MOV.U32 R27, RZ, RZ, R7 ;  /* 0x000000ffff1b7224 */ /* 0x000fc600078e0007 */
[----:B------:R-:W4:Y:S01]  /*31c40*/  LDL.LU R7, [R1+0x3008] ;  /* 0x0030080001077983 */ /* 0x000f220000300800 */
[----:B------:R-:W-:Y:S02]  /*31c50*/  IMAD.MOV.U32 R16, RZ, RZ, R8 ;  /* 0x000000ffff107224 */ /* 0x000fe400078e0008 */
[----:B------:R-:W-:Y:S01]  /*31c60*/  IMAD.MOV.U32 R17, RZ, RZ, R10 ;  /* 0x000000ffff117224 */ /* 0x000fe200078e000a */
[----:B------:R-:W5:Y:S01]  /*31c70*/  LDL R4, [R1+0x110] ;  /* 0x0001100001047983 */ /* 0x000f620000100800 */
[----:B------:R-:W-:Y:S02]  /*31c80*/  IMAD.MOV.U32 R18, RZ, RZ, R12 ;  /* 0x000000ffff127224 */ /* 0x000fe400078e000c */
[----:B------:R-:W-:-:S09]  /*31c90*/  IMAD.MOV.U32 R19, RZ, RZ, R14 ;  /* 0x000000ffff137224 */ /* 0x000fd200078e000e */
[----:B------:R-:W-:Y:S04]  /*31ca0*/  STL.64 [R1+0x60], R20 ;  /* 0x0000601401007387 */ /* 0x000fe80000100a00 */
[----:B------:R0:W-:Y:S04]  /*31cb0*/  STL.64 [R1+0x68], R22 ;  /* 0x0000681601007387 */ /* 0x0001e80000100a00 */
[----:B------:R-:W5:Y:S01]  /*31cc0*/  LDL.LU R14, [R1+0x3c] ;  /* 0x00003c00010e7983 */ /* 0x000f620000300800 */
[----:B--2---:R-:W-:Y:S03]  /*31cd0*/  HMMA.16816.F32 R16, R16, R2, R24 ;  /* 0x000000021010723c */ /* 0x004fe60000001818 */
[----:B------:R-:W2:Y:S04]  /*31ce0*/  LDL.LU.64 R26, [R1+0x3000] ;  /* 0x00300000011a7983 */ /* 0x000ea80000300a00 */
[----:B------:R-:W2:Y:S01]  /*31cf0*/  LDL.LU.64 R24, [R1+0x2ff8] ;  /* 0x002ff80001187983 */ /* 0x000ea20000300a00 */
[----:B0-----:R-:W-:-:S02]  /*31d00*/  IMAD.MOV.U32 R22, RZ, RZ, R6 ;  /* 0x000000ffff167224 */ /* 0x001fc400078e0006 */
[----:B---3--:R-:W-:-:S13]  /*31d10*/  IMAD.MOV.U32 R20, RZ, RZ, R5 ;  /* 0x000000ffff147224 */ /* 0x008fda00078e0005 */
[----:B------:R0:W-:Y:S01]  /*31d20*/  STL.64 [R1+0x40], R16 ;  /* 0x0000401001007387 */ /* 0x0001e20000100a00 */
[----:B------:R-:W-:Y:S02]  /*31d30*/  IMAD.MOV.U32 R12, RZ, RZ, R19 ;  /* 0x000000ffff0c7224 */ /* 0x000fe400078e0013 */
[----:B----4-:R-:W-:Y:S01]  /*31d40*/  IMAD.MOV.U32 R21, RZ, RZ, R7 ;  /* 0x000000ffff157224 */ /* 0x010fe200078e0007 */
[----:B------:R1:W-:Y:S01]  /*31d50*/  STL [R1+0x48], R18 ;  /* 0x0000481201007387 */ /* 0x0003e20000100800 */
[----:B------:R-:W-:Y:S02]  /*31d60*/  IMAD.MOV.U32 R19, RZ, RZ, R11 ;  /* 0x000000ffff137224 */ /* 0x000fe400078e000b */
[----:B0-----:R-:W-:Y:S02]  /*31d70*/  IMAD.MOV.U32 R16, RZ, RZ, R13 ;  /* 0x000000ffff107224 */ /* 0x001fe400078e000d */
[----:B------:R-:W-:Y:S01]  /*31d80*/  IMAD.MOV.U32 R17, RZ, RZ, R15 ;  /* 0x000000ffff117224 */ /* 0x000fe200078e000f */
[----:B------:R-:W3:Y:S01]  /*31d90*/  LDL.LU R13, [R1+0x2ff4] ;  /* 0x002ff400010d7983 */ /* 0x000ee20000300800 */
[----:B-1----:R-:W-:-:S03]  /*31da0*/  IMAD.MOV.U32 R18, RZ, RZ, R9 ;  /* 0x000000ffff127224 */ /* 0x002fc600078e0009 */
[----:B------:R-:W4:Y:S01]  /*31db0*/  LDL.LU R15, [R1+0x2ff0] ;  /* 0x002ff000010f7983 */ /* 0x000f220000300800 */
[----:B-----5:R-:W-:-:S03]  /*31dc0*/  IMAD.MOV.U32 R23, RZ, RZ, R14 ;  /* 0x000000ffff177224 */ /* 0x020fc600078e000e */
[----:B------:R-:W5:Y:S04]  /*31dd0*/  LDL.LU R9, [R1+0x2fec] ;  /* 0x002fec0001097983 */ /* 0x000f680000300800 */
[----:B------:R-:W3:Y:S04]  /*31de0*/  LDL.LU R11, [R1+0x2fe8] ;  /* 0x002fe800010b7983 */ /* 0x000ee80000300800 */
[----:B------:R0:W-:Y:S04]  /*31df0*/  STL [R1+0x2fd0], R12 ;  /* 0x002fd00c01007387 */ /* 0x0001e80000100800 */
[----:B0-----:R-:W4:Y:S04]  /*31e00*/  LDL R12, [R1+0x114] ;  /* 0x00011400010c7983 */ /* 0x001f280000100800 */
[----:B------:R-:W4:Y:S01]  /*31e10*/  LDL.LU R3, [R1+0xf8] ;  /* 0x0000f80001037983 */ /* 0x000f220000300800 */
[----:B--2---:R-:W-:Y:S07]  /*31e20*/  HMMA.16816.F32 R20, R20, R24, R16 ;  /* 0x000000181414723c */ /* 0x004fee0000001810 */
[----:B------:R-:W-:-:S02]  /*31e30*/  IMAD.MOV.U32 R16, RZ, RZ, R5 ;  /* 0x000000ffff107224 */ /* 0x000fc400078e0005 */
[----:B------:R-:W-:Y:S02]  /*31e40*/  IMAD.MOV.U32 R18, RZ, RZ, R6 ;  /* 0x000000ffff127224 */ /* 0x000fe400078e0006 */
[----:B------:R-:W-:-:S12]  /*31e50*/  IMAD.MOV.U32 R17, RZ, RZ, R7 ;  /* 0x000000ffff117224 */ /* 0x000fd800078e0007 */
[----:B------:R-:W-:Y:S04]  /*31e60*/  STL.64 [R1+0x20], R20 ;  /* 0x0000201401007387 */ /* 0x000fe80000100a00 */
[----:B------:R-:W-:Y:S04]  /*31e70*/  STL.64 [R1+0x28], R22 ;  /* 0x0000281601007387 */ /* 0x000fe80000100a00 */
[----:B------:R-:W-:Y:S04]  /*31e80*/  STL.64 [R1+0x2fe0], R6 ;  /* 0x002fe00601007387 */ /* 0x000fe80000100a00 */
[----:B------:R0:W-:Y:S04]  /*31e90*/  STL.64 [R1+0x2fd8], R4 ;  /* 0x002fd80401007387 */ /* 0x0001e80000100a00 */
[----:B0-----:R-:W2:Y:S04]  /*31ea0*/  LDL.LU R4, [R1+0x10] ;  /* 0x0000100001047983 */ /* 0x001ea80000300800 */
[----:B------:R-:W2:Y:S04]  /*31eb0*/  LDL.LU R5, [R1+0x14] ;  /* 0x0000140001057983 */ /* 0x000ea80000300800 */
[----:B------:R-:W2:Y:S04]  /*31ec0*/  LDL.LU R6, [R1+0x18] ;  /* 0x0000180001067983 */ /* 0x000ea80000300800 */
[----:B------:R-:W2:Y:S01]  /*31ed0*/  LDL.LU R7, [R1+0x1c] ;  /* 0x00001c0001077983 */ /* 0x000ea20000300800 */
[----:B-----5:R-:W-:-:S02]  /*31ee0*/  IMAD.MOV.U32 R20, RZ, RZ, R9 ;  /* 0x000000ffff147224 */ /* 0x020fc400078e0009 */
[----:B---3--:R-:W-:Y:S02]  /*31ef0*/  IMAD.MOV.U32 R21, RZ, RZ, R11 ;  /* 0x000000ffff157224 */ /* 0x008fe400078e000b */
[----:B------:R-:W-:Y:S02]  /*31f00*/  IMAD.MOV.U32 R22, RZ, RZ, R13 ;  /* 0x000000ffff167224 */ /* 0x000fe400078e000d */
[----:B----4-:R-:W-:-:S07]  /*31f10*/  IMAD.MOV.U32 R23, RZ, RZ, R15 ;  /* 0x000000ffff177224 */ /* 0x010fce00078e000f */
[----:B--2---:R-:W-:Y:S01]  /*31f20*/  HMMA.16816.F32 R20, R20, R24, R4 ;  /* 0x000000181414723c */ /* 0x004fe20000001804 */
[----:B------:R-:W2:Y:S04]  /*31f30*/  LDL.LU.64 R6, [R1+0x2fe0] ;  /* 0x002fe00001067983 */ /* 0x000ea80000300a00 */
[----:B------:R-:W3:-:S15]  /*31f40*/  LDL.LU.64 R4, [R1+0x2fd8] ;  /* 0x002fd80001047983 */ /* 0x000ede0000300a00 */
[----:B------:R-:W-:-:S03]  /*31f50*/  NOP ;  /* 0x0000000000007918 */ /* 0x000fc60000000000 */
[----:B------:R0:W-:Y:S04]  /*31f60*/  STL.64 [R1+0xb0], R20 ;  /* 0x0000b01401007387 */ /* 0x0001e80000100a00 */
[----:B------:R1:W-:Y:S04]  /*31f70*/  STL.64 [R1+0xb8], R22 ;  /* 0x0000b81601007387 */ /* 0x0003e80000100a00 */
[----:B0-----:R-:W4:Y:S04]  /*31f80*/  LDL.LU R20, [R1] ;  /* 0x0000000001147983 */ /* 0x001f280000300800 */
[----:B------:R-:W4:Y:S04]  /*31f90*/  LDL.LU R21, [R1+0x4] ;  /* 0x0000040001157983 */ /* 0x000f280000300800 */
[----:B-1----:R-:W4:Y:S04]  /*31fa0*/  LDL.LU R22, [R1+0x8] ;  /* 0x0000080001167983 */ /* 0x002f280000300800 */
[----:B------:R-:W4:Y:S01]  /*31fb0*/  LDL.LU R23, [R1+0xc] ;  /* 0x00000c0001177983 */ /* 0x000f220000300800 */
[----:B------:R-:W-:Y:S01]  /*31fc0*/  F2FP.F16.E4M3.UNPACK_B R28, R28.H1 ;  /* 0x0000001cff1c723e */ /* 0x000fe200030006ff */
[----:B------:R-:W-:Y:S01]  /*31fd0*/  IMAD.MOV.U32 R19, RZ, RZ, R14 ;  /* 0x000000ffff137224 */ /* 0x000fe200078e000e */
[----:B------:R-:W-:Y:S01]  /*31fe0*/  F2FP.F16.E4M3.UNPACK_B R29, R29.H1 ;  /* 0x0000001dff1d723e */ /* 0x000fe200030006ff */
[----:B------:R-:W-:Y:S01]  /*31ff0*/  IMAD.MOV.U32 R24, RZ, RZ, R9 ;  /* 0x000000ffff187224 */ /* 0x000fe200078e0009 */
[----:B------:R-:W-:-:S02]  /*32000*/  F2FP.F16.E4M3.UNPACK_B R2, R3.H1 ;  /* 0x00000003ff02723e */ /* 0x000fc400030006ff */
[----:B------:R-:W-:-:S03]  /*32010*/  F2FP.F16.E4M3.UNPACK_B R3, R0.H1 ;  /* 0x00000000ff03723e */ /* 0x000fc600030006ff */
[----:B----4-:R-:W-:Y:S01]  /*32020*/  HMMA.16816.F32 R16, R16, R28, R20 ;  /* 0x0000001c1010723c */ /* 0x010fe20000001814 */
[----:B------:R-:W0:-:S15]  /*32030*/  LDSM.16.M88.4 R20, [R12+UR7+0x80] ;  /* 0x000080070c14783b */ /* 0x000e1e0008000200 */
[----:B------:R-:W-:-:S07]  /*32040*/  NOP ;  /* 0x0000000000007918 */ /* 0x000fce0000000000 */
[----:B------:R-:W-:Y:S04]  /*32050*/  STL.64 [R1+0x50], R16 ;  /* 0x0000501001007387 */ /* 0x000fe80000100a00 */
[----:B------:R-:W-:Y:S04]  /*32060*/  STL.64 [R1+0x58], R18 ;  /* 0x0000581201007387 */ /* 0x000fe80000100a00 */
[----:B---3--:R-:W1:Y:S04]  /*32070*/  LDSM.16.MT88.4 R16, [R4+UR7+0x12000] ;  /* 0x012000070410783b */ /* 0x008e680008004200 */
[----:B0-----:R-:W-:Y:S01]  /*32080*/  STL.64 [R1+0xd0], R20 ;  /* 0x0000d01401007387 */ /* 0x001fe20000100a00 */
[----:B------:R-:W-:-:S02]  /*32090*/  IMAD.MOV.U32 R10, RZ, RZ, R20 ;  /* 0x000000ffff0a7224 */ /* 0x000fc400078e0014 */
[----:B------:R-:W-:Y:S01]  /*320a0*/  IMAD.MOV.U32 R8, RZ, RZ, R21 ;  /* 0x000000ffff087224 */ /* 0x000fe200078e0015 */
[----:B------:R-:W-:Y:S04]  /*320b0*/  STL.64 [R1+0xd8], R22 ;  /* 0x0000d81601007387 */ /* 0x000fe80000100a00 */
[----:B------:R-:W0:Y:S04]  /*320c0*/  LDSM.16.MT88.4 R20, [R4+UR7+0x12400] ;  /* 0x012400070414783b */ /* 0x000e280008004200 */
[----:B-1----:R-:W-:Y:S04]  /*320d0*/  STL [R1+0x2f48], R17 ;  /* 0x002f481101007387 */ /* 0x002fe80000100800 */
[----:B------:R-:W-:Y:S04]  /*320e0*/  STL [R1+0x2f44], R19 ;  /* 0x002f441301007387 */ /* 0x000fe80000100800 */
[----:B------:R-:W-:Y:S04]  /*320f0*/  STL [R1+0x2fa0], R18 ;  /* 0x002fa01201007387 */ /* 0x000fe80000100800 */
[----:B------:R1:W-:Y:S04]  /*32100*/  STL [R1+0x2f9c], R16 ;  /* 0x002f9c1001007387 */ /* 0x0003e80000100800 */
[----:B-1----:R-:W3:Y:S04]  /*32110*/  LDL.LU R16, [R1+0x70] ;  /* 0x0000700001107983 */ /* 0x002ee80000300800 */
[----:B------:R-:W3:Y:S04]  /*32120*/  LDL.LU R17, [R1+0x74] ;  /* 0x0000740001117983 */ /* 0x000ee80000300800 */
[----:B------:R-:W3:Y:S04]  /*32130*/  LDL.LU R18, [R1+0x78] ;  /* 0x0000780001127983 */ /* 0x000ee80000300800 */
[----:B------:R-:W3:Y:S04]  /*32140*/  LDL.LU R19, [R1+0x7c] ;  /* 0x00007c0001137983 */ /* 0x000ee80000300800 */
[----:B------:R-:W4:Y:S04]  /*32150*/  LDL.LU R4, [R1+0x10c] ;  /* 0x00010c0001047983 */ /* 0x000f280000300800 */
[----:B0-----:R-:W-:Y:S04]  /*32160*/  STL [R1+0x2f4c], R21 ;  /* 0x002f4c1501007387 */ /* 0x001fe80000100800 */
[----:B------:R-:W-:Y:S04]  /*32170*/  STL [R1+0x2f40], R23 ;  /* 0x002f401701007387 */ /* 0x000fe80000100800 */
[----:B------:R-:W-:Y:S04]  /*32180*/  STL [R1+0x2fa8], R22 ;  /* 0x002fa81601007387 */ /* 0x000fe80000100800 */
[----:B------:R-:W-:Y:S04]  /*32190*/  STL [R1+0x2fa4], R20 ;  /* 0x002fa41401007387 */ /* 0x000fe80000100800 */
[----:B------:R-:W-:Y:S04]  /*321a0*/  STL.64 [R1+0x2fc8], R10 ;  /* 0x002fc80a01007387 */ /* 0x000fe80000100a00 */
[----:B------:R0:W-:Y:S04]  /*321b0*/  STL.64 [R1+0x2fc0], R8 ;  /* 0x002fc00801007387 */ /* 0x0001e80000100a00 */
[----:B0-----:R-:W5:Y:S04]  /*321c0*/  LDL.LU R8, [R1+0x80] ;  /* 0x0000800001087983 */ /* 0x001f680000300800 */
[----:B------:R-:W5:Y:S04]  /*321d0*/  LDL.LU R9, [R1+0x84] ;  /* 0x0000840001097983 */ /* 0x000f680000300800 */
[----:B------:R-:W2:Y:S01]  /*321e0*/  LDL.LU R0, [R1+0x2fd4] ;  /* 0x002fd40001007983 */ /* 0x000ea20000300800 */
[----:B------:R-:W-:-:S02]  /*321f0*/  IMAD.MOV.U32 R25, RZ, RZ, R11 ;  /* 0x000000ffff197224 */ /* 0x000fc400078e000b */
[----:B------:R-:W-:Y:S02]  /*32200*/  IMAD.MOV.U32 R10, RZ, RZ, R27 ;  /* 0x000000ffff0a7224 */ /* 0x000fe400078e001b */
[----:B------:R-:W-:Y:S02]  /*32210*/  IMAD.MOV.U32 R11, RZ, RZ, R26 ;  /* 0x000000ffff0b7224 */ /* 0x000fe400078e001a */
[----:B------:R-:W-:Y:S02]  /*32220*/  IMAD.MOV.U32 R26, RZ, RZ, R13 ;  /* 0x000000ffff1a7224 */ /* 0x000fe400078e000d */
[----:B------:R-:W-:-:S07]  /*32230*/  IMAD.MOV.U32 R27, RZ, RZ, R15 ;  /* 0x000000ffff1b7224 */ /* 0x000fce00078e000f */
[----:B---3--:R-:W-:Y:S01]  /*32240*/  HMMA.16816.F32 R24, R24, R28, R16 ;  /* 0x0000001c1818723c */ /* 0x008fe20000001810 */
[----:B------:R-:W3:Y:S04]  /*32250*/  LDL.LU R29, [R1+0x108] ;  /* 0x00010800011d7983 */ /* 0x000ee80000300800 */
[----:B------:R0:W1:-:S15]  /*32260*/  LDSM.16.M88.4 R16, [R12+UR7+0x4080] ;  /* 0x004080070c10783b */ /* 0x00005e0008000200 */
[----:B------:R-:W-:-:S03]  /*32270*/  NOP ;  /* 0x0000000000007918 */ /* 0x000fc60000000000 */
[----:B------:R-:W-:Y:S04]  /*32280*/  STL.64 [R1+0xa0], R24 ;  /* 0x0000a01801007387 */ /* 0x000fe80000100a00 */
[----:B------:R-:W-:Y:S04]  /*32290*/  STL.64 [R1+0xa8], R26 ;  /* 0x0000a81a01007387 */ /* 0x000fe80000100a00 */
[----:B0-----:R-:W4:Y:S04]  /*322a0*/  LDL.LU R12, [R1+0x2fd0] ;  /* 0x002fd000010c7983 */ /* 0x001f280000300800 */
[----:B--2---:R-:W0:Y:S04]  /*322b0*/  LDSM.16.MT88.4 R24, [R0+UR7+0x12000] ;  /* 0x012000070018783b */ /* 0x004e280008004200 */
[----:B-1----:R1:W-:Y:S04]  /*322c0*/  STL.64 [R1+0xe0], R16 ;  /* 0x0000e01001007387 */ /* 0x0023e80000100a00 */
[----:B------:R2:W-:Y:S04]  /*322d0*/  STL.64 [R1+0xe8], R18 ;  /* 0x0000e81201007387 */ /* 0x0005e80000100a00 */
[----:B-1----:R-:W3:Y:S04]  /*322e0*/  LDL.LU R16, [R1+0x60] ;  /* 0x0000600001107983 */ /* 0x002ee80000300800 */
[----:B0-----:R-:W-:Y:S04]  /*322f0*/  STL.64 [R1+0x10], R24 ;  /* 0x0000101801007387 */ /* 0x001fe80000100a00 */
[----:B------:R-:W-:Y:S04]  /*32300*/  STL.64 [R1+0x18], R26 ;  /* 0x0000181a01007387 */ /* 0x000fe80000100a00 */
[----:B------:R-:W3:Y:S04]  /*32310*/  LDL.LU R17, [R1+0x64] ;  /* 0x0000640001117983 */ /* 0x000ee80000300800 */
[----:B--2---:R-:W2:Y:S04]  /*32320*/  LDL.LU R18, [R1+0x68] ;  /* 0x0000680001127983 */ /* 0x004ea80000300800 */
[----:B------:R-:W2:Y:S04]  /*32330*/  LDL.LU R19, [R1+0x6c] ;  /* 0x00006c0001137983 */ /* 0x000ea80000300800 */
[----:B------:R-:W0:Y:S01]  /*32340*/  LDSM.16.MT88.4 R24, [R0+UR7+0x12400] ;  /* 0x012400070018783b */ /* 0x000e220008004200 */
[----:B------:R-:W-:-:S02]  /*32350*/  IMAD.MOV.U32 R20, RZ, RZ, R5 ;  /* 0x000000ffff147224 */ /* 0x000fc400078e0005 */
[----:B------:R-:W-:Y:S02]  /*32360*/  IMAD.MOV.U32 R21, RZ, RZ, R7 ;  /* 0x000000ffff157224 */ /* 0x000fe400078e0007 */
[----:B------:R-:W-:Y:S02]  /*32370*/  IMAD.MOV.U32 R22, RZ, RZ, R6 ;  /* 0x000000ffff167224 */ /* 0x000fe400078e0006 */
[----:B------:R-:W-:-:S07]  /*32380*/  IMAD.MOV.U32 R23, RZ, RZ, R14 ;  /* 0x000000ffff177224 */ /* 0x000fce00078e000e */
[----:B-----5:R-:W-:Y:S01]  /*32390*/  HMMA.16816.F32 R20, R20, R2, R8 ;  /* 0x000000021414723c */ /* 0x020fe20000001808 */
[----:B--2---:R-:W-:Y:S04]  /*323a0*/  STL.64 [R1+0x2fb8], R18 ;  /* 0x002fb81201007387 */ /* 0x004fe80000100a00 */
[----:B---3--:R1:W-:Y:S04]  /*323b0*/  STL.64 [R1+0x2fb0], R16 ;  /* 0x002fb01001007387 */ /* 0x0083e80000100a00 */
[----:B-1----:R-:W2:Y:S04]  /*323c0*/  LDL.LU R16, [R1+0xc0] ;  /* 0x0000c00001107983 */ /* 0x002ea80000300800 */
[----:B------:R-:W2:Y:S04]  /*323d0*/  LDL.LU R17, [R1+0xc4] ;  /* 0x0000c40001117983 */ /* 0x000ea80000300800 */
[----:B------:R-:W2:Y:S04]  /*323e0*/  LDL.LU R18, [R1+0xc8] ;  /* 0x0000c80001127983 */ /* 0x000ea80000300800 */
[----:B------:R-:W2:Y:S04]  /*323f0*/  LDL.LU R19, [R1+0xcc] ;  /* 0x0000cc0001137983 */ /* 0x000ea80000300800 */
[----:B0-----:R0:W-:Y:S04]  /*32400*/  STL [R1+0x2f24], R25 ;  /* 0x002f241901007387 */ /* 0x0011e80000100800 */
[----:B0-----:R-:W3:Y:S04]  /*32410*/  LDL.LU R25, [R1+0xe4] ;  /* 0x0000e40001197983 */ /* 0x001ee80000300800 */
[----:B------:R0:W-:Y:S04]  /*32420*/  STL [R1+0x2f20], R27 ;  /* 0x002f201b01007387 */ /* 0x0001e80000100800 */
[----:B------:R1:W-:Y:S04]  /*32430*/  STL [R1+0x2ef8], R0 ;  /* 0x002ef80001007387 */ /* 0x0003e80000100800 */
[----:B------:R-:W5:Y:S04]  /*32440*/  LDL.LU.64 R10, [R1+0x2fc8] ;  /* 0x002fc800010a7983 */ /* 0x000f680000300a00 */
[----:B------:R-:W4:Y:S04]  /*32450*/  LDL.LU.64 R8, [R1+0x2fc0] ;  /* 0x002fc00001087983 */ /* 0x000f280000300a00 */
[----:B------:R-:W-:Y:S04]  /*32460*/  STL.64 [R1+0x90], R20 ;  /* 0x0000901401007387 */ /* 0x000fe80000100a00 */
[----:B------:R1:W-:Y:S04]  /*32470*/  STL [R1+0x98], R22 ;  /* 0x0000981601007387 */ /* 0x0003e80000100800 */
[----:B0-----:R-:W2:Y:S01]  /*32480*/  LDL R27, [R1+0xe0] ;  /* 0x0000e000011b7983 */ /* 0x001ea20000100800 */
[----:B-1----:R-:W-:-:S02]  /*32490*/  IMAD.MOV.U32 R0, RZ, RZ, R23 ;  /* 0x000000ffff007224 */ /* 0x002fc400078e0017 */
[----:B------:R-:W-:Y:S02]  /*324a0*/  IMAD.MOV.U32 R23, RZ, RZ, R15 ;  /* 0x000000ffff177224 */ /* 0x000fe400078e000f */
[----:B------:R-:W-:Y:S01]  /*324b0*/  IMAD.MOV.U32 R22, RZ, RZ, R13 ;  /* 0x000000ffff167224 */ /* 0x000fe200078e000d */
[----:B--2---:R0:W-:Y:S04]  /*324c0*/  STL.64 [R1+0x2f90], R26 ;  /* 0x002f901a01007387 */ /* 0x0041e80000100a00 */
[----:B0-----:R-:W2:Y:S01]  /*324d0*/  LDL R27, [R1+0x114] ;  /* 0x00011400011b7983 */ /* 0x001ea20000100800 */
[----:B----4-:R-:W-:Y:S02]  /*324e0*/  IMAD.MOV.U32 R20, RZ, RZ, R9 ;  /* 0x000000ffff147224 */ /* 0x010fe400078e0009 */
[----:B-----5:R-:W-:-:S07]  /*324f0*/  IMAD.MOV.U32 R21, RZ, RZ, R11 ;  /* 0x000000ffff157224 */ /* 0x020fce00078e000b */
[----:B------:R-:W-:Y:S01]  /*32500*/  HMMA.16816.F32 R20, R20, R2, R16 ;  /* 0x000000021414723c */ /* 0x000fe20000001810 */
[----:B------:R-:W-:Y:S01]  /*32510*/  F2FP.F16.E4M3.UNPACK_B R28, R29.H1 ;  /* 0x0000001dff1c723e */ /* 0x000fe200030006ff */
[----:B---3--:R-:W-:Y:S01]  /*32520*/  STL.64 [R1+0x2f88], R24 ;  /* 0x002f881801007387 */ /* 0x008fe20000100a00 */
[----:B------:R-:W-:Y:S01]  /*32530*/  F2FP.F16.E4M3.UNPACK_B R29, R4.H1 ;  /* 0x00000004ff1d723e */ /* 0x000fe200030006ff */
[----:B------:R-:W-:Y:S02]  /*32540*/  IMAD.MOV.U32 R4, RZ, RZ, R5 ;  /* 0x000000ffff047224 */ /* 0x000fe400078e0005 */
[----:B------:R-:W3:Y:S01]  /*32550*/  LDL.LU.64 R18, [R1+0x2fb8] ;  /* 0x002fb80001127983 */ /* 0x000ee20000300a00 */
[----:B------:R-:W-:Y:S02]  /*32560*/  IMAD.MOV.U32 R5, RZ, RZ, R7 ;  /* 0x000000ffff057224 */ /* 0x000fe400078e0007 */
[----:B------:R-:W-:Y:S01]  /*32570*/  IMAD.MOV.U32 R7, RZ, RZ, R14 ;  /* 0x000000ffff077224 */ /* 0x000fe200078e000e */
[----:B------:R-:W3:-:S13]  /*32580*/  LDL.LU.64 R16, [R1+0x2fb0] ;  /* 0x002fb00001107983 */ /* 0x000eda0000300a00 */
[----:B------:R-:W-:Y:S01]  /*32590*/  STL.64 [R1+0x80], R20 ;  /* 0x0000801401007387 */ /* 0x000fe20000100a00 */
[----:B------:R-:W-:-:S03]  /*325a0*/  IMAD.MOV.U32 R14, RZ, RZ, R23 ;  /* 0x000000ffff0e7224 */ /* 0x000fc600078e0017 */
[----:B------:R-:W-:Y:S04]  /*325b0*/  STL [R1+0x88], R22 ;  /* 0x0000881601007387 */ /* 0x000fe80000100800 */
[----:B------:R-:W-:Y:S04]  /*325c0*/  STL [R1+0x2f60], R14 ;  /* 0x002f600e01007387 */ /* 0x000fe80000100800 */
[----:B--2---:R-:W0:Y:S04]  /*325d0*/  LDSM.16.M88.4 R20, [R27+UR7+0x8080] ;  /* 0x008080071b14783b */ /* 0x004e280008000200 */
[----:B0-----:R-:W-:Y:S04]  /*325e0*/  STL.64 [R1+0xf0], R20 ;  /* 0x0000f01401007387 */ /* 0x001fe80000100a00 */
[----:B------:R0:W-:Y:S04]  /*325f0*/  STL.64 [R1+0xf8], R22 ;  /* 0x0000f81601007387 */ /* 0x0001e80000100a00 */
[----:B0-----:R-:W2:Y:S04]  /*32600*/  LDL.LU R22, [R1+0x2fa8] ;  /* 0x002fa80001167983 */ /* 0x001ea80000300800 */
[----:B------:R-:W4:Y:S04]  /*32610*/  LDL.LU R20, [R1+0x2fa4] ;  /* 0x002fa40001147983 */ /* 0x000f280000300800 */
[----:B------:R0:W-:Y:S04]  /*32620*/  STL [R1+0x2f98], R27 ;  /* 0x002f981b01007387 */ /* 0x0001e80000100800 */
[----:B------:R-:W5:Y:S04]  /*32630*/  LDL.LU R24, [R1+0x40] ;  /* 0x0000400001187983 */ /* 0x000f680000300800 */
[----:B------:R-:W5:Y:S04]  /*32640*/  LDL.LU R25, [R1+0x44] ;  /* 0x0000440001197983 */ /* 0x000f680000300800 */
[----:B------:R-:W5:Y:S01]  /*32650*/  LDL.LU R26, [R1+0x48] ;  /* 0x00004800011a7983 */ /* 0x000f620000300800 */
[----:B---3--:R-:W-:Y:S03]  /*32660*/  HMMA.16816.F32 R4, R4, R28, R16 ;  /* 0x0000001c0404723c */ /* 0x008fe60000001810 */
[----:B------:R-:W3:Y:S01]  /*32670*/  LDL.LU R18, [R1+0x2fa0] ;  /* 0x002fa00001127983 */ /* 0x000ee20000300800 */
[----:B0-----:R-:W-:-:S03]  /*32680*/  IMAD.MOV.U32 R27, RZ, RZ, R12 ;  /* 0x000000ffff1b7224 */ /* 0x001fc600078e000c */
[----:B------:R-:W2:-:S15]  /*32690*/  LDL.LU R16, [R1+0x2f9c] ;  /* 0x002f9c0001107983 */ /* 0x000e9e0000300800 */
[----:B------:R-:W-:-:S01]  /*326a0*/  NOP ;  /* 0x0000000000007918 */ /* 0x000fc20000000000 */
[----:B------:R0:W-:Y:S04]  /*326b0*/  STL.64 [R1+0x70], R4 ;  /* 0x0000700401007387 */ /* 0x0001e80000100a00 */
[----:B------:R1:W-:Y:S01]  /*326c0*/  STL.64 [R1+0x78], R6 ;  /* 0x0000780601007387 */ /* 0x0003e20000100a00 */
[----:B0-----:R-:W-:Y:S02]  /*326d0*/  IMAD.MOV.U32 R4, RZ, RZ, R9 ;  /* 0x000000ffff047224 */ /* 0x001fe400078e0009 */
[----:B------:R-:W-:Y:S02]  /*326e0*/  IMAD.MOV.U32 R5, RZ, RZ, R11 ;  /* 0x000000ffff057224 */ /* 0x000fe400078e000b */
[----:B-1----:R-:W-:Y:S02]  /*326f0*/  IMAD.MOV.U32 R6, RZ, RZ, R13 ;  /* 0x000000ffff067224 */ /* 0x002fe400078e000d */
[----:B------:R-:W-:-:S07]  /*32700*/  IMAD.MOV.U32 R7, RZ, RZ, R15 ;  /* 0x000000ffff077224 */ /* 0x000fce00078e000f */
[----:B-----5:R-:W-:Y:S01]  /*32710*/  HMMA.16816.F32 R4, R4, R28, R24 ;  /* 0x0000001c0404723c */ /* 0x020fe20000001818 */
[----:B------:R-:W5:-:S15]  /*32720*/  LDL.LU R27, [R1+0x2f98] ;  /* 0x002f9800011b7983 */ /* 0x000f5e0000300800 */
[----:B------:R-:W-:-:S08]  /*32730*/  NOP ;  /* 0x0000000000007918 */ /* 0x000fd00000000000 */
[----:B------:R-:W-:Y:S02]  /*32740*/  IMAD.MOV.U32 R21, RZ, RZ, R4 ;  /* 0x000000ffff157224 */ /* 0x000fe400078e0004 */
[----:B------:R-:W-:Y:S01]  /*32750*/  IMAD.MOV.U32 R17, RZ, RZ, R5 ;  /* 0x000000ffff117224 */ /* 0x000fe200078e0005 */
[----:B------:R-:W4:Y:S01]  /*32760*/  LDL.LU R4, [R1+0x20] ;  /* 0x0000200001047983 */ /* 0x000f220000300800 */
[----:B------:R-:W-:Y:S02]  /*32770*/  IMAD.MOV.U32 R19, RZ, RZ, R6 ;  /* 0x000000ffff137224 */ /* 0x000fe400078e0006 */
[----:B------:R-:W-:Y:S01]  /*32780*/  IMAD.MOV.U32 R23, RZ, RZ, R7 ;  /* 0x000000ffff177224 */ /* 0x000fe200078e0007 */
[----:B------:R-:W4:Y:S04]  /*32790*/  LDL.LU R5, [R1+0x24] ;  /* 0x0000240001057983 */ /* 0x000f280000300800 */
[----:B------:R-:W4:Y:S04]  /*327a0*/  LDL.LU R6, [R1+0x28] ;  /* 0x0000280001067983 */ /* 0x000f280000300800 */
[----:B------:R-:W4:Y:S04]  /*327b0*/  LDL.LU R7, [R1+0x2c] ;  /* 0x00002c0001077983 */ /* 0x000f280000300800 */
[----:B------:R-:W4:Y:S04]  /*327c0*/  LDL.LU R28, [R1+0xf0] ;  /* 0x0000f000011c7983 */ /* 0x000f280000300800 */
[----:B------:R-:W4:Y:S04]  /*327d0*/  LDL.LU R29, [R1+0xf4] ;  /* 0x0000f400011d7983 */ /* 0x000f280000300800 */
[----:B-----5:R-:W0:Y:S04]  /*327e0*/  LDSM.16.M88.4 R24, [R27+UR7+0xc080] ;  /* 0x00c080071b18783b */ /* 0x020e280008000200 */
[----:B0-----:R-:W-:Y:S01]  /*327f0*/  STL.64 [R1+0x100], R24 ;  /* 0x0001001801007387 */ /* 0x001fe20000100a00 */
[----:B------:R-:W-:-:S02]  /*32800*/  IMAD.MOV.U32 R14, RZ, RZ, R24 ;  /* 0x000000ffff0e7224 */ /* 0x000fc400078e0018 */
[----:B------:R-:W-:Y:S01]  /*32810*/  IMAD.MOV.U32 R15, RZ, RZ, R25 ;  /* 0x000000ffff0f7224 */ /* 0x000fe200078e0019 */
[----:B------:R0:W-:Y:S04]  /*32820*/  STL.64 [R1+0x108], R26 ;  /* 0x0001081a01007387 */ /* 0x0001e80000100a00 */
[----:B0-----:R-:W5:Y:S04]  /*32830*/  LDL.LU.64 R26, [R1+0x2f90] ;  /* 0x002f9000011a7983 */ /* 0x001f680000300a00 */
[----:B------:R-:W5:Y:S01]  /*32840*/  LDL.LU.64 R24, [R1+0x2f88] ;  /* 0x002f880001187983 */ /* 0x000f620000300a00 */
[----:B------:R-:W-:Y:S01]  /*32850*/  F2FP.F16.E4M3.UNPACK_B R12, R10 ;  /* 0x0000000aff0c723e */ /* 0x000fe200020006ff */
[----:B---3--:R-:W-:Y:S01]  /*32860*/  IMAD.MOV.U32 R9, RZ, RZ, R18 ;  /* 0x000000ffff097224 */ /* 0x008fe200078e0012 */
[----:B------:R-:W-:Y:S01]  /*32870*/  F2FP.F16.E4M3.UNPACK_B R13, R8 ;  /* 0x00000008ff0d723e */ /* 0x000fe200020006ff */
[----:B--2---:R-:W-:-:S02]  /*32880*/  IMAD.MOV.U32 R8, RZ, RZ, R16 ;  /* 0x000000ffff087224 */ /* 0x004fc400078e0010 */
[----:B----4-:R-:W-:Y:S02]  /*32890*/  IMAD.MOV.U32 R10, RZ, RZ, R20 ;  /* 0x000000ffff0a7224 */ /* 0x010fe400078e0014 */
[----:B------:R-:W-:-:S07]  /*328a0*/  IMAD.MOV.U32 R11, RZ, RZ, R22 ;  /* 0x000000ffff0b7224 */ /* 0x000fce00078e0016 */
[----:B------:R-:W-:-:S15]  /*328b0*/  HMMA.16816.F32 R4, R8, R12, R4 ;  /* 0x0000000c0804723c */ /* 0x000fde0000001804 */
[----:B------:R-:W-:-:S08]  /*328c0*/  NOP ;  /* 0x0000000000007918 */ /* 0x000fd00000000000 */
[----:B------:R-:W-:Y:S04]  /*328d0*/  STL.64 [R1+0x20], R4 ;  /* 0x0000200401007387 */ /* 0x000fe80000100a00 */
[----:B------:R-:W-:Y:S01]  /*328e0*/  STL.64 [R1+0x28], R6 ;  /* 0x0000280601007387 */ /* 0x000fe20000100a00 */
[----:B-----5:R-:W-:-:S03]  /*328f0*/  F2FP.F16.E4M3.UNPACK_B R3, R25 ;  /* 0x00000019ff03723e */ /* 0x020fc600020006ff */
[----:B------:R0:W-:Y:S04]  /*32900*/  STL [R1+0x2f38], R25 ;  /* 0x002f381901007387 */ /* 0x0001e80000100800 */
[----:B0-----:R-:W2:Y:S01]  /*32910*/  LDL.LU R25, [R1+0x18] ;  /* 0x0000180001197983 */ /* 0x001ea20000300800 */
[----:B------:R-:W-:-:S03]  /*32920*/  IMAD.MOV.U32 R6, RZ, RZ, R24 ;  /* 0x000000ffff067224 */ /* 0x000fc600078e0018 */
[----:B------:R-:W3:Y:S01]  /*32930*/  LDL R4, [R1+0x10] ;  /* 0x0000100001047983 */ /* 0x000ee20000100800 */
[----:B------:R-:W-:-:S03]  /*32940*/  IMAD.MOV.U32 R7, RZ, RZ, R26 ;  /* 0x000000ffff077224 */ /* 0x000fc600078e001a */
[----:B------:R-:W-:Y:S01]  /*32950*/  STL [R1+0x2f80], R26 ;  /* 0x002f801a01007387 */ /* 0x000fe20000100800 */
[----:B------:R-:W-:-:S03]  /*32960*/  F2FP.F16.E4M3.UNPACK_B R2, R27 ;  /* 0x0000001bff02723e */ /* 0x000fc600020006ff */
[----:B--2---:R0:W-:Y:S01]  /*32970*/  STL.64 [R1+0x2f78], R24 ;  /* 0x002f781801007387 */ /* 0x0041e20000100a00 */
[----:B------:R-:W-:-:S03]  /*32980*/  IMAD.MOV.U32 R5, RZ, RZ, R25 ;  /* 0x000000ffff057224 */ /* 0x000fc600078e0019 */
[----:B0-----:R-:W3:Y:S04]  /*32990*/  LDL.LU R24, [R1+0xb0] ;  /* 0x0000b00001187983 */ /* 0x001ee80000300800 */
[----:B------:R-:W3:Y:S04]  /*329a0*/  LDL.LU R25, [R1+0xb4] ;  /* 0x0000b40001197983 */ /* 0x000ee80000300800 */
[----:B------:R-:W3:Y:S04]  /*329b0*/  LDL.LU R26, [R1+0xb8] ;  /* 0x0000b800011a7983 */ /* 0x000ee80000300800 */
[----:B------:R-:W3:Y:S02]  /*329c0*/  LDL.LU R27, [R1+0xbc] ;  /* 0x0000bc00011b7983 */ /* 0x000ee40000300800 */
[----:B---3--:R-:W-:Y:S02]  /*329d0*/  HMMA.16816.F32 R4, R4, R12, R24 ;  /* 0x0000000c0404723c */ /* 0x008fe40000001818 */
[----:B------:R-:W2:Y:S04]  /*329e0*/  LDL.LU R26, [R1+0x2f80] ;  /* 0x002f8000011a7983 */ /* 0x000ea80000300800 */
[----:B------:R-:W3:-:S15]  /*329f0*/  LDL.LU.64 R24, [R1+0x2f78] ;  /* 0x002f780001187983 */ /* 0x000ede0000300a00 */
[----:B------:R-:W-:-:S02]  /*32a00*/  NOP ;  /* 0x0000000000007918 */ /* 0x000fc40000000000 */
[----:B------:R0:W-:Y:S01]  /*32a10*/  STL [R1+0x34], R5 ;  /* 0x0000340501007387 */ /* 0x0001e20000100800 */
[----:B------:R-:W-:-:S03]  /*32a20*/  IMAD.MOV.U32 R27, RZ, RZ, R4 ;  /* 0x000000ffff1b7224 */ /* 0x000fc600078e0004 */
[----:B------:R1:W-:Y:S04]  /*32a30*/  STL.64 [R1+0x38], R6 ;  /* 0x0000380601007387 */ /* 0x0003e80000100a00 */
[----:B------:R-:W4:Y:S04]  /*32a40*/  LDL.LU R4, [R1+0x50] ;  /* 0x0000500001047983 */ /* 0x000f280000300800 */
[----:B0-----:R-:W4:Y:S04]  /*32a50*/  LDL.LU R5, [R1+0x54] ;  /* 0x0000540001057983 */ /* 0x001f280000300800 */
[----:B-1----:R-:W4:Y:S04]  /*32a60*/  LDL.LU R6, [R1+0x58] ;  /* 0x0000580001067983 */ /* 0x002f280000300800 */
[----:B------:R-:W4:Y:S01]  /*32a70*/  LDL.LU R7, [R1+0x5c] ;  /* 0x00005c0001077983 */ /* 0x000f220000300800 */
[----:B------:R-:W-:-:S02]  /*32a80*/  F2FP.F16.E4M3.UNPACK_B R12, R28 ;  /* 0x0000001cff0c723e */ /* 0x000fc400020006ff */
[----:B------:R-:W-:Y:S01]  /*32a90*/  F2FP.F16.E4M3.UNPACK_B R13, R29 ;  /* 0x0000001dff0d723e */ /* 0x000fe200020006ff */
[----:B------:R0:W-:Y:S04]  /*32aa0*/  STL [R1+0x2f3c], R27 ;  /* 0x002f3c1b01007387 */ /* 0x0001e80000100800 */
[----:B0-----:R-:W5:Y:S01]  /*32ab0*/  LDL.LU R27, [R1+0x10] ;  /* 0x00001000011b7983 */ /* 0x001f620000300800 */
[----:B----4-:R-:W-:-:S15]  /*32ac0*/  HMMA.16816.F32 R4, R8, R2, R4 ;  /* 0x000000020804723c */ /* 0x010fde0000001804 */
[----:B------:R-:W-:-:S08]  /*32ad0*/  NOP ;  /* 0x0000000000007918 */ /* 0x000fd00000000000 */
[----:B------:R-:W-:Y:S04]  /*32ae0*/  STL.64 [R1], R4 ;  /* 0x0000000401007387 */ /* 0x000fe80000100a00 */
[----:B------:R-:W-:Y:S04]  /*32af0*/  STL.64 [R1+0x8], R6 ;  /* 0x0000080601007387 */ /* 0x000fe80000100a00 */
[----:B------:R-:W-:Y:S04]  /*32b00*/  STL.64 [R1+0x2f70], R14 ;  /* 0x002f700e01007387 */ /* 0x000fe80000100a00 */
[----:B------:R0:W-:Y:S04]  /*32b10*/  STL.64 [R1+0x2f68], R12 ;  /* 0x002f680c01007387 */ /* 0x0001e80000100a00 */
[----:B0-----:R-:W4:Y:S04]  /*32b20*/  LDL.LU R12, [R1+0xa0] ;  /* 0x0000a000010c7983 */ /* 0x001f280000300800 */
[----:B------:R-:W4:Y:S04]  /*32b30*/  LDL.LU R13, [R1+0xa4] ;  /* 0x0000a400010d7983 */ /* 0x000f280000300800 */
[----:B------:R-:W4:Y:S04]  /*32b40*/  LDL.LU R14, [R1+0xa8] ;  /* 0x0000a800010e7983 */ /* 0x000f280000300800 */
[----:B------:R-:W4:Y:S01]  /*32b50*/  LDL.LU R15, [R1+0xac] ;  /* 0x0000ac00010f7983 */ /* 0x000f220000300800 */
[----:B-----5:R-:W-:-:S02]  /*32b60*/  IMAD.MOV.U32 R4, RZ, RZ, R27 ;  /* 0x000000ffff047224 */ /* 0x020fc400078e001b */
[----:B---3--:R-:W-:Y:S02]  /*32b70*/  IMAD.MOV.U32 R5, RZ, RZ, R25 ;  /* 0x000000ffff057224 */ /* 0x008fe400078e0019 */
[----:B------:R-:W-:Y:S02]  /*32b80*/  IMAD.MOV.U32 R6, RZ, RZ, R24 ;  /* 0x000000ffff067224 */ /* 0x000fe400078e0018 */
[----:B--2---:R-:W-:-:S07]  /*32b90*/  IMAD.MOV.U32 R7, RZ, RZ, R26 ;  /* 0x000000ffff077224 */ /* 0x004fce00078e001a */
[----:B----4-:R-:W-:Y:S01]  /*32ba0*/  HMMA.16816.F32 R4, R4, R2, R12 ;  /* 0x000000020404723c */ /* 0x010fe2000000180c */
[----:B------:R-:W2:Y:S04]  /*32bb0*/  LDL.LU.64 R14, [R1+0x2f70] ;  /* 0x002f7000010e7983 */ /* 0x000ea80000300a00 */
[----:B------:R-:W3:-:S15]  /*32bc0*/  LDL.LU.64 R12, [R1+0x2f68] ;  /* 0x002f6800010c7983 */ /* 0x000ede0000300a00 */
[----:B------:R-:W-:-:S03]  /*32bd0*/  NOP ;  /* 0x0000000000007918 */ /* 0x000fc60000000000 */
[----:B------:R0:W-:Y:S04]  /*32be0*/  STL.64 [R1+0x60], R4 ;  /* 0x0000600401007387 */ /* 0x0001e80000100a00 */
[----:B------:R1:W-:Y:S04]  /*32bf0*/  STL.64 [R1+0x68], R6 ;  /* 0x0000680601007387 */ /* 0x0003e80000100a00 */
[----:B0-----:R-:W3:Y:S04]  /*32c00*/  LDL.LU R4, [R1+0x90] ;  /* 0x0000900001047983 */ /* 0x001ee80000300800 */
[----:B------:R-:W3:Y:S04]  /*32c10*/  LDL.LU R5, [R1+0x94] ;  /* 0x0000940001057983 */ /* 0x000ee80000300800 */
[----:B-1----:R-:W3:Y:S01]  /*32c20*/  LDL.LU R6, [R1+0x98] ;  /* 0x0000980001067983 */ /* 0x002ee20000300800 */
[----:B------:R-:W-:Y:S01]  /*32c30*/  IMAD.MOV.U32 R7, RZ, RZ, R0 ;  /* 0x000000ffff077224 */ /* 0x000fe200078e0000 */
[----:B--2---:R-:W-:-:S06]  /*32c40*/  F2FP.F16.E4M3.UNPACK_B R2, R14 ;  /* 0x0000000eff02723e */ /* 0x004fcc00020006ff */
[----:B---3--:R-:W-:Y:S07]  /*32c50*/  HMMA.16816.F32 R8, R8, R12, R4 ;  /* 0x0000000c0808723c */ /* 0x008fee0000001804 */
[----:B------:R-:W-:Y:S02]  /*32c60*/  IMAD.MOV.U32 R4, RZ, RZ, R16 ;  /* 0x000000ffff047224 */ /* 0x000fe400078e0010 */
[----:B------:R-:W-:-:S14]  /*32c70*/  IMAD.MOV.U32 R5, RZ, RZ, R18 ;  /* 0x000000ffff057224 */ /* 0x000fdc00078e0012 */
[----:B------:R0:W-:Y:S04]  /*32c80*/  STL [R1+0x50], R8 ;  /* 0x0000500801007387 */ /* 0x0001e80000100800 */
[----:B------:R-:W-:Y:S04]  /*32c90*/  STL.64 [R1+0x58], R10 ;  /* 0x0000580a01007387 */ /* 0x000fe80000100a00 */
[----:B------:R-:W2:Y:S04]  /*32ca0*/  LDL.LU R14, [R1+0x2f60] ;  /* 0x002f6000010e7983 */ /* 0x000ea80000300800 */
[----:B------:R-:W3:Y:S04]  /*32cb0*/  LDL.LU R16, [R1+0xd4] ;  /* 0x0000d40001107983 */ /* 0x000ee80000300800 */
[----:B------:R-:W4:Y:S01]  /*32cc0*/  LDL.LU R18, [R1+0xd0] ;  /* 0x0000d00001127983 */ /* 0x000f220000300800 */
[----:B------:R-:W-:-:S02]  /*32cd0*/  IMAD.MOV.U32 R0, RZ, RZ, R9 ;  /* 0x000000ffff007224 */ /* 0x000fc400078e0009 */
[----:B0-----:R-:W-:Y:S01]  /*32ce0*/  IMAD.MOV.U32 R8, RZ, RZ, R27 ;  /* 0x000000ffff087224 */ /* 0x001fe200078e001b */
[----:B----4-:R-:W-:Y:S04]  /*32cf0*/  STL.64 [R1+0x2f58], R18 ;  /* 0x002f581201007387 */ /* 0x010fe80000100a00 */
[----:B---3--:R0:W-:Y:S04]  /*32d00*/  STL.64 [R1+0x2f50], R16 ;  /* 0x002f501001007387 */ /* 0x0081e80000100a00 */
[----:B0-----:R-:W3:Y:S04]  /*32d10*/  LDL.LU R16, [R1+0x80] ;  /* 0x0000800001107983 */ /* 0x001ee80000300800 */
[----:B------:R-:W3:Y:S04]  /*32d20*/  LDL.LU R17, [R1+0x84] ;  /* 0x0000840001117983 */ /* 0x000ee80000300800 */
[----:B------:R-:W3:Y:S01]  /*32d30*/  LDL.LU R18, [R1+0x88] ;  /* 0x0000880001127983 */ /* 0x000ee20000300800 */
[----:B--2---:R-:W-:-:S02]  /*32d40*/  IMAD.MOV.U32 R19, RZ, RZ, R14 ;  /* 0x000000ffff137224 */ /* 0x004fc400078e000e */
[----:B------:R-:W-:Y:S02]  /*32d50*/  IMAD.MOV.U32 R9, RZ, RZ, R25 ;  /* 0x000000ffff097224 */ /* 0x000fe400078e0019 */
[----:B------:R-:W-:Y:S02]  /*32d60*/  IMAD.MOV.U32 R10, RZ, RZ, R24 ;  /* 0x000000ffff0a7224 */ /* 0x000fe400078e0018 */
[----:B------:R-:W-:Y:S02]  /*32d70*/  IMAD.MOV.U32 R11, RZ, RZ, R26 ;  /* 0x000000ffff0b7224 */ /* 0x000fe400078e001a */
[----:B------:R-:W-:Y:S02]  /*32d80*/  IMAD.MOV.U32 R6, RZ, RZ, R20 ;  /* 0x000000ffff067224 */ /* 0x000fe400078e0014 */
[----:B------:R-:W2:Y:S01]  /*32d90*/  LDL R20, [R1+0x1c] ;  /* 0x00001c0001147983 */ /* 0x000ea20000100800 */
[----:B------:R-:W-:Y:S02]  /*32da0*/  F2FP.F16.E4M3.UNPACK_B R3, R15 ;  /* 0x0000000fff03723e */ /* 0x000fe400020006ff */
[----:B---3--:R-:W-:Y:S01]  /*32db0*/  HMMA.16816.F32 R8, R8, R12, R16 ;  /* 0x0000000c0808723c */ /* 0x008fe20000001810 */
[----:B------:R-:W3:Y:S04]  /*32dc0*/  LDL.LU.64 R18, [R1+0x2f58] ;  /* 0x002f580001127983 */ /* 0x000ee80000300a00 */
[----:B------:R-:W4:-:S15]  /*32dd0*/  LDL.LU.64 R16, [R1+0x2f50] ;  /* 0x002f500001107983 */ /* 0x000f1e0000300a00 */
[----:B------:R-:W-:-:S03]  /*32de0*/  NOP ;  /* 0x0000000000007918 */ /* 0x000fc60000000000 */
[----:B------:R0:W-:Y:S01]  /*32df0*/  STL.64 [R1+0xc0], R8 ;  /* 0x0000c00801007387 */ /* 0x0001e20000100a00 */
[----:B------:R-:W-:Y:S02]  /*32e00*/  IMAD.MOV.U32 R15, RZ, RZ, R10 ;  /* 0x000000ffff0f7224 */ /* 0x000fe400078e000a */
[----:B------:R-:W-:Y:S01]  /*32e10*/  IMAD.MOV.U32 R14, RZ, RZ, R11 ;  /* 0x000000ffff0e7224 */ /* 0x000fe200078e000b */
[----:B0-----:R-:W5:Y:S04]  /*32e20*/  LDL.LU R8, [R1+0x70] ;  /* 0x0000700001087983 */ /* 0x001f680000300800 */
[----:B------:R-:W5:Y:S04]  /*32e30*/  LDL.LU R9, [R1+0x74] ;  /* 0x0000740001097983 */ /* 0x000f680000300800 */
[----:B------:R-:W5:Y:S04]  /*32e40*/  LDL.LU R10, [R1+0x78] ;  /* 0x00007800010a7983 */ /* 0x000f680000300800 */
[----:B------:R-:W5:Y:S01]  /*32e50*/  LDL.LU R11, [R1+0x7c] ;  /* 0x00007c00010b7983 */ /* 0x000f620000300800 */
[----:B------:R-:W-:Y:S01]  /*32e60*/  IMAD.MOV.U32 R7, RZ, RZ, R22 ;  /* 0x000000ffff077224 */ /* 0x000fe200078e0016 */
[----:B---3--:R-:W-:-:S02]  /*32e70*/  F2FP.F16.E4M3.UNPACK_B R12, R18.H1 ;  /* 0x00000012ff0c723e */ /* 0x008fc400030006ff */
[----:B----4-:R-:W-:-:S04]  /*32e80*/  F2FP.F16.E4M3.UNPACK_B R13, R16.H1 ;  /* 0x00000010ff0d723e */ /* 0x010fc800030006ff */
[----:B-----5:R-:W-:-:S15]  /*32e90*/  HMMA.16816.F32 R4, R4, R2, R8 ;  /* 0x000000020404723c */ /* 0x020fde0000001808 */
[----:B------:R-:W-:-:S08]  /*32ea0*/  NOP ;  /* 0x0000000000007918 */ /* 0x000fd00000000000 */
[----:B------:R0:W-:Y:S04]  /*32eb0*/  STL.64 [R1+0x90], R4 ;  /* 0x0000900401007387 */ /* 0x0001e80000100a00 */
[----:B------:R1:W-:Y:S04]  /*32ec0*/  STL.64 [R1+0x98], R6 ;  /* 0x0000980601007387 */ /* 0x0003e80000100a00 */
[----:B------:R3:W-:Y:S04]  /*32ed0*/  STL.64 [R1+0x2f30], R14 ;  /* 0x002f300e01007387 */ /* 0x0007e80000100a00 */
[----:B------:R4:W-:Y:S01]  /*32ee0*/  STL.64 [R1+0x2f28], R12 ;  /* 0x002f280c01007387 */ /* 0x0009e20000100a00 */
[----:B0-----:R-:W-:-:S02]  /*32ef0*/  IMAD.MOV.U32 R4, RZ, RZ, R27 ;  /* 0x000000ffff047224 */ /* 0x001fc400078e001b */
[----:B------:R-:W-:Y:S02]  /*32f00*/  IMAD.MOV.U32 R5, RZ, RZ, R25 ;  /* 0x000000ffff057224 */ /* 0x000fe400078e0019 */
[----:B-1----:R-:W-:Y:S02]  /*32f10*/  IMAD.MOV.U32 R6, RZ, RZ, R24 ;  /* 0x000000ffff067224 */ /* 0x002fe400078e0018 */
[----:B------:R-:W-:Y:S02]  /*32f20*/  IMAD.MOV.U32 R7, RZ, RZ, R26 ;  /* 0x000000ffff077224 */ /* 0x000fe400078e001a */
[----:B---3--:R-:W-:Y:S02]  /*32f30*/  IMAD.MOV.U32 R14, RZ, RZ, R19 ;  /* 0x000000ffff0e7224 */ /* 0x008fe400078e0013 */
[----:B------:R-:W-:Y:S02]  /*32f40*/  IMAD.MOV.U32 R15, RZ, RZ, R23 ;  /* 0x000000ffff0f7224 */ /* 0x000fe400078e0017 */
[----:B----4-:R-:W-:-:S02]  /*32f50*/  IMAD.MOV.U32 R12, RZ, RZ, R21 ;  /* 0x000000ffff0c7224 */ /* 0x010fc400078e0015 */
[----:B------:R-:W-:Y:S01]  /*32f60*/  IMAD.MOV.U32 R13, RZ, RZ, R17 ;  /* 0x000000ffff0d7224 */ /* 0x000fe200078e0011 */
[----:B------:R-:W3:Y:S04]  /*32f70*/  LDL.LU R21, [R1+0x2f4c] ;  /* 0x002f4c0001157983 */ /* 0x000ee80000300800 */
[----:B------:R-:W4:Y:S02]  /*32f80*/  LDL.LU R17, [R1+0x2f48] ;  /* 0x002f480001117983 */ /* 0x000f240000300800 */
[----:B------:R-:W-:Y:S02]  /*32f90*/  HMMA.16816.F32 R4, R4, R2, R12 ;  /* 0x000000020404723c */ /* 0x000fe4000000180c */
[----:B------:R-:W5:Y:S04]  /*32fa0*/  LDL.LU R19, [R1+0x2f44] ;  /* 0x002f440001137983 */ /* 0x000f680000300800 */
[----:B------:R-:W2:Y:S04]  /*32fb0*/  LDL.LU R23, [R1+0x2f40] ;  /* 0x002f400001177983 */ /* 0x000ea80000300800 */
[----:B------:R-:W2:Y:S04]  /*32fc0*/  LDL.LU R27, [R1+0x2f3c] ;  /* 0x002f3c00011b7983 */ /* 0x000ea80000300800 */
[----:B------:R-:W2:Y:S04]  /*32fd0*/  LDL.LU R25, [R1+0x2f38] ;  /* 0x002f380001197983 */ /* 0x000ea80000300800 */
[----:B------:R-:W2:Y:S04]  /*32fe0*/  LDL R24, [R1+0x14] ;  /* 0x0000140001187983 */ /* 0x000ea80000100800 */
[----:B------:R-:W2:Y:S04]  /*32ff0*/  LDL R26, [R1+0x110] ;  /* 0x00011000011a7983 */ /* 0x000ea80000100800 */
[----:B------:R-:W2:Y:S01]  /*33000*/  LDL.LU.64 R14, [R1+0x2f30] ;  /* 0x002f3000010e7983 */ /* 0x000ea20000300a00 */
[----:B------:R-:W-:-:S03]  /*33010*/  IMAD.MOV.U32 R22, RZ, RZ, R5 ;  /* 0x000000ffff167224 */ /* 0x000fc600078e0005 */
[----:B------:R-:W2:Y:S01]  /*33020*/  LDL.LU.64 R12, [R1+0x2f28] ;  /* 0x002f2800010c7983 */ /* 0x000ea20000300a00 */
[----:B------:R-:W-:-:S03]  /*33030*/  IMAD.MOV.U32 R18, RZ, RZ, R6 ;  /* 0x000000ffff127224 */ /* 0x000fc600078e0006 */
[----:B------:R0:W-:Y:S01]  /*33040*/  STL [R1+0x40], R4 ;  /* 0x0000400401007387 */ /* 0x0001e20000100800 */
[----:B------:R-:W-:-:S03]  /*33050*/  IMAD.MOV.U32 R16, RZ, RZ, R7 ;  /* 0x000000ffff107224 */ /* 0x000fc600078e0007 */
[----:B0-----:R-:W2:Y:S04]  /*33060*/  LDL.LU R4, [R1+0x20] ;  /* 0x0000200001047983 */ /* 0x001ea80000300800 */
[----:B------:R-:W2:Y:S04]  /*33070*/  LDL.LU R5, [R1+0x24] ;  /* 0x0000240001057983 */ /* 0x000ea80000300800 */
[----:B------:R-:W2:Y:S04]  /*33080*/  LDL.LU R6, [R1+0x28] ;  /* 0x0000280001067983 */ /* 0x000ea80000300800 */
[----:B------:R-:W2:Y:S04]  /*33090*/  LDL.LU R7, [R1+0x2c] ;  /* 0x00002c0001077983 */ /* 0x000ea80000300800 */
[----:B------:R-:W2:Y:S01]  /*330a0*/  LDL.LU R3, [R1+0xe0] ;  /* 0x0000e00001037983 */ /* 0x000ea20000300800 */
[----:B---3--:R-:W-:-:S02]  /*330b0*/  IMAD.MOV.U32 R10, RZ, RZ, R21 ;  /* 0x000000ffff0a7224 */ /* 0x008fc400078e0015 */
[----:B----4-:R-:W-:Y:S02]  /*330c0*/  IMAD.MOV.U32 R8, RZ, RZ, R17 ;  /* 0x000000ffff087224 */ /* 0x010fe400078e0011 */
[----:B-----5:R-:W-:Y:S02]  /*330d0*/  IMAD.MOV.U32 R9, RZ, RZ, R19 ;  /* 0x000000ffff097224 */ /* 0x020fe400078e0013 */
[----:B--2---:R-:W-:-:S07]  /*330e0*/  IMAD.MOV.U32 R11, RZ, RZ, R23 ;  /* 0x000000ffff0b7224 */ /* 0x004fce00078e0017 */
[----:B------:R-:W-:Y:S01]  /*330f0*/  HMMA.16816.F32 R4, R8, R12, R4 ;  /* 0x0000000c0804723c */ /* 0x000fe20000001804 */
[----:B------:R-:W-:Y:S02]  /*33100*/  F2FP.F16.E4M3.UNPACK_B R2, R3.H1 ;  /* 0x00000003ff02723e */ /* 0x000fe400030006ff */
[----:B------:R-:W-:-:S15]  /*33110*/  F2FP.F16.E4M3.UNPACK_B R3, R25.H1 ;  /* 0x00000019ff03723e */ /* 0x000fde00030006ff */
[----:B------:R-:W-:-:S05]  /*33120*/  NOP ;  /* 0x0000000000007918 */ /* 0x000fca0000000000 */
[----:B------:R0:W-:Y:S04]  /*33130*/  STL.64 [R1+0x80], R4 ;  /* 0x0000800401007387 */ /* 0x0001e80000100a00 */
[----:B------:R-:W-:Y:S04]  /*33140*/  STL.64 [R1+0x88], R6 ;  /* 0x0000880601007387 */ /* 0x000fe80000100a00 */
[----:B------:R-:W2:Y:S04]  /*33150*/  LDL.LU R25, [R1+0x2f24] ;  /* 0x002f240001197983 */ /* 0x000ea80000300800 */
[----:B------:R-:W-:Y:S04]  /*33160*/  STL.64 [R1+0x2f18], R18 ;  /* 0x002f181201007387 */ /* 0x000fe80000100a00 */
[----:B------:R1:W-:Y:S01]  /*33170*/  STL.64 [R1+0x2f10], R16 ;  /* 0x002f101001007387 */ /* 0x0003e20000100a00 */
[----:B0-----:R-:W-:-:S02]  /*33180*/  IMAD.MOV.U32 R4, RZ, RZ, R17 ;  /* 0x000000ffff047224 */ /* 0x001fc400078e0011 */
[----:B------:R-:W-:Y:S02]  /*33190*/  IMAD.MOV.U32 R5, RZ, RZ, R19 ;  /* 0x000000ffff057224 */ /* 0x000fe400078e0013 */
[----:B-1----:R-:W-:Y:S02]  /*331a0*/  IMAD.MOV.U32 R16, RZ, RZ, R27 ;  /* 0x000000ffff107224 */ /* 0x002fe400078e001b */
[----:B------:R-:W3:Y:S04]  /*331b0*/  LDL.LU R27, [R1+0x2f20] ;  /* 0x002f2000011b7983 */ /* 0x000ee80000300800 */
[----:B------:R-:W4:Y:S04]  /*331c0*/  LDL.LU R17, [R1+0x34] ;  /* 0x0000340001117983 */ /* 0x000f280000300800 */
[----:B------:R-:W4:Y:S04]  /*331d0*/  LDL.LU R18, [R1+0x38] ;  /* 0x0000380001127983 */ /* 0x000f280000300800 */
[----:B------:R-:W4:Y:S01]  /*331e0*/  LDL.LU R19, [R1+0x3c] ;  /* 0x00003c0001137983 */ /* 0x000f220000300800 */
[----:B------:R-:W-:-:S02]  /*331f0*/  IMAD.MOV.U32 R8, RZ, RZ, R24 ;  /* 0x000000ffff087224 */ /* 0x000fc400078e0018 */
[----:B------:R-:W-:Y:S02]  /*33200*/  IMAD.MOV.U32 R9, RZ, RZ, R20 ;  /* 0x000000ffff097224 */ /* 0x000fe400078e0014 */
[----:B--2---:R-:W-:Y:S02]  /*33210*/  IMAD.MOV.U32 R10, RZ, RZ, R25 ;  /* 0x000000ffff0a7224 */ /* 0x004fe400078e0019 */
[----:B---3--:R-:W-:-:S07]  /*33220*/  IMAD.MOV.U32 R11, RZ, RZ, R27 ;  /* 0x000000ffff0b7224 */ /* 0x008fce00078e001b */
[----:B----4-:R-:W-:Y:S01]  /*33230*/  HMMA.16816.F32 R8, R8, R12, R16 ;  /* 0x0000000c0808723c */ /* 0x010fe20000001810 */
        /* <DEDUP_REMOVED lines=9> */
[----:B------:R-:W-:-:S02]  /*332d0*/  IMAD.MOV.U32 R6, RZ, RZ, R21 ;  /* 0x000000ffff067224 */ /* 0x000fc400078e0015 */
[----:B------:R-:W-:-:S07]  /*332e0*/  IMAD.MOV.U32 R7, RZ, RZ, R23 ;  /* 0x000000ffff077224 */ /* 0x000fce00078e0017 */
[----:B----4-:R-:W-:Y:S01]  /*332f0*/  HMMA.16816.F32 R8, R4, R2, R8 ;  /* 0x000000020408723c */ /* 0x010fe20000001808 */
[----:B------:R-:W0:Y:S05]  /*33300*/  LDSM.16.MT88.4 R4, [R26+UR7+0x12800] ;  /* 0x012800071a04783b */ /* 0x000e2a0008004200 */
[----:B0-----:R-:W-:-:S15]  /*33310*/  STL [R1+0x2ea4], R5 ;  /* 0x002ea40501007387 */ /* 0x001fde0000100800 */
[----:B------:R-:W-:-:S02]  /*33320*/  NOP ;  /* 0x0000000000007918 */ /* 0x000fc40000000000 */
[----:B------:R-:W-:Y:S04]  /*33330*/  STL.64 [R1], R8 ;  /* 0x0000000801007387 */ /* 0x000fe80000100a00 */
[----:B------:R-:W-:Y:S04]  /*33340*/  STL.64 [R1+0x8], R10 ;  /* 0x0000080a01007387 */ /* 0x000fe80000100a00 */
[----:B------:R-:W0:Y:S04]  /*33350*/  LDSM.16.MT88.4 R8, [R26+UR7+0x12c00] ;  /* 0x012c00071a08783b */ /* 0x000e280008004200 */
[----:B------:R0:W-:Y:S02]  /*33360*/  STL [R1+0x2ea0], R7 ;  /* 0x002ea00701007387 */ /* 0x0001e40000100800 */
[----:B0-----:R-:W-:-:S02]  /*33370*/  IMAD.MOV.U32 R7, RZ, RZ, R8 ;  /* 0x000000ffff077224 */ /* 0x001fc400078e0008 */
[----:B------:R-:W-:Y:S01]  /*33380*/  IMAD.MOV.U32 R5, RZ, RZ, R10 ;  /* 0x000000ffff057224 */ /* 0x000fe200078e000a */
[----:B------:R3:W-:Y:S04]  /*33390*/  STL.64 [R1+0x20], R8 ;  /* 0x0000200801007387 */ /* 0x0007e80000100a00 */
[----:B------:R-:W-:Y:S04]  /*333a0*/  STL.64 [R1+0x28], R10 ;  /* 0x0000280a01007387 */ /* 0x000fe80000100a00 */
[----:B------:R-:W-:Y:S04]  /*333b0*/  STL.64 [R1+0x2ef0], R6 ;  /* 0x002ef00601007387 */ /* 0x000fe80000100a00 */
[----:B------:R-:W-:Y:S01]  /*333c0*/  STL.64 [R1+0x2ee8], R4 ;  /* 0x002ee80401007387 */ /* 0x000fe20000100a00 */
[----:B---3--:R-:W-:-:S03]  /*333d0*/  IMAD.MOV.U32 R8, RZ, RZ, R17 ;  /* 0x000000ffff087224 */ /* 0x008fc600078e0011 */
[----:B------:R-:W-:Y:S04]  /*333e0*/  STL [R1+0x2e6c], R26 ;  /* 0x002e6c1a01007387 */ /* 0x000fe80000100800 */
[----:B--2---:R-:W-:Y:S01]  /*333f0*/  STL.64 [R1+0x2f08], R18 ;  /* 0x002f081201007387 */ /* 0x004fe20000100a00 */
[----:B------:R-:W-:-:S03]  /*33400*/  IMAD.MOV.U32 R9, RZ, RZ, R19 ;  /* 0x000000ffff097224 */ /* 0x000fc600078e0013 */
        /* <DEDUP_REMOVED lines=9> */
[----:B------:R-:W-:Y:S01]  /*334a0*/  IMAD.MOV.U32 R14, RZ, RZ, R25 ;  /* 0x000000ffff0e7224 */ /* 0x000fe200078e0019 */
[----:B------:R-:W3:Y:S01]  /*334b0*/  LDL.LU R20, [R1+0x100] ;  /* 0x0001000001147983 */ /* 0x000ee20000300800 */
[----:B------:R-:W-:-:S03]  /*334c0*/  IMAD.MOV.U32 R15, RZ, RZ, R27 ;  /* 0x000000ffff0f7224 */ /* 0x000fc600078e001b */
[----:B------:R-:W4:Y:S04]  /*334d0*/  LDL.LU R4, [R1+0xc0] ;  /* 0x0000c00001047983 */ /* 0x000f280000300800 */
[----:B------:R-:W4:Y:S01]  /*334e0*/  LDL.LU R5, [R1+0xc4] ;  /* 0x0000c40001057983 */ /* 0x000f220000300800 */
[----:B--2---:R-:W-:Y:S03]  /*334f0*/  HMMA.16816.F32 R12, R12, R2, R16 ;  /* 0x000000020c0c723c */ /* 0x004fe60000001810 */
[----:B------:R-:W2:Y:S04]  /*33500*/  LDL.LU.64 R18, [R1+0x2f08] ;  /* 0x002f080001127983 */ /* 0x000ea80000300a00 */
[----:B------:R-:W5:-:S15]  /*33510*/  LDL.LU.64 R16, [R1+0x2f00] ;  /* 0x002f000001107983 */ /* 0x000f5e0000300a00 */
[----:B------:R-:W-:-:S01]  /*33520*/  NOP ;  /* 0x0000000000007918 */ /* 0x000fc20000000000 */
[----:B------:R0:W-:Y:S04]  /*33530*/  STL.64 [R1+0xa0], R12 ;  /* 0x0000a00c01007387 */ /* 0x0001e80000100a00 */
[----:B------:R1:W-:Y:S04]  /*33540*/  STL.64 [R1+0xa8], R14 ;  /* 0x0000a80e01007387 */ /* 0x0003e80000100a00 */
[----:B0-----:R-:W3:Y:S01]  /*33550*/  LDL.LU R12, [R1+0x50] ;  /* 0x00005000010c7983 */ /* 0x001ee20000300800 */
[----:B------:R-:W-:-:S03]  /*33560*/  IMAD.MOV.U32 R13, RZ, RZ, R0 ;  /* 0x000000ffff0d7224 */ /* 0x000fc600078e0000 */
[----:B------:R-:W4:Y:S04]  /*33570*/  LDL.LU R0, [R1+0x2ef8] ;  /* 0x002ef80001007983 */ /* 0x000f280000300800 */
[----:B-1----:R-:W3:Y:S04]  /*33580*/  LDL.LU R14, [R1+0x58] ;  /* 0x00005800010e7983 */ /* 0x002ee80000300800 */
[----:B------:R-:W3:Y:S01]  /*33590*/  LDL.LU R15, [R1+0x5c] ;  /* 0x00005c00010f7983 */ /* 0x000ee20000300800 */
[----:B------:R-:W-:Y:S01]  /*335a0*/  F2FP.F16.E4M3.UNPACK_B R28, R28.H1 ;  /* 0x0000001cff1c723e */ /* 0x000fe200030006ff */
[----:B------:R-:W-:Y:S01]  /*335b0*/  IMAD.MOV.U32 R10, RZ, RZ, R21 ;  /* 0x000000ffff0a7224 */ /* 0x000fe200078e0015 */
[----:B------:R-:W-:Y:S01]  /*335c0*/  F2FP.F16.E4M3.UNPACK_B R29, R29.H1 ;  /* 0x0000001dff1d723e */ /* 0x000fe200030006ff */
[----:B------:R-:W-:Y:S01]  /*335d0*/  IMAD.MOV.U32 R11, RZ, RZ, R23 ;  /* 0x000000ffff0b7224 */ /* 0x000fe200078e0017 */
[----:B------:R-:W2:Y:S04]  /*335e0*/  LDL.LU R3, [R1+0x104] ;  /* 0x0001040001037983 */ /* 0x000ea80000300800 */
[----:B------:R-:W2:Y:S04]  /*335f0*/  LDL R24, [R1+0xd8] ;  /* 0x0000d80001187983 */ /* 0x000ea80000100800 */
[----:B------:R-:W2:Y:S01]  /*33600*/  LDL R26, [R1+0xdc] ;  /* 0x0000dc00011a7983 */ /* 0x000ea20000100800 */
[----:B---3--:R-:W-:Y:S03]  /*33610*/  HMMA.16816.F32 R8, R8, R28, R12 ;  /* 0x0000001c0808723c */ /* 0x008fe6000000180c */
[----:B----4-:R-:W-:-:S15]  /*33620*/  LDSM.16.MT88.4 R12, [R0+UR7+0x12c00] ;  /* 0x012c0007000c783b */ /* 0x010fde0008004200 */
[----:B------:R-:W-:-:S05]  /*33630*/  NOP ;  /* 0x0000000000007918 */ /* 0x000fca0000000000 */
[----:B------:R-:W-:Y:S04]  /*33640*/  STL.64 [R1+0x70], R8 ;  /* 0x0000700801007387 */ /* 0x000fe80000100a00 */
[----:B------:R-:W-:Y:S04]  /*33650*/  STL.64 [R1+0x78], R10 ;  /* 0x0000780a01007387 */ /* 0x000fe80000100a00 */
[----:B------:R-:W0:Y:S04]  /*33660*/  LDSM.16.MT88.4 R8, [R0+UR7+0x12800] ;  /* 0x012800070008783b */ /* 0x000e280008004200 */
[----:B0-----:R-:W-:Y:S04]  /*33670*/  STL [R1+0x2e84], R9 ;  /* 0x002e840901007387 */ /* 0x001fe80000100800 */
[----:B------:R-:W-:Y:S04]  /*33680*/  STL [R1+0x2e80], R11 ;  /* 0x002e800b01007387 */ /* 0x000fe80000100800 */
[----:B------:R-:W-:Y:S04]  /*33690*/  STL [R1+0x2ee4], R10 ;  /* 0x002ee40a01007387 */ /* 0x000fe80000100800 */
[----:B------:R0:W-:Y:S04]  /*336a0*/  STL [R1+0x2ee0], R8 ;  /* 0x002ee00801007387 */ /* 0x0001e80000100800 */
[----:B0-----:R-:W3:Y:S04]  /*336b0*/  LDL.LU R8, [R1+0x40] ;  /* 0x0000400001087983 */ /* 0x001ee80000300800 */
[----:B------:R0:W-:Y:S04]  /*336c0*/  STL [R1+0x2e8c], R13 ;  /* 0x002e8c0d01007387 */ /* 0x0001e80000100800 */
[----:B0-----:R-:W4:Y:S04]  /*336d0*/  LDL.LU R13, [R1+0x1c] ;  /* 0x00001c00010d7983 */ /* 0x001f280000300800 */
[----:B------:R0:W-:Y:S04]  /*336e0*/  STL [R1+0x2e88], R15 ;  /* 0x002e880f01007387 */ /* 0x0001e80000100800 */
[----:B0-----:R-:W3:Y:S01]  /*336f0*/  LDL.LU R15, [R1+0x14] ;  /* 0x00001400010f7983 */ /* 0x001ee20000300800 */
[----:B-----5:R-:W-:-:S02]  /*33700*/  IMAD.MOV.U32 R11, RZ, RZ, R16 ;  /* 0x000000ffff0b7224 */ /* 0x020fc400078e0010 */
[----:B------:R-:W-:Y:S01]  /*33710*/  IMAD.MOV.U32 R16, RZ, RZ, R17 ;  /* 0x000000ffff107224 */ /* 0x000fe200078e0011 */
[----:B------:R-:W-:Y:S01]  /*33720*/  F2FP.F16.E4M3.UNPACK_B R2, R20.H1 ;  /* 0x00000014ff02723e */ /* 0x000fe200030006ff */
[----:B--2---:R-:W-:Y:S02]  /*33730*/  IMAD.MOV.U32 R10, RZ, RZ, R18 ;  /* 0x000000ffff0a7224 */ /* 0x004fe400078e0012 */
[----:B------:R-:W-:Y:S02]  /*33740*/  IMAD.MOV.U32 R17, RZ, RZ, R19 ;  /* 0x000000ffff117224 */ /* 0x000fe400078e0013 */
[----:B------:R-:W-:Y:S02]  /*33750*/  IMAD.MOV.U32 R9, RZ, RZ, R22 ;  /* 0x000000ffff097224 */ /* 0x000fe400078e0016 */
[----:B------:R-:W-:Y:S02]  /*33760*/  IMAD.MOV.U32 R18, RZ, RZ, R21 ;  /* 0x000000ffff127224 */ /* 0x000fe400078e0015 */
[----:B------:R-:W-:-:S02]  /*33770*/  IMAD.MOV.U32 R19, RZ, RZ, R23 ;  /* 0x000000ffff137224 */ /* 0x000fc400078e0017 */
[----:B------:R-:W-:Y:S02]  /*33780*/  IMAD.MOV.U32 R22, RZ, RZ, R25 ;  /* 0x000000ffff167224 */ /* 0x000fe400078e0019 */
[----:B------:R-:W-:Y:S01]  /*33790*/  IMAD.MOV.U32 R23, RZ, RZ, R27 ;  /* 0x000000ffff177224 */ /* 0x000fe200078e001b */
[----:B------:R-:W-:Y:S01]  /*337a0*/  STL [R1+0x2e68], R0 ;  /* 0x002e680001007387 */ /* 0x000fe20000100800 */
[----:B----4-:R-:W-:Y:S02]  /*337b0*/  IMAD.MOV.U32 R21, RZ, RZ, R13 ;  /* 0x000000ffff157224 */ /* 0x010fe400078e000d */
[----:B---3--:R-:W-:-:S07]  /*337c0*/  IMAD.MOV.U32 R20, RZ, RZ, R15 ;  /* 0x000000ffff147224 */ /* 0x008fce00078e000f */
[----:B------:R-:W-:Y:S01]  /*337d0*/  HMMA.16816.F32 R20, R20, R28, R4 ;  /* 0x0000001c1414723c */ /* 0x000fe20000001804 */
[----:B------:R-:W2:Y:S04]  /*337e0*/  LDL.LU.64 R6, [R1+0x2ef0] ;  /* 0x002ef00001067983 */ /* 0x000ea80000300a00 */
[----:B------:R-:W3:-:S15]  /*337f0*/  LDL.LU.64 R4, [R1+0x2ee8] ;  /* 0x002ee80001047983 */ /* 0x000ede0000300a00 */
[----:B------:R-:W-:-:S03]  /*33800*/  NOP ;  /* 0x0000000000007918 */ /* 0x000fc60000000000 */
[----:B------:R0:W-:Y:S04]  /*33810*/  STL.64 [R1+0x50], R20 ;  /* 0x0000501401007387 */ /* 0x0001e80000100a00 */
[----:B------:R1:W-:Y:S04]  /*33820*/  STL.64 [R1+0x58], R22 ;  /* 0x0000581601007387 */ /* 0x0003e80000100a00 */
[----:B0-----:R-:W4:Y:S04]  /*33830*/  LDL.LU R20, [R1+0x90] ;  /* 0x0000900001147983 */ /* 0x001f280000300800 */
[----:B------:R-:W4:Y:S04]  /*33840*/  LDL.LU R21, [R1+0x94] ;  /* 0x0000940001157983 */ /* 0x000f280000300800 */
[----:B-1----:R-:W4:Y:S04]  /*33850*/  LDL.LU R22, [R1+0x98] ;  /* 0x0000980001167983 */ /* 0x002f280000300800 */
[----:B------:R-:W4:Y:S01]  /*33860*/  LDL.LU R23, [R1+0x9c] ;  /* 0x00009c0001177983 */ /* 0x000f220000300800 */
[----:B------:R-:W-:-:S03]  /*33870*/  F2FP.F16.E4M3.UNPACK_B R3, R3.H1 ;  /* 0x00000003ff03723e */ /* 0x000fc600030006ff */
[----:B------:R-:W5:Y:S04]  /*33880*/  LDL.LU R28, [R1+0xe8] ;  /* 0x0000e800011c7983 */ /* 0x000f680000300800 */
[----:B------:R-:W5:Y:S01]  /*33890*/  LDL.LU R29, [R1+0xec] ;  /* 0x0000ec00011d7983 */ /* 0x000f620000300800 */
[----:B----4-:R-:W-:Y:S07]  /*338a0*/  HMMA.16816.F32 R20, R16, R2, R20 ;  /* 0x000000021014723c */ /* 0x010fee0000001814 */
[----:B------:R-:W-:-:S02]  /*338b0*/  IMAD.MOV.U32 R16, RZ, RZ, R15 ;  /* 0x000000ffff107224 */ /* 0x000fc400078e000f */
[----:B------:R-:W-:Y:S02]  /*338c0*/  IMAD.MOV.U32 R17, RZ, RZ, R13 ;  /* 0x000000ffff117224 */ /* 0x000fe400078e000d */
[----:B------:R-:W-:Y:S02]  /*338d0*/  IMAD.MOV.U32 R18, RZ, RZ, R25 ;  /* 0x000000ffff127224 */ /* 0x000fe400078e0019 */
[----:B------:R-:W-:-:S07]  /*338e0*/  IMAD.MOV.U32 R19, RZ, RZ, R27 ;  /* 0x000000ffff137224 */ /* 0x000fce00078e001b */
[----:B------:R-:W-:Y:S03]  /*338f0*/  HMMA.16816.F32 R16, R16, R2, R8 ;  /* 0x000000021010723c */ /* 0x000fe60000001808 */
[----:B------:R-:W-:Y:S04]  /*33900*/  STL.64 [R1+0x60], R20 ;  /* 0x0000601401007387 */ /* 0x000fe80000100a00 */
[----:B------:R3:W-:Y:S04]  /*33910*/  STL.64 [R1+0x68], R22 ;  /* 0x0000681601007387 */ /* 0x0007e80000100a00 */
[----:B------:R-:W4:Y:S04]  /*33920*/  LDL R27, [R1+0xfc] ;  /* 0x0000fc00011b7983 */ /* 0x000f280000100800 */
[----:B------:R-:W5:Y:S04]  /*33930*/  LDL.LU R10, [R1+0x2ee4] ;  /* 0x002ee400010a7983 */ /* 0x000f680000300800 */
[----:B------:R-:W4:Y:S01]  /*33940*/  LDL.LU R8, [R1+0x2ee0] ;  /* 0x002ee00001087983 */ /* 0x000f220000300800 */
[----:B---3--:R-:W-:-:S02]  /*33950*/  IMAD.MOV.U32 R23, RZ, RZ, R5 ;  /* 0x000000ffff177224 */ /* 0x008fc400078e0005 */
[----:B--2---:R-:W-:Y:S01]  /*33960*/  IMAD.MOV.U32 R22, RZ, RZ, R7 ;  /* 0x000000ffff167224 */ /* 0x004fe200078e0007 */
[----:B------:R0:W-:Y:S01]  /*33970*/  STL [R1+0x40], R16 ;  /* 0x0000401001007387 */ /* 0x0001e20000100800 */
[----:B------:R-:W-:Y:S02]  /*33980*/  IMAD.MOV.U32 R5, RZ, RZ, R17 ;  /* 0x000000ffff057224 */ /* 0x000fe400078e0011 */
[----:B------:R-:W-:Y:S02]  /*33990*/  IMAD.MOV.U32 R7, RZ, RZ, R18 ;  /* 0x000000ffff077224 */ /* 0x000fe400078e0012 */
[----:B------:R-:W-:Y:S01]  /*339a0*/  IMAD.MOV.U32 R0, RZ, RZ, R19 ;  /* 0x000000ffff007224 */ /* 0x000fe200078e0013 */
[----:B0-----:R-:W2:Y:S04]  /*339b0*/  LDL.LU R16, [R1+0x80] ;  /* 0x0000800001107983 */ /* 0x001ea80000300800 */
[----:B------:R-:W2:Y:S04]  /*339c0*/  LDL.LU R17, [R1+0x84] ;  /* 0x0000840001117983 */ /* 0x000ea80000300800 */
[----:B------:R-:W2:Y:S04]  /*339d0*/  LDL.LU R18, [R1+0x88] ;  /* 0x0000880001127983 */ /* 0x000ea80000300800 */
[----:B------:R-:W2:Y:S01]  /*339e0*/  LDL.LU R19, [R1+0x8c] ;  /* 0x00008c0001137983 */ /* 0x000ea20000300800 */
[----:B------:R-:W-:Y:S01]  /*339f0*/  F2FP.F16.E4M3.UNPACK_B R24, R24 ;  /* 0x00000018ff18723e */ /* 0x000fe200020006ff */
[----:B------:R-:W-:Y:S01]  /*33a00*/  IMAD.MOV.U32 R20, RZ, RZ, R4 ;  /* 0x000000ffff147224 */ /* 0x000fe200078e0004 */
[----:B------:R-:W-:Y:S01]  /*33a10*/  F2FP.F16.E4M3.UNPACK_B R25, R26 ;  /* 0x0000001aff19723e */ /* 0x000fe200020006ff */
[----:B------:R-:W-:Y:S01]  /*33a20*/  IMAD.MOV.U32 R21, RZ, RZ, R6 ;  /* 0x000000ffff157224 */ /* 0x000fe200078e0006 */
[----:B------:R0:W-:Y:S04]  /*33a30*/  STL [R1+0x2ebc], R7 ;  /* 0x002ebc0701007387 */ /* 0x0001e80000100800 */
[----:B0-----:R-:W3:Y:S04]  /*33a40*/  LDL.LU R7, [R1+0x20] ;  /* 0x0000200001077983 */ /* 0x001ee80000300800 */
[----:B------:R0:W-:Y:S04]  /*33a50*/  STL [R1+0x2eb8], R5 ;  /* 0x002eb80501007387 */ /* 0x0001e80000100800 */
[----:B0-----:R-:W3:Y:S01]  /*33a60*/  LDL.LU R5, [R1+0x28] ;  /* 0x0000280001057983 */ /* 0x001ee20000300800 */
[----:B--2---:R-:W-:Y:S07]  /*33a70*/  HMMA.16816.F32 R16, R20, R24, R16 ;  /* 0x000000181410723c */ /* 0x004fee0000001810 */
[----:B----4-:R-:W-:-:S02]  /*33a80*/  IMAD.MOV.U32 R20, RZ, RZ, R8 ;  /* 0x000000ffff147224 */ /* 0x010fc400078e0008 */
[----:B-----5:R-:W-:-:S15]  /*33a90*/  IMAD.MOV.U32 R21, RZ, RZ, R10 ;  /* 0x000000ffff157224 */ /* 0x020fde00078e000a */
[----:B------:R-:W-:Y:S02]  /*33aa0*/  IMAD.MOV.U32 R11, RZ, RZ, R19 ;  /* 0x000000ffff0b7224 */ /* 0x000fe400078e0013 */
[----:B------:R-:W-:-:S03]  /*33ab0*/  IMAD.MOV.U32 R9, RZ, RZ, R18 ;  /* 0x000000ffff097224 */ /* 0x000fc600078e0012 */
[----:B------:R-:W-:Y:S04]  /*33ac0*/  STL.64 [R1+0x2ed8], R10 ;  /* 0x002ed80a01007387 */ /* 0x000fe80000100a00 */
[----:B------:R0:W-:Y:S04]  /*33ad0*/  STL.64 [R1+0x2ed0], R8 ;  /* 0x002ed00801007387 */ /* 0x0001e80000100a00 */
[----:B0-----:R-:W2:Y:S04]  /*33ae0*/  LDL.LU R8, [R1+0xb0] ;  /* 0x0000b00001087983 */ /* 0x001ea80000300800 */
[----:B------:R-:W2:Y:S04]  /*33af0*/  LDL.LU R9, [R1+0xb4] ;  /* 0x0000b40001097983 */ /* 0x000ea80000300800 */
[----:B------:R-:W2:Y:S04]  /*33b00*/  LDL.LU R10, [R1+0xb8] ;  /* 0x0000b800010a7983 */ /* 0x000ea80000300800 */
[----:B------:R-:W2:Y:S01]  /*33b10*/  LDL.LU R11, [R1+0xbc] ;  /* 0x0000bc00010b7983 */ /* 0x000ea20000300800 */
[----:B------:R-:W-:-:S02]  /*33b20*/  IMAD.MOV.U32 R22, RZ, RZ, R12 ;  /* 0x000000ffff167224 */ /* 0x000fc400078e000c */
[----:B------:R-:W-:-:S07]  /*33b30*/  IMAD.MOV.U32 R23, RZ, RZ, R14 ;  /* 0x000000ffff177224 */ /* 0x000fce00078e000e */
[----:B--2---:R-:W-:Y:S01]  /*33b40*/  HMMA.16816.F32 R20, R20, R24, R8 ;  /* 0x000000181414723c */ /* 0x004fe20000001808 */
[----:B------:R-:W2:Y:S04]  /*33b50*/  LDL.LU.64 R10, [R1+0x2ed8] ;  /* 0x002ed800010a7983 */ /* 0x000ea80000300a00 */
[----:B------:R-:W4:-:S15]  /*33b60*/  LDL.LU.64 R8, [R1+0x2ed0] ;  /* 0x002ed00001087983 */ /* 0x000f1e0000300a00 */
[----:B------:R-:W-:-:S03]  /*33b70*/  NOP ;  /* 0x0000000000007918 */ /* 0x000fc60000000000 */
[----:B------:R0:W-:Y:S04]  /*33b80*/  STL.64 [R1+0x10], R20 ;  /* 0x0000101401007387 */ /* 0x0001e80000100a00 */
[----:B------:R1:W-:Y:S04]  /*33b90*/  STL.64 [R1+0x18], R22 ;  /* 0x0000181601007387 */ /* 0x0003e80000100a00 */
[----:B0-----:R-:W5:Y:S04]  /*33ba0*/  LDL.LU R20, [R1] ;  /* 0x0000000001147983 */ /* 0x001f680000300800 */
[----:B------:R-:W5:Y:S04]  /*33bb0*/  LDL.LU R21, [R1+0x4] ;  /* 0x0000040001157983 */ /* 0x000f680000300800 */
[----:B-1----:R-:W5:Y:S04]  /*33bc0*/  LDL.LU R22, [R1+0x8] ;  /* 0x0000080001167983 */ /* 0x002f680000300800 */
[----:B------:R-:W5:Y:S04]  /*33bd0*/  LDL.LU R23, [R1+0xc] ;  /* 0x00000c0001177983 */ /* 0x000f680000300800 */
[----:B------:R-:W2:Y:S01]  /*33be0*/  LDL R25, [R1+0xf8] ;  /* 0x0000f80001197983 */ /* 0x000ea20000100800 */
[----:B------:R-:W-:Y:S01]  /*33bf0*/  IMAD.MOV.U32 R13, RZ, RZ, R16 ;  /* 0x000000ffff0d7224 */ /* 0x000fe200078e0010 */
[----:B------:R-:W-:Y:S01]  /*33c00*/  F2FP.F16.E4M3.UNPACK_B R2, R28 ;  /* 0x0000001cff02723e */ /* 0x000fe200020006ff */
[----:B------:R-:W-:Y:S01]  /*33c10*/  IMAD.MOV.U32 R15, RZ, RZ, R17 ;  /* 0x000000ffff0f7224 */ /* 0x000fe200078e0011 */
[----:B------:R-:W-:Y:S01]  /*33c20*/  F2FP.F16.E4M3.UNPACK_B R3, R29 ;  /* 0x0000001dff03723e */ /* 0x000fe200020006ff */
[----:B------:R-:W-:-:S02]  /*33c30*/  IMAD.MOV.U32 R16, RZ, RZ, R4 ;  /* 0x000000ffff107224 */ /* 0x000fc400078e0004 */
[----:B------:R-:W-:Y:S02]  /*33c40*/  IMAD.MOV.U32 R17, RZ, RZ, R6 ;  /* 0x000000ffff117224 */ /* 0x000fe400078e0006 */
[----:B---3--:R-:W-:Y:S02]  /*33c50*/  IMAD.MOV.U32 R18, RZ, RZ, R7 ;  /* 0x000000ffff127224 */ /* 0x008fe400078e0007 */
[----:B------:R-:W-:-:S07]  /*33c60*/  IMAD.MOV.U32 R19, RZ, RZ, R5 ;  /* 0x000000ffff137224 */ /* 0x000fce00078e0005 */
[----:B-----5:R-:W-:Y:S01]  /*33c70*/  HMMA.16816.F32 R16, R16, R2, R20 ;  /* 0x000000021010723c */ /* 0x020fe20000001814 */
[----:B--2---:R-:W-:Y:S02]  /*33c80*/  F2FP.F16.E4M3.UNPACK_B R24, R25 ;  /* 0x00000019ff18723e */ /* 0x004fe400020006ff */
[----:B------:R-:W-:-:S15]  /*33c90*/  F2FP.F16.E4M3.UNPACK_B R25, R27 ;  /* 0x0000001bff19723e */ /* 0x000fde00020006ff */
[----:B------:R-:W-:-:S06]  /*33ca0*/  NOP ;  /* 0x0000000000007918 */ /* 0x000fcc0000000000 */
[----:B------:R-:W-:Y:S01]  /*33cb0*/  IMAD.MOV.U32 R26, RZ, RZ, R18 ;  /* 0x000000ffff1a7224 */ /* 0x000fe200078e0012 */
[----:B------:R-:W-:Y:S04]  /*33cc0*/  STL.64 [R1], R16 ;  /* 0x0000001001007387 */ /* 0x000fe80000100a00 */
[----:B------:R-:W-:Y:S04]  /*33cd0*/  STL [R1+0xc], R19 ;  /* 0x00000c1301007387 */ /* 0x000fe80000100800 */
        /* <DEDUP_REMOVED lines=14> */
[----:B------:R0:W-:Y:S01]  /*33dc0*/  STL.64 [R1+0x80], R20 ;  /* 0x0000801401007387 */ /* 0x0001e20000100a00 */
[----:B------:R-:W-:-:S03]  /*33dd0*/  IMAD.MOV.U32 R27, RZ, RZ, R23 ;  /* 0x000000ffff1b7224 */ /* 0x000fc600078e0017 */
[----:B------:R1:W-:Y:S04]  /*33de0*/  STL [R1+0x88], R22 ;  /* 0x0000881601007387 */ /* 0x0003e80000100800 */
[----:B0-----:R-:W3:Y:S04]  /*33df0*/  LDL.LU R20, [R1+0x70] ;  /* 0x0000700001147983 */ /* 0x001ee80000300800 */
[----:B------:R-:W3:Y:S04]  /*33e00*/  LDL.LU R21, [R1+0x74] ;  /* 0x0000740001157983 */ /* 0x000ee80000300800 */
[----:B-1----:R-:W3:Y:S04]  /*33e10*/  LDL.LU R22, [R1+0x78] ;  /* 0x0000780001167983 */ /* 0x002ee80000300800 */
[----:B------:R-:W3:Y:S01]  /*33e20*/  LDL.LU R23, [R1+0x7c] ;  /* 0x00007c0001177983 */ /* 0x000ee20000300800 */
[----:B------:R-:W-:-:S02]  /*33e30*/  IMAD.MOV.U32 R16, RZ, RZ, R4 ;  /* 0x000000ffff107224 */ /* 0x000fc400078e0004 */
[----:B------:R-:W-:Y:S01]  /*33e40*/  IMAD.MOV.U32 R17, RZ, RZ, R6 ;  /* 0x000000ffff117224 */ /* 0x000fe200078e0006 */
[----:B------:R-:W4:Y:S01]  /*33e50*/  LDL R2, [R1+0x108] ;  /* 0x0001080001027983 */ /* 0x000f220000100800 */
[----:B------:R-:W-:Y:S02]  /*33e60*/  IMAD.MOV.U32 R18, RZ, RZ, R7 ;  /* 0x000000ffff127224 */ /* 0x000fe400078e0007 */
[----:B------:R-:W-:Y:S01]  /*33e70*/  IMAD.MOV.U32 R19, RZ, RZ, R5 ;  /* 0x000000ffff137224 */ /* 0x000fe200078e0005 */
[----:B------:R-:W5:Y:S06]  /*33e80*/  LDL R3, [R1+0x10c] ;  /* 0x00010c0001037983 */ /* 0x000f6c0000100800 */
[----:B---3--:R-:W-:Y:S07]  /*33e90*/  HMMA.16816.F32 R16, R16, R24, R20 ;  /* 0x000000181010723c */ /* 0x008fee0000001814 */
[----:B------:R-:W-:-:S15]  /*33ea0*/  IMAD.MOV.U32 R20, RZ, RZ, R4 ;  /* 0x000000ffff147224 */ /* 0x000fde00078e0004 */
[----:B------:R-:W-:-:S01]  /*33eb0*/  NOP ;  /* 0x0000000000007918 */ /* 0x000fc20000000000 */
[----:B------:R0:W-:Y:S04]  /*33ec0*/  STL.64 [R1+0x70], R16 ;  /* 0x0000701001007387 */ /* 0x0001e80000100a00 */
[----:B------:R-:W-:Y:S04]  /*33ed0*/  STL.64 [R1+0x78], R18 ;  /* 0x0000781201007387 */ /* 0x000fe80000100a00 */
[----:B------:R-:W3:Y:S04]  /*33ee0*/  LDL.LU R4, [R1+0xdc] ;  /* 0x0000dc0001047983 */ /* 0x000ee80000300800 */
        /* <DEDUP_REMOVED lines=9> */
[----:B------:R-:W-:Y:S02]  /*33f80*/  IMAD.MOV.U32 R19, RZ, RZ, R14 ;  /* 0x000000ffff137224 */ /* 0x000fe400078e000e */
[----:B------:R-:W-:Y:S02]  /*33f90*/  IMAD.MOV.U32 R21, RZ, RZ, R6 ;  /* 0x000000ffff157224 */ /* 0x000fe400078e0006 */
[----:B------:R-:W5:Y:S01]  /*33fa0*/  LDL.LU R6, [R1+0x24] ;  /* 0x0000240001067983 */ /* 0x000f620000300800 */
[----:B------:R-:W-:Y:S02]  /*33fb0*/  IMAD.MOV.U32 R22, RZ, RZ, R7 ;  /* 0x000000ffff167224 */ /* 0x000fe400078e0007 */
[----:B------:R-:W-:Y:S01]  /*33fc0*/  IMAD.MOV.U32 R23, RZ, RZ, R5 ;  /* 0x000000ffff177224 */ /* 0x000fe200078e0005 */
[----:B------:R-:W5:Y:S04]  /*33fd0*/  LDL.LU R7, [R1+0x2ebc] ;  /* 0x002ebc0001077983 */ /* 0x000f680000300800 */
[----:B------:R-:W5:Y:S01]  /*33fe0*/  LDL.LU R5, [R1+0x2eb8] ;  /* 0x002eb80001057983 */ /* 0x000f620000300800 */
[----:B--2---:R-:W-:Y:S03]  /*33ff0*/  HMMA.16816.F32 R16, R16, R24, R8 ;  /* 0x000000181010723c */ /* 0x004fe60000001808 */
[----:B------:R-:W2:Y:S04]  /*34000*/  LDL.LU.64 R10, [R1+0x2eb0] ;  /* 0x002eb000010a7983 */ /* 0x000ea80000300a00 */
[----:B------:R-:W2:Y:S04]  /*34010*/  LDL.LU.64 R8, [R1+0x2ea8] ;  /* 0x002ea80001087983 */ /* 0x000ea80000300a00 */
[----:B------:R-:W4:-:S12]  /*34020*/  LDL.LU R25, [R1+0xd8] ;  /* 0x0000d80001197983 */ /* 0x000f180000300800 */
[----:B------:R0:W-:Y:S04]  /*34030*/  STL.64 [R1+0xc0], R16 ;  /* 0x0000c01001007387 */ /* 0x0001e80000100a00 */
[----:B------:R1:W-:Y:S04]  /*34040*/  STL.64 [R1+0xc8], R18 ;  /* 0x0000c81201007387 */ /* 0x0003e80000100a00 */
[----:B0-----:R-:W2:Y:S04]  /*34050*/  LDL.LU R16, [R1+0x60] ;  /* 0x0000600001107983 */ /* 0x001ea80000300800 */
[----:B------:R-:W2:Y:S04]  /*34060*/  LDL.LU R17, [R1+0x64] ;  /* 0x0000640001117983 */ /* 0x000ea80000300800 */
[----:B-1----:R-:W2:Y:S04]  /*34070*/  LDL.LU R18, [R1+0x68] ;  /* 0x0000680001127983 */ /* 0x002ea80000300800 */
[----:B------:R-:W2:Y:S04]  /*34080*/  LDL.LU R19, [R1+0x6c] ;  /* 0x00006c0001137983 */ /* 0x000ea80000300800 */
[----:B------:R-:W-:Y:S01]  /*34090*/  STL.64 [R1+0x2e98], R26 ;  /* 0x002e981a01007387 */ /* 0x000fe20000100a00 */
[----:B----4-:R-:W-:-:S02]  /*340a0*/  F2FP.F16.E4M3.UNPACK_B R24, R25.H1 ;  /* 0x00000019ff18723e */ /* 0x010fc400030006ff */
[----:B---3--:R-:W-:-:S05]  /*340b0*/  F2FP.F16.E4M3.UNPACK_B R25, R4.H1 ;  /* 0x00000004ff19723e */ /* 0x008fca00030006ff */
[----:B------:R0:W-:Y:S04]  /*340c0*/  STL.64 [R1+0x2e90], R24 ;  /* 0x002e901801007387 */ /* 0x0001e80000100a00 */
[----:B0-----:R-:W3:Y:S01]  /*340d0*/  LDL.LU R24, [R1+0x40] ;  /* 0x0000400001187983 */ /* 0x001ee20000300800 */
[----:B------:R-:W-:Y:S02]  /*340e0*/  F2FP.F16.E4M3.UNPACK_B R2, R2 ;  /* 0x00000002ff02723e */ /* 0x000fe400020006ff */
[----:B-----5:R-:W-:-:S07]  /*340f0*/  F2FP.F16.E4M3.UNPACK_B R3, R3 ;  /* 0x00000003ff03723e */ /* 0x020fce00020006ff */
[----:B--2---:R-:W-:Y:S01]  /*34100*/  HMMA.16816.F32 R16, R20, R2, R16 ;  /* 0x000000021410723c */ /* 0x004fe20000001810 */
[----:B------:R-:W-:Y:S02]  /*34110*/  IMAD.MOV.U32 R25, RZ, RZ, R5 ;  /* 0x000000ffff197224 */ /* 0x000fe400078e0005 */
[----:B------:R-:W2:Y:S01]  /*34120*/  LDL.LU R5, [R1+0x2ea4] ;  /* 0x002ea40001057983 */ /* 0x000ea20000300800 */
[----:B------:R-:W-:Y:S02]  /*34130*/  IMAD.MOV.U32 R26, RZ, RZ, R7 ;  /* 0x000000ffff1a7224 */ /* 0x000fe400078e0007 */
[----:B------:R-:W-:Y:S01]  /*34140*/  IMAD.MOV.U32 R27, RZ, RZ, R0 ;  /* 0x000000ffff1b7224 */ /* 0x000fe200078e0000 */
[----:B------:R-:W4:-:S15]  /*34150*/  LDL.LU R7, [R1+0x2ea0] ;  /* 0x002ea00001077983 */ /* 0x000f1e0000300800 */
[----:B------:R-:W-:-:S01]  /*34160*/  NOP ;  /* 0x0000000000007918 */ /* 0x000fc20000000000 */
[----:B------:R0:W-:Y:S01]  /*34170*/  STL.64 [R1+0x60], R16 ;  /* 0x0000601001007387 */ /* 0x0001e20000100a00 */
[----:B------:R-:W-:Y:S02]  /*34180*/  IMAD.MOV.U32 R0, RZ, RZ, R19 ;  /* 0x000000ffff007224 */ /* 0x000fe400078e0013 */
[----:B------:R-:W-:Y:S01]  /*34190*/  IMAD.MOV.U32 R19, RZ, RZ, R14 ;  /* 0x000000ffff137224 */ /* 0x000fe200078e000e */
[----:B------:R1:W-:Y:S04]  /*341a0*/  STL [R1+0x68], R18 ;  /* 0x0000681201007387 */ /* 0x0003e80000100800 */
[----:B------:R-:W5:Y:S01]  /*341b0*/  LDL R14, [R1+0x118] ;  /* 0x00011800010e7983 */ /* 0x000f620000100800 */
[----:B0-----:R-:W-:-:S03]  /*341c0*/  IMAD.MOV.U32 R16, RZ, RZ, R8 ;  /* 0x000000ffff107224 */ /* 0x001fc600078e0008 */
[----:B------:R-:W5:Y:S01]  /*341d0*/  LDL R23, [R1+0x2c] ;  /* 0x00002c0001177983 */ /* 0x000f620000100800 */
[----:B------:R-:W-:Y:S02]  /*341e0*/  IMAD.MOV.U32 R17, RZ, RZ, R10 ;  /* 0x000000ffff117224 */ /* 0x000fe400078e000a */
[----:B-1----:R-:W-:-:S07]  /*341f0*/  IMAD.MOV.U32 R18, RZ, RZ, R12 ;  /* 0x000000ffff127224 */ /* 0x002fce00078e000c */
[----:B---3--:R-:W-:Y:S01]  /*34200*/  HMMA.16816.F32 R16, R16, R2, R24 ;  /* 0x000000021010723c */ /* 0x008fe20000001818 */
[----:B------:R-:W3:Y:S04]  /*34210*/  LDL.LU.64 R26, [R1+0x2e98] ;  /* 0x002e9800011a7983 */ /* 0x000ee80000300a00 */
[----:B------:R-:W5:-:S15]  /*34220*/  LDL.LU.64 R24, [R1+0x2e90] ;  /* 0x002e900001187983 */ /* 0x000f5e0000300a00 */
[----:B------:R-:W-:-:S03]  /*34230*/  NOP ;  /* 0x0000000000007918 */ /* 0x000fc60000000000 */
[----:B------:R0:W-:Y:S01]  /*34240*/  STL.64 [R1+0x40], R16 ;  /* 0x0000401001007387 */ /* 0x0001e20000100a00 */
[----:B------:R-:W-:-:S03]  /*34250*/  IMAD.MOV.U32 R12, RZ, RZ, R19 ;  /* 0x000000ffff0c7224 */ /* 0x000fc600078e0013 */
[----:B------:R1:W-:Y:S01]  /*34260*/  STL [R1+0x48], R18 ;  /* 0x0000481201007387 */ /* 0x0003e20000100800 */
[----:B------:R-:W-:Y:S02]  /*34270*/  IMAD.MOV.U32 R19, RZ, RZ, R11 ;  /* 0x000000ffff137224 */ /* 0x000fe400078e000b */
[----:B0-----:R-:W-:Y:S02]  /*34280*/  IMAD.MOV.U32 R16, RZ, RZ, R13 ;  /* 0x000000ffff107224 */ /* 0x001fe400078e000d */
[----:B------:R-:W3:Y:S01]  /*34290*/  LDL.LU R13, [R1+0x2e8c] ;  /* 0x002e8c00010d7983 */ /* 0x000ee20000300800 */
[----:B------:R-:W-:Y:S02]  /*342a0*/  IMAD.MOV.U32 R17, RZ, RZ, R15 ;  /* 0x000000ffff117224 */ /* 0x000fe400078e000f */
[----:B-1----:R-:W-:Y:S01]  /*342b0*/  IMAD.MOV.U32 R18, RZ, RZ, R9 ;  /* 0x000000ffff127224 */ /* 0x002fe200078e0009 */
[----:B------:R-:W3:Y:S04]  /*342c0*/  LDL.LU R15, [R1+0x2e88] ;  /* 0x002e8800010f7983 */ /* 0x000ee80000300800 */
[----:B------:R-:W3:Y:S04]  /*342d0*/  LDL.LU R9, [R1+0x2e84] ;  /* 0x002e840001097983 */ /* 0x000ee80000300800 */
[----:B------:R-:W3:Y:S04]  /*342e0*/  LDL.LU R11, [R1+0x2e80] ;  /* 0x002e8000010b7983 */ /* 0x000ee80000300800 */
[----:B------:R0:W-:Y:S04]  /*342f0*/  STL [R1+0x2e50], R12 ;  /* 0x002e500c01007387 */ /* 0x0001e80000100800 */
[----:B0-----:R-:W3:Y:S04]  /*34300*/  LDL.LU R12, [R1+0x2c] ;  /* 0x00002c00010c7983 */ /* 0x001ee80000300800 */
[----:B------:R-:W3:Y:S04]  /*34310*/  LDL.LU R3, [R1+0xf8] ;  /* 0x0000f80001037983 */ /* 0x000ee80000300800 */
[----:B------:R-:W3:Y:S01]  /*34320*/  LDL.LU R4, [R1+0xfc] ;  /* 0x0000fc0001047983 */ /* 0x000ee20000300800 */
[----:B--2---:R-:W-:-:S02]  /*34330*/  IMAD.MOV.U32 R20, RZ, RZ, R5 ;  /* 0x000000ffff147224 */ /* 0x004fc400078e0005 */
[----:B----4-:R-:W-:Y:S02]  /*34340*/  IMAD.MOV.U32 R21, RZ, RZ, R7 ;  /* 0x000000ffff157224 */ /* 0x010fe400078e0007 */
[----:B------:R-:W-:-:S07]  /*34350*/  IMAD.MOV.U32 R22, RZ, RZ, R6 ;  /* 0x000000ffff167224 */ /* 0x000fce00078e0006 */
[----:B-----5:R-:W-:-:S15]  /*34360*/  HMMA.16816.F32 R16, R20, R24, R16 ;  /* 0x000000181410723c */ /* 0x020fde0000001810 */
[----:B------:R-:W-:-:S08]  /*34370*/  NOP ;  /* 0x0000000000007918 */ /* 0x000fd00000000000 */
[----:B------:R0:W-:Y:S04]  /*34380*/  STL.64 [R1+0x30], R16 ;  /* 0x0000301001007387 */ /* 0x0001e80000100a00 */
[----:B------:R1:W-:Y:S04]  /*34390*/  STL.64 [R1+0x38], R18 ;  /* 0x0000381201007387 */ /* 0x0003e80000100a00 */
[----:B------:R-:W-:Y:S01]  /*343a0*/  STL.64 [R1+0x2e78], R6 ;  /* 0x002e780601007387 */ /* 0x000fe20000100a00 */
[----:B0-----:R-:W-:Y:S02]  /*343b0*/  IMAD.MOV.U32 R16, RZ, RZ, R5 ;  /* 0x000000ffff107224 */ /* 0x001fe400078e0005 */
[----:B------:R-:W-:-:S02]  /*343c0*/  IMAD.MOV.U32 R17, RZ, RZ, R7 ;  /* 0x000000ffff117224 */ /* 0x000fc400078e0007 */
[----:B-1----:R-:W-:Y:S01]  /*343d0*/  IMAD.MOV.U32 R18, RZ, RZ, R6 ;  /* 0x000000ffff127224 */ /* 0x002fe200078e0006 */
[----:B---3--:R0:W-:Y:S04]  /*343e0*/  STL.64 [R1+0x2e70], R4 ;  /* 0x002e700401007387 */ /* 0x0081e80000100a00 */
        /* <DEDUP_REMOVED lines=9> */
[----:B------:R-:W2:Y:S04]  /*34480*/  LDL.LU.64 R6, [R1+0x2e78] ;  /* 0x002e780001067983 */ /* 0x000ea80000300a00 */
[----:B------:R-:W3:-:S15]  /*34490*/  LDL.LU.64 R4, [R1+0x2e70] ;  /* 0x002e700001047983 */ /* 0x000ede0000300a00 */
[----:B------:R-:W-:-:S03]  /*344a0*/  NOP ;  /* 0x0000000000007918 */ /* 0x000fc60000000000 */
[----:B------:R0:W-:Y:S04]  /*344b0*/  STL.64 [R1+0xb0], R20 ;  /* 0x0000b01401007387 */ /* 0x0001e80000100a00 */
[----:B------:R1:W-:Y:S04]  /*344c0*/  STL.64 [R1+0xb8], R22 ;  /* 0x0000b81601007387 */ /* 0x0003e80000100a00 */
[----:B0-----:R-:W4:Y:S04]  /*344d0*/  LDL.LU R20, [R1] ;  /* 0x0000000001147983 */ /* 0x001f280000300800 */
[----:B------:R-:W4:Y:S01]  /*344e0*/  LDL.LU R21, [R1+0x4] ;  /* 0x0000040001157983 */ /* 0x000f220000300800 */
[----:B-1----:R-:W-:-:S03]  /*344f0*/  IMAD.MOV.U32 R22, RZ, RZ, R26 ;  /* 0x000000ffff167224 */ /* 0x002fc600078e001a */
[----:B------:R-:W5:Y:S04]  /*34500*/  LDL.LU R26, [R1+0x2e6c] ;  /* 0x002e6c00011a7983 */ /* 0x000f680000300800 */
[----:B------:R-:W4:Y:S01]  /*34510*/  LDL.LU R23, [R1+0xc] ;  /* 0x00000c0001177983 */ /* 0x000f220000300800 */
[----:B------:R-:W-:Y:S01]  /*34520*/  F2FP.F16.E4M3.UNPACK_B R28, R28.H1 ;  /* 0x0000001cff1c723e */ /* 0x000fe200030006ff */
[----:B------:R-:W-:Y:S01]  /*34530*/  IMAD.MOV.U32 R19, RZ, RZ, R12 ;  /* 0x000000ffff137224 */ /* 0x000fe200078e000c */
[----:B------:R-:W-:-:S07]  /*34540*/  F2FP.F16.E4M3.UNPACK_B R29, R29.H1 ;  /* 0x0000001dff1d723e */ /* 0x000fce00030006ff */
[----:B----4-:R-:W-:Y:S01]  /*34550*/  HMMA.16816.F32 R16, R16, R28, R20 ;  /* 0x0000001c1010723c */ /* 0x010fe20000001814 */
[----:B------:R-:W0:-:S15]  /*34560*/  LDSM.16.M88.4 R20, [R14+UR7+0x80] ;  /* 0x000080070e14783b */ /* 0x000e1e0008000200 */
[----:B------:R-:W-:-:S07]  /*34570*/  NOP ;  /* 0x0000000000007918 */ /* 0x000fce0000000000 */
[----:B------:R-:W-:Y:S04]  /*34580*/  STL.64 [R1+0x50], R16 ;  /* 0x0000501001007387 */ /* 0x000fe80000100a00 */
[----:B------:R-:W-:Y:S04]  /*34590*/  STL.64 [R1+0x58], R18 ;  /* 0x0000581201007387 */ /* 0x000fe80000100a00 */
[----:B-----5:R-:W1:Y:S04]  /*345a0*/  LDSM.16.MT88.4 R16, [R26+UR7+0x13000] ;  /* 0x013000071a10783b */ /* 0x020e680008004200 */
[----:B0-----:R-:W-:Y:S04]  /*345b0*/  STL.64 [R1+0xd0], R20 ;  /* 0x0000d01401007387 */ /* 0x001fe80000100a00 */
[----:B------:R-:W-:Y:S04]  /*345c0*/  STL.64 [R1+0xd8], R22 ;  /* 0x0000d81601007387 */ /* 0x000fe80000100a00 */
[----:B-1----:R-:W-:Y:S04]  /*345d0*/  STL [R1+0x2de8], R17 ;  /* 0x002de81101007387 */ /* 0x002fe80000100800 */
[----:B------:R-:W-:Y:S04]  /*345e0*/  STL [R1+0x2de4], R19 ;  /* 0x002de41301007387 */ /* 0x000fe80000100800 */
[----:B------:R-:W-:Y:S04]  /*345f0*/  STL [R1+0x2e34], R18 ;  /* 0x002e341201007387 */ /* 0x000fe80000100800 */
[----:B------:R0:W-:Y:S04]  /*34600*/  STL [R1+0x2e30], R16 ;  /* 0x002e301001007387 */ /* 0x0001e80000100800 */
[----:B0-----:R-:W4:Y:S04]  /*34610*/  LDL.LU R16, [R1+0x80] ;  /* 0x0000800001107983 */ /* 0x001f280000300800 */
[----:B------:R-:W4:Y:S04]  /*34620*/  LDL.LU R17, [R1+0x84] ;  /* 0x0000840001117983 */ /* 0x000f280000300800 */
[----:B------:R-:W4:Y:S01]  /*34630*/  LDL.LU R18, [R1+0x88] ;  /* 0x0000880001127983 */ /* 0x000f220000300800 */
[----:B------:R-:W-:-:S02]  /*34640*/  IMAD.MOV.U32 R10, RZ, RZ, R20 ;  /* 0x000000ffff0a7224 */ /* 0x000fc400078e0014 */
[----:B------:R-:W-:Y:S02]  /*34650*/  IMAD.MOV.U32 R8, RZ, RZ, R21 ;  /* 0x000000ffff087224 */ /* 0x000fe400078e0015 */
[----:B------:R0:W1:Y:S01]  /*34660*/  LDSM.16.MT88.4 R20, [R26+UR7+0x13400] ;  /* 0x013400071a14783b */ /* 0x0000620008004200 */
[----:B------:R-:W-:Y:S02]  /*34670*/  IMAD.MOV.U32 R19, RZ, RZ, R27 ;  /* 0x000000ffff137224 */ /* 0x000fe400078e001b */
[----:B------:R-:W-:Y:S02]  /*34680*/  IMAD.MOV.U32 R24, RZ, RZ, R9 ;  /* 0x000000ffff187224 */ /* 0x000fe400078e0009 */
[----:B------:R-:W-:Y:S02]  /*34690*/  IMAD.MOV.U32 R25, RZ, RZ, R11 ;  /* 0x000000ffff197224 */ /* 0x000fe400078e000b */
[----:B------:R-:W-:Y:S02]  /*346a0*/  IMAD.MOV.U32 R27, RZ, RZ, R15 ;  /* 0x000000ffff1b7224 */ /* 0x000fe400078e000f */
[----:B0-----:R-:W-:Y:S01]  /*346b0*/  IMAD.MOV.U32 R26, RZ, RZ, R13 ;  /* 0x000000ffff1a7224 */ /* 0x001fe200078e000d */
[----:B------:R-:W-:-:S02]  /*346c0*/  F2FP.F16.E4M3.UNPACK_B R2, R3.H1 ;  /* 0x00000003ff02723e */ /* 0x000fc400030006ff */
[----:B---3--:R-:W-:Y:S01]  /*346d0*/  F2FP.F16.E4M3.UNPACK_B R3, R4.H1 ;  /* 0x00000004ff03723e */ /* 0x008fe200030006ff */
[----:B-1----:R-:W-:Y:S04]  /*346e0*/  STL [R1+0x2dec], R21 ;  /* 0x002dec1501007387 */ /* 0x002fe80000100800 */
[----:B------:R-:W-:Y:S04]  /*346f0*/  STL [R1+0x2de0], R23 ;  /* 0x002de01701007387 */ /* 0x000fe80000100800 */
[----:B------:R-:W-:Y:S04]  /*34700*/  STL [R1+0x2e3c], R22 ;  /* 0x002e3c1601007387 */ /* 0x000fe80000100800 */
[----:B------:R-:W-:Y:S04]  /*34710*/  STL [R1+0x2e38], R20 ;  /* 0x002e381401007387 */ /* 0x000fe80000100800 */
[----:B------:R-:W-:Y:S04]  /*34720*/  STL.64 [R1+0x2e60], R10 ;  /* 0x002e600a01007387 */ /* 0x000fe80000100a00 */
[----:B------:R0:W-:Y:S04]  /*34730*/  STL.64 [R1+0x2e58], R8 ;  /* 0x002e580801007387 */ /* 0x0001e80000100a00 */
[----:B0-----:R-:W3:Y:S04]  /*34740*/  LDL.LU R8, [R1+0x70] ;  /* 0x0000700001087983 */ /* 0x001ee80000300800 */
[----:B------:R-:W3:Y:S04]  /*34750*/  LDL.LU R9, [R1+0x74] ;  /* 0x0000740001097983 */ /* 0x000ee80000300800 */
[----:B------:R-:W3:Y:S04]  /*34760*/  LDL.LU R10, [R1+0x78] ;  /* 0x00007800010a7983 */ /* 0x000ee80000300800 */
[----:B------:R-:W3:Y:S01]  /*34770*/  LDL.LU R11, [R1+0x7c] ;  /* 0x00007c00010b7983 */ /* 0x000ee20000300800 */
[----:B----4-:R-:W-:Y:S03]  /*34780*/  HMMA.16816.F32 R16, R24, R28, R16 ;  /* 0x0000001c1810723c */ /* 0x010fe60000001810 */
[----:B------:R-:W0:Y:S04]  /*34790*/  LDSM.16.M88.4 R24, [R14+UR7+0x4080] ;  /* 0x004080070e18783b */ /* 0x000e280008000200 */
[----:B------:R-:W4:Y:S04]  /*347a0*/  LDL.LU R29, [R1+0x108] ;  /* 0x00010800011d7983 */ /* 0x000f280000300800 */
[----:B------:R-:W5:-:S12]  /*347b0*/  LDL.LU R4, [R1+0x10c] ;  /* 0x00010c0001047983 */ /* 0x000f580000300800 */
[----:B------:R1:W-:Y:S04]  /*347c0*/  STL.64 [R1+0xa0], R16 ;  /* 0x0000a01001007387 */ /* 0x0003e80000100a00 */
[----:B------:R2:W-:Y:S04]  /*347d0*/  STL.64 [R1+0xa8], R18 ;  /* 0x0000a81201007387 */ /* 0x0005e80000100a00 */
[----:B-1----:R-:W3:Y:S04]  /*347e0*/  LDL.LU R16, [R1+0x60] ;  /* 0x0000600001107983 */ /* 0x002ee80000300800 */
[----:B0-----:R-:W-:Y:S01]  /*347f0*/  STL.64 [R1+0xe0], R24 ;  /* 0x0000e01801007387 */ /* 0x001fe20000100a00 */
[----:B--2---:R-:W-:-:S03]  /*34800*/  IMAD.MOV.U32 R19, RZ, RZ, R0 ;  /* 0x000000ffff137224 */ /* 0x004fc600078e0000 */
[----:B------:R-:W-:Y:S04]  /*34810*/  STL.64 [R1+0xe8], R26 ;  /* 0x0000e81a01007387 */ /* 0x000fe80000100a00 */
[----:B------:R-:W3:Y:S04]  /*34820*/  LDL.LU R17, [R1+0x64] ;  /* 0x0000640001117983 */ /* 0x000ee80000300800 */
[----:B------:R-:W2:Y:S04]  /*34830*/  LDL.LU R18, [R1+0x68] ;  /* 0x0000680001127983 */ /* 0x000ea80000300800 */
[----:B------:R-:W4:Y:S04]  /*34840*/  LDL.LU R0, [R1+0x2e68] ;  /* 0x002e680001007983 */ /* 0x000f280000300800 */
[----:B----4-:R-:W0:Y:S04]  /*34850*/  LDSM.16.MT88.4 R24, [R0+UR7+0x13000] ;  /* 0x013000070018783b */ /* 0x010e280008004200 */
[----:B--2---:R-:W-:Y:S04]  /*34860*/  STL.64 [R1+0x2e48], R18 ;  /* 0x002e481201007387 */ /* 0x004fe80000100a00 */
[----:B---3--:R1:W-:Y:S04]  /*34870*/  STL.64 [R1+0x2e40], R16 ;  /* 0x002e401001007387 */ /* 0x0083e80000100a00 */
[----:B-1----:R-:W2:Y:S04]  /*34880*/  LDL.LU R16, [R1+0xc0] ;  /* 0x0000c00001107983 */ /* 0x002ea80000300800 */
[----:B------:R-:W2:Y:S04]  /*34890*/  LDL.LU R17, [R1+0xc4] ;  /* 0x0000c40001117983 */ /* 0x000ea80000300800 */
[----:B------:R-:W2:Y:S04]  /*348a0*/  LDL.LU R18, [R1+0xc8] ;  /* 0x0000c80001127983 */ /* 0x000ea80000300800 */
[----:B------:R-:W2:Y:S04]  /*348b0*/  LDL.LU R19, [R1+0xcc] ;  /* 0x0000cc0001137983 */ /* 0x000ea80000300800 */
[----:B0-----:R-:W-:Y:S01]  /*348c0*/  STL.64 [R1+0x10], R24 ;  /* 0x0000101801007387 */ /* 0x001fe20000100a00 */
[----:B------:R-:W-:-:S03]  /*348d0*/  IMAD.MOV.U32 R14, RZ, RZ, R27 ;  /* 0x000000ffff0e7224 */ /* 0x000fc600078e001b */
[----:B------:R-:W-:Y:S04]  /*348e0*/  STL.64 [R1+0x18], R26 ;  /* 0x0000181a01007387 */ /* 0x000fe80000100a00 */
[----:B------:R-:W0:Y:S04]  /*348f0*/  LDSM.16.MT88.4 R24, [R0+UR7+0x13400] ;  /* 0x013400070018783b */ /* 0x000e280008004200 */
[----:B------:R1:W-:Y:S04]  /*34900*/  STL [R1+0x2dbc], R14 ;  /* 0x002dbc0e01007387 */ /* 0x0003e80000100800 */
[----:B-1----:R-:W3:Y:S04]  /*34910*/  LDL.LU R14, [R1+0xe4] ;  /* 0x0000e400010e7983 */ /* 0x002ee80000300800 */
[----:B0-----:R0:W-:Y:S04]  /*34920*/  STL [R1+0x2dc0], R25 ;  /* 0x002dc01901007387 */ /* 0x0011e80000100800 */
[----:B0-----:R-:W4:Y:S01]  /*34930*/  LDL.LU R25, [R1+0xe0] ;  /* 0x0000e00001197983 */ /* 0x001f220000300800 */
[----:B------:R-:W-:-:S02]  /*34940*/  IMAD.MOV.U32 R20, RZ, RZ, R5 ;  /* 0x000000ffff147224 */ /* 0x000fc400078e0005 */
[----:B------:R-:W-:Y:S02]  /*34950*/  IMAD.MOV.U32 R21, RZ, RZ, R7 ;  /* 0x000000ffff157224 */ /* 0x000fe400078e0007 */
[----:B------:R-:W-:Y:S02]  /*34960*/  IMAD.MOV.U32 R22, RZ, RZ, R6 ;  /* 0x000000ffff167224 */ /* 0x000fe400078e0006 */
[----:B------:R-:W-:Y:S01]  /*34970*/  IMAD.MOV.U32 R23, RZ, RZ, R12 ;  /* 0x000000ffff177224 */ /* 0x000fe200078e000c */
[----:B------:R0:W-:Y:S06]  /*34980*/  STL [R1+0x2db8], R27 ;  /* 0x002db81b01007387 */ /* 0x0001ec0000100800 */
[----:B------:R-:W-:Y:S01]  /*34990*/  HMMA.16816.F32 R20, R20, R2, R8 ;  /* 0x000000021414723c */ /* 0x000fe20000001808 */
[----:B0-----:R-:W3:Y:S04]  /*349a0*/  LDL R27, [R1+0x118] ;  /* 0x00011800011b7983 */ /* 0x001ee80000100800 */
[----:B------:R-:W-:Y:S04]  /*349b0*/  STL [R1+0x2e28], R26 ;  /* 0x002e281a01007387 */ /* 0x000fe80000100800 */
[----:B----4-:R-:W-:Y:S04]  /*349c0*/  STL.64 [R1+0x2e20], R24 ;  /* 0x002e201801007387 */ /* 0x010fe80000100a00 */
[----:B------:R0:W-:Y:S04]  /*349d0*/  STL [R1+0x2d88], R0 ;  /* 0x002d880001007387 */ /* 0x0001e80000100800 */
[----:B------:R-:W4:Y:S04]  /*349e0*/  LDL.LU.64 R10, [R1+0x2e60] ;  /* 0x002e6000010a7983 */ /* 0x000f280000300a00 */
[----:B------:R-:W2:Y:S03]  /*349f0*/  LDL.LU.64 R8, [R1+0x2e58] ;  /* 0x002e580001087983 */ /* 0x000ea60000300a00 */
[----:B0-----:R-:W-:Y:S01]  /*34a00*/  IMAD.MOV.U32 R0, RZ, RZ, R23 ;  /* 0x000000ffff007224 */ /* 0x001fe200078e0017 */
[----:B------:R-:W-:Y:S01]  /*34a10*/  STL.64 [R1+0x90], R20 ;  /* 0x0000901401007387 */ /* 0x000fe20000100a00 */
[----:B------:R-:W-:-:S03]  /*34a20*/  IMAD.MOV.U32 R23, RZ, RZ, R15 ;  /* 0x000000ffff177224 */ /* 0x000fc600078e000f */
[----:B------:R0:W-:Y:S02]  /*34a30*/  STL [R1+0x98], R22 ;  /* 0x0000981601007387 */ /* 0x0001e40000100800 */
[----:B0-----:R-:W-:Y:S01]  /*34a40*/  IMAD.MOV.U32 R22, RZ, RZ, R13 ;  /* 0x000000ffff167224 */ /* 0x001fe200078e000d */
[----:B------:R-:W-:Y:S02]  /*34a50*/  F2FP.F16.E4M3.UNPACK_B R28, R29.H1 ;  /* 0x0000001dff1c723e */ /* 0x000fe400030006ff */
[----:B-----5:R-:W-:Y:S01]  /*34a60*/  F2FP.F16.E4M3.UNPACK_B R29, R4.H1 ;  /* 0x00000004ff1d723e */ /* 0x020fe200030006ff */
[----:B------:R-:W-:Y:S02]  /*34a70*/  IMAD.MOV.U32 R4, RZ, RZ, R5 ;  /* 0x000000ffff047224 */ /* 0x000fe400078e0005 */
[----:B------:R-:W-:Y:S02]  /*34a80*/  IMAD.MOV.U32 R5, RZ, RZ, R7 ;  /* 0x000000ffff057224 */ /* 0x000fe400078e0007 */
[----:B------:R-:W-:-:S02]  /*34a90*/  IMAD.MOV.U32 R7, RZ, RZ, R12 ;  /* 0x000000ffff077224 */ /* 0x000fc400078e000c */
[----:B------:R-:W5:Y:S01]  /*34aa0*/  LDL.LU R12, [R1+0x2e50] ;  /* 0x002e5000010c7983 */ /* 0x000f620000300800 */
[----:B----4-:R-:W-:Y:S02]  /*34ab0*/  IMAD.MOV.U32 R21, RZ, RZ, R11 ;  /* 0x000000ffff157224 */ /* 0x010fe400078e000b */
[----:B--2---:R-:W-:-:S07]  /*34ac0*/  IMAD.MOV.U32 R20, RZ, RZ, R9 ;  /* 0x000000ffff147224 */ /* 0x004fce00078e0009 */
[----:B------:R-:W-:Y:S01]  /*34ad0*/  HMMA.16816.F32 R20, R20, R2, R16 ;  /* 0x000000021414723c */ /* 0x000fe20000001810 */
[----:B------:R-:W2:Y:S04]  /*34ae0*/  LDL.LU.64 R18, [R1+0x2e48] ;  /* 0x002e480001127983 */ /* 0x000ea80000300a00 */
[----:B------:R-:W2:-:S15]  /*34af0*/  LDL.LU.64 R16, [R1+0x2e40] ;  /* 0x002e400001107983 */ /* 0x000e9e0000300a00 */
[----:B------:R-:W-:-:S03]  /*34b00*/  NOP ;  /* 0x0000000000007918 */ /* 0x000fc60000000000 */
[----:B------:R-:W-:Y:S04]  /*34b10*/  STL.64 [R1+0x80], R20 ;  /* 0x0000801401007387 */ /* 0x000fe80000100a00 */
[----:B------:R-:W-:Y:S04]  /*34b20*/  STL.64 [R1+0x88], R22 ;  /* 0x0000881601007387 */ /* 0x000fe80000100a00 */
[----:B---3--:R-:W0:Y:S04]  /*34b30*/  LDSM.16.M88.4 R20, [R27+UR7+0x8080] ;  /* 0x008080071b14783b */ /* 0x008e280008000200 */
[----:B0-----:R-:W-:Y:S04]  /*34b40*/  STL.64 [R1+0xf0], R20 ;  /* 0x0000f01401007387 */ /* 0x001fe80000100a00 */
[----:B------:R0:W-:Y:S04]  /*34b50*/  STL.64 [R1+0xf8], R22 ;  /* 0x0000f81601007387 */ /* 0x0001e80000100a00 */
[----:B0-----:R-:W3:Y:S04]  /*34b60*/  LDL.LU R22, [R1+0x2e3c] ;  /* 0x002e3c0001167983 */ /* 0x001ee80000300800 */
[----:B------:R-:W4:Y:S04]  /*34b70*/  LDL.LU R20, [R1+0x2e38] ;  /* 0x002e380001147983 */ /* 0x000f280000300800 */
[----:B------:R5:W-:Y:S04]  /*34b80*/  STL [R1+0x2e2c], R27 ;  /* 0x002e2c1b01007387 */ /* 0x000be80000100800 */
[----:B------:R-:W3:Y:S04]  /*34b90*/  LDL.LU R24, [R1+0x40] ;  /* 0x0000400001187983 */ /* 0x000ee80000300800 */
[----:B------:R-:W3:Y:S04]  /*34ba0*/  LDL.LU R25, [R1+0x44] ;  /* 0x0000440001197983 */ /* 0x000ee80000300800 */
[----:B------:R-:W3:Y:S01]  /*34bb0*/  LDL.LU R26, [R1+0x48] ;  /* 0x00004800011a7983 */ /* 0x000ee20000300800 */
[----:B-----5:R-:W-:Y:S01]  /*34bc0*/  IMAD.MOV.U32 R27, RZ, RZ, R12 ;  /* 0x000000ffff1b7224 */ /* 0x020fe200078e000c */
[----:B--2---:R-:W-:Y:S02]  /*34bd0*/  HMMA.16816.F32 R4, R4, R28, R16 ;  /* 0x0000001c0404723c */ /* 0x004fe40000001810 */
[----:B------:R-:W2:Y:S04]  /*34be0*/  LDL.LU R18, [R1+0x2e34] ;  /* 0x002e340001127983 */ /* 0x000ea80000300800 */
[----:B------:R-:W5:-:S15]  /*34bf0*/  LDL.LU R16, [R1+0x2e30] ;  /* 0x002e300001107983 */ /* 0x000f5e0000300800 */
[----:B------:R-:W-:-:S02]  /*34c00*/  NOP ;  /* 0x0000000000007918 */ /* 0x000fc40000000000 */
[----:B------:R0:W-:Y:S04]  /*34c10*/  STL.64 [R1+0x70], R4 ;  /* 0x0000700401007387 */ /* 0x0001e80000100a00 */
[----:B------:R1:W-:Y:S01]  /*34c20*/  STL.64 [R1+0x78], R6 ;  /* 0x0000780601007387 */ /* 0x0003e20000100a00 */
[----:B0-----:R-:W-:Y:S02]  /*34c30*/  IMAD.MOV.U32 R4, RZ, RZ, R9 ;  /* 0x000000ffff047224 */ /* 0x001fe400078e0009 */
[----:B------:R-:W-:Y:S02]  /*34c40*/  IMAD.MOV.U32 R5, RZ, RZ, R11 ;  /* 0x000000ffff057224 */ /* 0x000fe400078e000b */
[----:B-1----:R-:W-:Y:S02]  /*34c50*/  IMAD.MOV.U32 R6, RZ, RZ, R13 ;  /* 0x000000ffff067224 */ /* 0x002fe400078e000d */
[----:B------:R-:W-:-:S07]  /*34c60*/  IMAD.MOV.U32 R7, RZ, RZ, R15 ;  /* 0x000000ffff077224 */ /* 0x000fce00078e000f */
[----:B---3--:R-:W-:Y:S01]  /*34c70*/  HMMA.16816.F32 R4, R4, R28, R24 ;  /* 0x0000001c0404723c */ /* 0x008fe20000001818 */
[----:B------:R-:W3:-:S15]  /*34c80*/  LDL.LU R27, [R1+0x2e2c] ;  /* 0x002e2c00011b7983 */ /* 0x000ede0000300800 */
        /* <DEDUP_REMOVED lines=11> */
[----:B---3--:R-:W0:Y:S04]  /*34d40*/  LDSM.16.M88.4 R24, [R27+UR7+0xc080] ;  /* 0x00c080071b18783b */ /* 0x008e280008000200 */
[----:B0-----:R-:W-:Y:S04]  /*34d50*/  STL.64 [R1+0x100], R24 ;  /* 0x0001001801007387 */ /* 0x001fe80000100a00 */
[----:B------:R0:W-:Y:S04]  /*34d60*/  STL.64 [R1+0x108], R26 ;  /* 0x0001081a01007387 */ /* 0x0001e80000100a00 */
[----:B0-----:R-:W3:Y:S04]  /*34d70*/  LDL.LU R26, [R1+0x2e28] ;  /* 0x002e2800011a7983 */ /* 0x001ee80000300800 */
[----:B------:R-:W3:Y:S01]  /*34d80*/  LDL.LU.64 R24, [R1+0x2e20] ;  /* 0x002e200001187983 */ /* 0x000ee20000300a00 */
[----:B------:R-:W-:Y:S01]  /*34d90*/  F2FP.F16.E4M3.UNPACK_B R12, R10 ;  /* 0x0000000aff0c723e */ /* 0x000fe200020006ff */
[----:B--2---:R-:W-:Y:S01]  /*34da0*/  IMAD.MOV.U32 R9, RZ, RZ, R18 ;  /* 0x000000ffff097224 */ /* 0x004fe200078e0012 */
[----:B------:R-:W-:Y:S01]  /*34db0*/  F2FP.F16.E4M3.UNPACK_B R13, R8 ;  /* 0x00000008ff0d723e */ /* 0x000fe200020006ff */
[----:B-----5:R-:W-:-:S02]  /*34dc0*/  IMAD.MOV.U32 R8, RZ, RZ, R16 ;  /* 0x000000ffff087224 */ /* 0x020fc400078e0010 */
[----:B----4-:R-:W-:Y:S02]  /*34dd0*/  IMAD.MOV.U32 R10, RZ, RZ, R20 ;  /* 0x000000ffff0a7224 */ /* 0x010fe400078e0014 */
[----:B------:R-:W-:-:S07]  /*34de0*/  IMAD.MOV.U32 R11, RZ, RZ, R22 ;  /* 0x000000ffff0b7224 */ /* 0x000fce00078e0016 */
[----:B------:R-:W-:Y:S01]  /*34df0*/  HMMA.16816.F32 R4, R8, R12, R4 ;  /* 0x0000000c0804723c */ /* 0x000fe20000001804 */
[----:B---3--:R0:W-:Y:S01]  /*34e00*/  STL [R1+0x2dd8], R25 ;  /* 0x002dd81901007387 */ /* 0x0081e20000100800 */
[----:B------:R-:W-:-:S15]  /*34e10*/  F2FP.F16.E4M3.UNPACK_B R2, R25 ;  /* 0x00000019ff02723e */ /* 0x000fde00020006ff */
[----:B------:R-:W-:-:S06]  /*34e20*/  NOP ;  /* 0x0000000000007918 */ /* 0x000fcc0000000000 */
[----:B------:R1:W-:Y:S04]  /*34e30*/  STL.64 [R1+0x20], R4 ;  /* 0x0000200401007387 */ /* 0x0003e80000100a00 */
[----:B------:R2:W-:Y:S04]  /*34e40*/  STL.64 [R1+0x28], R6 ;  /* 0x0000280601007387 */ /* 0x0005e80000100a00 */
[----:B0-----:R-:W3:Y:S04]  /*34e50*/  LDL.LU R25, [R1+0x18] ;  /* 0x0000180001197983 */ /* 0x001ee80000300800 */
[----:B-1----:R-:W4:Y:S04]  /*34e60*/  LDL R4, [R1+0x10] ;  /* 0x0000100001047983 */ /* 0x002f280000100800 */
[----:B------:R-:W-:Y:S01]  /*34e70*/  STL [R1+0x2e18], R26 ;  /* 0x002e181a01007387 */ /* 0x000fe20000100800 */
[----:B--2---:R-:W-:-:S02]  /*34e80*/  IMAD.MOV.U32 R6, RZ, RZ, R24 ;  /* 0x000000ffff067224 */ /* 0x004fc400078e0018 */
[----:B------:R-:W-:Y:S01]  /*34e90*/  IMAD.MOV.U32 R7, RZ, RZ, R26 ;  /* 0x000000ffff077224 */ /* 0x000fe200078e001a */
[----:B---3--:R0:W-:Y:S01]  /*34ea0*/  STL.64 [R1+0x2e10], R24 ;  /* 0x002e101801007387 */ /* 0x0081e20000100a00 */
[----:B------:R-:W-:-:S03]  /*34eb0*/  IMAD.MOV.U32 R5, RZ, RZ, R25 ;  /* 0x000000ffff057224 */ /* 0x000fc600078e0019 */
[----:B0-----:R-:W4:Y:S04]  /*34ec0*/  LDL.LU R24, [R1+0xb0] ;  /* 0x0000b00001187983 */ /* 0x001f280000300800 */
[----:B------:R-:W4:Y:S04]  /*34ed0*/  LDL.LU R25, [R1+0xb4] ;  /* 0x0000b40001197983 */ /* 0x000f280000300800 */
[----:B------:R-:W4:Y:S04]  /*34ee0*/  LDL.LU R26, [R1+0xb8] ;  /* 0x0000b800011a7983 */ /* 0x000f280000300800 */
[----:B------:R-:W4:Y:S02]  /*34ef0*/  LDL.LU R27, [R1+0xbc] ;  /* 0x0000bc00011b7983 */ /* 0x000f240000300800 */
[----:B----4-:R-:W-:Y:S02]  /*34f00*/  HMMA.16816.F32 R4, R4, R12, R24 ;  /* 0x0000000c0404723c */ /* 0x010fe40000001818 */
        /* <DEDUP_REMOVED lines=12> */
[----:B------:R0:W-:Y:S01]  /*34fd0*/  STL [R1+0x2ddc], R27 ;  /* 0x002ddc1b01007387 */ /* 0x0001e20000100800 */
[----:B------:R-:W-:-:S03]  /*34fe0*/  F2FP.F16.E4M3.UNPACK_B R13, R29 ;  /* 0x0000001dff0d723e */ /* 0x000fc600020006ff */
[----:B0-----:R-:W5:Y:S01]  /*34ff0*/  LDL.LU R27, [R1+0x10] ;  /* 0x00001000011b7983 */ /* 0x001f620000300800 */
[----:B----4-:R-:W-:-:S15]  /*35000*/  HMMA.16816.F32 R4, R8, R2, R4 ;  /* 0x000000020804723c */ /* 0x010fde0000001804 */
[----:B------:R-:W-:-:S08]  /*35010*/  NOP ;  /* 0x0000000000007918 */ /* 0x000fd00000000000 */
[----:B------:R-:W-:Y:S04]  /*35020*/  STL.64 [R1], R4 ;  /* 0x0000000401007387 */ /* 0x000fe80000100a00 */
[----:B------:R-:W-:Y:S04]  /*35030*/  STL.64 [R1+0x8], R6 ;  /* 0x0000080601007387 */ /* 0x000fe80000100a00 */
[----:B------:R-:W-:Y:S04]  /*35040*/  STL [R1+0x2e08], R14 ;  /* 0x002e080e01007387 */ /* 0x000fe80000100800 */
        /* <DEDUP_REMOVED lines=10> */
[----:B------:R-:W2:Y:S04]  /*350f0*/  LDL.LU R14, [R1+0x2e08] ;  /* 0x002e0800010e7983 */ /* 0x000ea80000300800 */
[----:B------:R-:W3:-:S15]  /*35100*/  LDL.LU.64 R12, [R1+0x2e00] ;  /* 0x002e0000010c7983 */ /* 0x000ede0000300a00 */
[----:B------:R-:W-:-:S03]  /*35110*/  NOP ;  /* 0x0000000000007918 */ /* 0x000fc60000000000 */
[----:B------:R0:W-:Y:S04]  /*35120*/  STL.64 [R1+0x60], R4 ;  /* 0x0000600401007387 */ /* 0x0001e80000100a00 */
[----:B------:R1:W-:Y:S04]  /*35130*/  STL [R1+0x68], R6 ;  /* 0x0000680601007387 */ /* 0x0003e80000100800 */
[----:B0-----:R-:W3:Y:S04]  /*35140*/  LDL.LU R4, [R1+0x90] ;  /* 0x0000900001047983 */ /* 0x001ee80000300800 */
[----:B------:R-:W3:Y:S04]  /*35150*/  LDL.LU R5, [R1+0x94] ;  /* 0x0000940001057983 */ /* 0x000ee80000300800 */
[----:B-1----:R-:W3:Y:S01]  /*35160*/  LDL.LU R6, [R1+0x98] ;  /* 0x0000980001067983 */ /* 0x002ee20000300800 */
[----:B------:R-:W-:-:S02]  /*35170*/  IMAD.MOV.U32 R15, RZ, RZ, R7 ;  /* 0x000000ffff0f7224 */ /* 0x000fc400078e0007 */
[----:B------:R-:W-:Y:S01]  /*35180*/  IMAD.MOV.U32 R7, RZ, RZ, R0 ;  /* 0x000000ffff077224 */ /* 0x000fe200078e0000 */
[----:B------:R-:W4:Y:S04]  /*35190*/  LDL R2, [R1+0x100] ;  /* 0x0001000001027983 */ /* 0x000f280000100800 */
[----:B------:R-:W5:Y:S04]  /*351a0*/  LDL R3, [R1+0x104] ;  /* 0x0001040001037983 */ /* 0x000f680000100800 */
[----:B------:R-:W-:Y:S01]  /*351b0*/  STL [R1+0x2da0], R15 ;  /* 0x002da00f01007387 */ /* 0x000fe20000100800 */
[----:B---3--:R-:W-:-:S15]  /*351c0*/  HMMA.16816.F32 R4, R8, R12, R4 ;  /* 0x0000000c0804723c */ /* 0x008fde0000001804 */
[----:B------:R-:W-:-:S08]  /*351d0*/  NOP ;  /* 0x0000000000007918 */ /* 0x000fd00000000000 */
[----:B------:R0:W-:Y:S01]  /*351e0*/  STL [R1+0x50], R4 ;  /* 0x0000500401007387 */ /* 0x0001e20000100800 */
[----:B------:R-:W-:Y:S02]  /*351f0*/  IMAD.MOV.U32 R0, RZ, RZ, R5 ;  /* 0x000000ffff007224 */ /* 0x000fe400078e0005 */
[----:B------:R-:W-:Y:S01]  /*35200*/  IMAD.MOV.U32 R5, RZ, RZ, R18 ;  /* 0x000000ffff057224 */ /* 0x000fe200078e0012 */
[----:B------:R-:W-:Y:S01]  /*35210*/  STL.64 [R1+0x58], R6 ;  /* 0x0000580601007387 */ /* 0x000fe20000100a00 */
[----:B0-----:R-:W-:-:S03]  /*35220*/  IMAD.MOV.U32 R4, RZ, RZ, R16 ;  /* 0x000000ffff047224 */ /* 0x001fc600078e0010 */
[----:B------:R-:W3:Y:S04]  /*35230*/  LDL.LU R16, [R1+0xd4] ;  /* 0x0000d40001107983 */ /* 0x000ee80000300800 */
[----:B------:R-:W2:Y:S01]  /*35240*/  LDL.LU R18, [R1+0xd0] ;  /* 0x0000d00001127983 */ /* 0x000ea20000300800 */
[----:B------:R-:W-:-:S03]  /*35250*/  IMAD.MOV.U32 R8, RZ, RZ, R27 ;  /* 0x000000ffff087224 */ /* 0x000fc600078e001b */
[----:B--2---:R-:W-:Y:S04]  /*35260*/  STL.64 [R1+0x2df8], R18 ;  /* 0x002df81201007387 */ /* 0x004fe80000100a00 */
        /* <DEDUP_REMOVED lines=9> */
[----:B------:R-:W3:Y:S01]  /*35300*/  LDL R20, [R1+0x14] ;  /* 0x0000140001147983 */ /* 0x000ee20000100800 */
[----:B------:R-:W-:Y:S02]  /*35310*/  IMAD.MOV.U32 R7, RZ, RZ, R22 ;  /* 0x000000ffff077224 */ /* 0x000fe400078e0016 */
[----:B--2---:R-:W-:Y:S01]  /*35320*/  HMMA.16816.F32 R8, R8, R12, R16 ;  /* 0x0000000c0808723c */ /* 0x004fe20000001810 */
[----:B------:R-:W2:Y:S04]  /*35330*/  LDL.LU.64 R18, [R1+0x2df8] ;  /* 0x002df80001127983 */ /* 0x000ea80000300a00 */
[----:B------:R-:W3:-:S15]  /*35340*/  LDL.LU.64 R16, [R1+0x2df0] ;  /* 0x002df00001107983 */ /* 0x000ede0000300a00 */
[----:B------:R-:W-:-:S03]  /*35350*/  NOP ;  /* 0x0000000000007918 */ /* 0x000fc60000000000 */
[----:B------:R0:W-:Y:S01]  /*35360*/  STL [R1+0xc0], R8 ;  /* 0x0000c00801007387 */ /* 0x0001e20000100800 */
[----:B------:R-:W-:-:S03]  /*35370*/  IMAD.MOV.U32 R15, RZ, RZ, R9 ;  /* 0x000000ffff0f7224 */ /* 0x000fc600078e0009 */
[----:B------:R1:W-:Y:S01]  /*35380*/  STL [R1+0xc8], R10 ;  /* 0x0000c80a01007387 */ /* 0x0003e20000100800 */
[----:B------:R-:W-:-:S03]  /*35390*/  IMAD.MOV.U32 R22, RZ, RZ, R11 ;  /* 0x000000ffff167224 */ /* 0x000fc600078e000b */
[----:B0-----:R-:W3:Y:S04]  /*353a0*/  LDL.LU R8, [R1+0x70] ;  /* 0x0000700001087983 */ /* 0x001ee80000300800 */
[----:B------:R-:W3:Y:S04]  /*353b0*/  LDL.LU R9, [R1+0x74] ;  /* 0x0000740001097983 */ /* 0x000ee80000300800 */
[----:B-1----:R-:W3:Y:S04]  /*353c0*/  LDL.LU R10, [R1+0x78] ;  /* 0x00007800010a7983 */ /* 0x002ee80000300800 */
[----:B------:R-:W3:Y:S01]  /*353d0*/  LDL.LU R11, [R1+0x7c] ;  /* 0x00007c00010b7983 */ /* 0x000ee20000300800 */
[----:B----4-:R-:W-:-:S02]  /*353e0*/  F2FP.F16.E4M3.UNPACK_B R2, R2 ;  /* 0x00000002ff02723e */ /* 0x010fc400020006ff */
[----:B-----5:R-:W-:Y:S02]  /*353f0*/  F2FP.F16.E4M3.UNPACK_B R3, R3 ;  /* 0x00000003ff03723e */ /* 0x020fe400020006ff */
[----:B--2---:R-:W-:Y:S02]  /*35400*/  F2FP.F16.E4M3.UNPACK_B R12, R18.H1 ;  /* 0x00000012ff0c723e */ /* 0x004fe400030006ff */
[----:B---3--:R-:W-:-:S03]  /*35410*/  F2FP.F16.E4M3.UNPACK_B R13, R16.H1 ;  /* 0x00000010ff0d723e */ /* 0x008fc600030006ff */
[----:B------:R-:W-:-:S15]  /*35420*/  HMMA.16816.F32 R4, R4, R2, R8 ;  /* 0x000000020404723c */ /* 0x000fde0000001808 */
        /* <DEDUP_REMOVED lines=9> */
[----:B--2---:R-:W-:Y:S02]  /*354c0*/  IMAD.MOV.U32 R14, RZ, RZ, R19 ;  /* 0x000000ffff0e7224 */ /* 0x004fe400078e0013 */
[----:B------:R-:W-:Y:S02]  /*354d0*/  IMAD.MOV.U32 R15, RZ, RZ, R23 ;  /* 0x000000ffff0f7224 */ /* 0x000fe400078e0017 */
[----:B---3--:R-:W-:-:S02]  /*354e0*/  IMAD.MOV.U32 R12, RZ, RZ, R21 ;  /* 0x000000ffff0c7224 */ /* 0x008fc400078e0015 */
[----:B------:R-:W-:Y:S01]  /*354f0*/  IMAD.MOV.U32 R13, RZ, RZ, R17 ;  /* 0x000000ffff0d7224 */ /* 0x000fe200078e0011 */
[----:B------:R-:W2:Y:S04]  /*35500*/  LDL.LU R21, [R1+0x2dec] ;  /* 0x002dec0001157983 */ /* 0x000ea80000300800 */
[----:B------:R-:W3:Y:S02]  /*35510*/  LDL.LU R17, [R1+0x2de8] ;  /* 0x002de80001117983 */ /* 0x000ee40000300800 */
[----:B------:R-:W-:Y:S02]  /*35520*/  HMMA.16816.F32 R4, R4, R2, R12 ;  /* 0x000000020404723c */ /* 0x000fe4000000180c */
[----:B------:R-:W4:Y:S04]  /*35530*/  LDL.LU R19, [R1+0x2de4] ;  /* 0x002de40001137983 */ /* 0x000f280000300800 */
[----:B------:R-:W5:Y:S04]  /*35540*/  LDL.LU R23, [R1+0x2de0] ;  /* 0x002de00001177983 */ /* 0x000f680000300800 */
[----:B------:R-:W5:Y:S04]  /*35550*/  LDL.LU R27, [R1+0x2ddc] ;  /* 0x002ddc00011b7983 */ /* 0x000f680000300800 */
[----:B------:R-:W5:Y:S04]  /*35560*/  LDL.LU R25, [R1+0x2dd8] ;  /* 0x002dd80001197983 */ /* 0x000f680000300800 */
[----:B------:R-:W5:Y:S04]  /*35570*/  LDL R24, [R1+0x110] ;  /* 0x0001100001187983 */ /* 0x000f680000100800 */
[----:B------:R-:W5:Y:S04]  /*35580*/  LDL.LU.64 R14, [R1+0x2dd0] ;  /* 0x002dd000010e7983 */ /* 0x000f680000300a00 */
[----:B------:R-:W5:Y:S01]  /*35590*/  LDL.LU.64 R12, [R1+0x2dc8] ;  /* 0x002dc800010c7983 */ /* 0x000f620000300a00 */
[----:B------:R-:W-:-:S03]  /*355a0*/  IMAD.MOV.U32 R18, RZ, RZ, R6 ;  /* 0x000000ffff127224 */ /* 0x000fc600078e0006 */
[----:B------:R0:W-:Y:S01]  /*355b0*/  STL.64 [R1+0x40], R4 ;  /* 0x0000400401007387 */ /* 0x0001e20000100a00 */
[----:B------:R-:W-:-:S03]  /*355c0*/  IMAD.MOV.U32 R16, RZ, RZ, R7 ;  /* 0x000000ffff107224 */ /* 0x000fc600078e0007 */
[----:B0-----:R-:W5:Y:S04]  /*355d0*/  LDL.LU R4, [R1+0x20] ;  /* 0x0000200001047983 */ /* 0x001f680000300800 */
[----:B------:R-:W5:Y:S04]  /*355e0*/  LDL.LU R5, [R1+0x24] ;  /* 0x0000240001057983 */ /* 0x000f680000300800 */
[----:B------:R-:W5:Y:S04]  /*355f0*/  LDL.LU R6, [R1+0x28] ;  /* 0x0000280001067983 */ /* 0x000f680000300800 */
[----:B------:R-:W5:Y:S01]  /*35600*/  LDL.LU R7, [R1+0x2c] ;  /* 0x00002c0001077983 */ /* 0x000f620000300800 */
[----:B--2---:R-:W-:-:S02]  /*35610*/  IMAD.MOV.U32 R10, RZ, RZ, R21 ;  /* 0x000000ffff0a7224 */ /* 0x004fc400078e0015 */
[----:B---3--:R-:W-:Y:S02]  /*35620*/  IMAD.MOV.U32 R8, RZ, RZ, R17 ;  /* 0x000000ffff087224 */ /* 0x008fe400078e0011 */
[----:B----4-:R-:W-:Y:S02]  /*35630*/  IMAD.MOV.U32 R9, RZ, RZ, R19 ;  /* 0x000000ffff097224 */ /* 0x010fe400078e0013 */
[----:B-----5:R-:W-:Y:S01]  /*35640*/  IMAD.MOV.U32 R11, RZ, RZ, R23 ;  /* 0x000000ffff0b7224 */ /* 0x020fe200078e0017 */
[----:B------:R-:W-:Y:S02]  /*35650*/  F2FP.F16.E4M3.UNPACK_B R2, R25.H1 ;  /* 0x00000019ff02723e */ /* 0x000fe400030006ff */
[----:B------:R-:W2:Y:S01]  /*35660*/  LDL.LU R25, [R1+0x2dc0] ;  /* 0x002dc00001197983 */ /* 0x000ea20000300800 */
[----:B------:R-:W-:-:S03]  /*35670*/  F2FP.F16.E4M3.UNPACK_B R3, R14.H1 ;  /* 0x0000000eff03723e */ /* 0x000fc600030006ff */
        /* <DEDUP_REMOVED lines=44> */
[----:B0-----:R-:W4:Y:S01]  /*35940*/  LDL.LU R4, [R1+0xc0] ;  /* 0x0000c00001047983 */ /* 0x001f220000300800 */
[----:B------:R-:W-:-:S03]  /*35950*/  IMAD.MOV.U32 R5, RZ, RZ, R15 ;  /* 0x000000ffff057224 */ /* 0x000fc600078e000f */
[----:B------:R-:W5:Y:S04]  /*35960*/  LDL.LU R15, [R1+0x2da0] ;  /* 0x002da000010f7983 */ /* 0x000f680000300800 */
[----:B------:R-:W2:Y:S01]  /*35970*/  LDL.LU R6, [R1+0xc8] ;  /* 0x0000c80001067983 */ /* 0x000ea20000300800 */
[----:B------:R-:W-:Y:S02]  /*35980*/  IMAD.MOV.U32 R7, RZ, RZ, R22 ;  /* 0x000000ffff077224 */ /* 0x000fe400078e0016 */
[----:B------:R-:W-:-:S03]  /*35990*/  IMAD.MOV.U32 R13, RZ, RZ, R14 ;  /* 0x000000ffff0d7224 */ /* 0x000fc600078e000e */
[----:B--2---:R-:W-:Y:S04]  /*359a0*/  STL.64 [R1+0x2d98], R6 ;  /* 0x002d980601007387 */ /* 0x004fe80000100a00 */
[----:B----4-:R0:W-:Y:S04]  /*359b0*/  STL.64 [R1+0x2d90], R4 ;  /* 0x002d900401007387 */ /* 0x0101e80000100a00 */
[----:B0-----:R-:W2:Y:S04]  /*359c0*/  LDL.LU R4, [R1+0x60] ;  /* 0x0000600001047983 */ /* 0x001ea80000300800 */
[----:B------:R-:W2:Y:S04]  /*359d0*/  LDL.LU R5, [R1+0x64] ;  /* 0x0000640001057983 */ /* 0x000ea80000300800 */
[----:B------:R-:W2:Y:S01]  /*359e0*/  LDL.LU R6, [R1+0x68] ;  /* 0x0000680001067983 */ /* 0x000ea20000300800 */
[----:B-----5:R-:W-:-:S02]  /*359f0*/  IMAD.MOV.U32 R7, RZ, RZ, R15 ;  /* 0x000000ffff077224 */ /* 0x020fc400078e000f */
[----:B------:R-:W-:Y:S01]  /*35a00*/  IMAD.MOV.U32 R12, RZ, RZ, R20 ;  /* 0x000000ffff0c7224 */ /* 0x000fe200078e0014 */
[----:B------:R-:W4:Y:S01]  /*35a10*/  LDL.LU R22, [R1+0x100] ;  /* 0x0001000001167983 */ /* 0x000f220000300800 */
[----:B------:R-:W-:Y:S02]  /*35a20*/  IMAD.MOV.U32 R14, RZ, RZ, R25 ;  /* 0x000000ffff0e7224 */ /* 0x000fe400078e0019 */
[----:B------:R-:W-:-:S07]  /*35a30*/  IMAD.MOV.U32 R15, RZ, RZ, R27 ;  /* 0x000000ffff0f7224 */ /* 0x000fce00078e001b */
[----:B--2---:R-:W-:Y:S01]  /*35a40*/  HMMA.16816.F32 R12, R12, R2, R4 ;  /* 0x000000020c0c723c */ /* 0x004fe20000001804 */
[----:B------:R-:W2:Y:S04]  /*35a50*/  LDL.LU.64 R6, [R1+0x2d98] ;  /* 0x002d980001067983 */ /* 0x000ea80000300a00 */
[----:B------:R-:W2:-:S15]  /*35a60*/  LDL.LU.64 R4, [R1+0x2d90] ;  /* 0x002d900001047983 */ /* 0x000e9e0000300a00 */
[----:B------:R-:W-:-:S03]  /*35a70*/  NOP ;  /* 0x0000000000007918 */ /* 0x000fc60000000000 */
[----:B------:R0:W-:Y:S04]  /*35a80*/  STL.64 [R1+0xa0], R12 ;  /* 0x0000a00c01007387 */ /* 0x0001e80000100a00 */
[----:B------:R1:W-:Y:S04]  /*35a90*/  STL.64 [R1+0xa8], R14 ;  /* 0x0000a80e01007387 */ /* 0x0003e80000100a00 */
[----:B0-----:R-:W5:Y:S01]  /*35aa0*/  LDL.LU R12, [R1+0x50] ;  /* 0x00005000010c7983 */ /* 0x001f620000300800 */
[----:B------:R-:W-:-:S03]  /*35ab0*/  IMAD.MOV.U32 R13, RZ, RZ, R0 ;  /* 0x000000ffff0d7224 */ /* 0x000fc600078e0000 */
[----:B------:R-:W4:Y:S04]  /*35ac0*/  LDL.LU R0, [R1+0x2d88] ;  /* 0x002d880001007983 */ /* 0x000f280000300800 */
[----:B-1----:R-:W5:Y:S04]  /*35ad0*/  LDL.LU R14, [R1+0x58] ;  /* 0x00005800010e7983 */ /* 0x002f680000300800 */
[----:B------:R-:W5:Y:S01]  /*35ae0*/  LDL.LU R15, [R1+0x5c] ;  /* 0x00005c00010f7983 */ /* 0x000f620000300800 */
[----:B------:R-:W-:Y:S01]  /*35af0*/  F2FP.F16.E4M3.UNPACK_B R28, R28.H1 ;  /* 0x0000001cff1c723e */ /* 0x000fe200030006ff */
[----:B---3--:R-:W-:Y:S01]  /*35b00*/  IMAD.MOV.U32 R8, RZ, RZ, R17 ;  /* 0x000000ffff087224 */ /* 0x008fe200078e0011 */
[----:B------:R-:W-:Y:S01]  /*35b10*/  F2FP.F16.E4M3.UNPACK_B R29, R29.H1 ;  /* 0x0000001dff1d723e */ /* 0x000fe200030006ff */
[----:B------:R-:W-:Y:S01]  /*35b20*/  IMAD.MOV.U32 R9, RZ, RZ, R19 ;  /* 0x000000ffff097224 */ /* 0x000fe200078e0013 */
[----:B------:R-:W3:Y:S01]  /*35b30*/  LDL.LU R3, [R1+0x104] ;  /* 0x0001040001037983 */ /* 0x000ee20000300800 */
[----:B------:R-:W-:-:S02]  /*35b40*/  IMAD.MOV.U32 R10, RZ, RZ, R21 ;  /* 0x000000ffff0a7224 */ /* 0x000fc400078e0015 */
[----:B------:R-:W-:-:S07]  /*35b50*/  IMAD.MOV.U32 R11, RZ, RZ, R23 ;  /* 0x000000ffff0b7224 */ /* 0x000fce00078e0017 */
[----:B-----5:R-:W-:Y:S01]  /*35b60*/  HMMA.16816.F32 R8, R8, R28, R12 ;  /* 0x0000001c0808723c */ /* 0x020fe2000000180c */
[----:B----4-:R-:W-:-:S15]  /*35b70*/  LDSM.16.MT88.4 R12, [R0+UR7+0x13c00] ;  /* 0x013c0007000c783b */ /* 0x010fde0008004200 */
[----:B------:R-:W-:-:S07]  /*35b80*/  NOP ;  /* 0x0000000000007918 */ /* 0x000fce0000000000 */
[----:B------:R-:W-:Y:S01]  /*35b90*/  STL.64 [R1+0x70], R8 ;  /* 0x0000700801007387 */ /* 0x000fe20000100a00 */
[----:B------:R-:W-:-:S03]  /*35ba0*/  IMAD.MOV.U32 R26, RZ, RZ, R11 ;  /* 0x000000ffff1a7224 */ /* 0x000fc600078e000b */
[----:B------:R-:W-:Y:S04]  /*35bb0*/  STL [R1+0x78], R10 ;  /* 0x0000780a01007387 */ /* 0x000fe80000100800 */
[----:B------:R-:W0:Y:S04]  /*35bc0*/  LDSM.16.MT88.4 R8, [R0+UR7+0x13800] ;  /* 0x013800070008783b */ /* 0x000e280008004200 */
[----:B------:R-:W4:Y:S04]  /*35bd0*/  LDL R24, [R1+0xd8] ;  /* 0x0000d80001187983 */ /* 0x000f280000100800 */
[----:B0-----:R-:W-:Y:S04]  /*35be0*/  STL [R1+0x2d14], R9 ;  /* 0x002d140901007387 */ /* 0x001fe80000100800 */
[----:B------:R-:W-:Y:S04]  /*35bf0*/  STL [R1+0x2d10], R11 ;  /* 0x002d100b01007387 */ /* 0x000fe80000100800 */
[----:B------:R-:W-:Y:S04]  /*35c00*/  STL [R1+0x2d74], R10 ;  /* 0x002d740a01007387 */ /* 0x000fe80000100800 */
[----:B------:R0:W-:Y:S04]  /*35c10*/  STL [R1+0x2d70], R8 ;  /* 0x002d700801007387 */ /* 0x0001e80000100800 */
[----:B0-----:R-:W5:Y:S04]  /*35c20*/  LDL.LU R8, [R1+0x40] ;  /* 0x0000400001087983 */ /* 0x001f680000300800 */
[----:B------:R-:W5:Y:S04]  /*35c30*/  LDL.LU R9, [R1+0x44] ;  /* 0x0000440001097983 */ /* 0x000f680000300800 */
[----:B------:R0:W-:Y:S04]  /*35c40*/  STL [R1+0x2d1c], R13 ;  /* 0x002d1c0d01007387 */ /* 0x0001e80000100800 */
[----:B0-----:R-:W4:Y:S04]  /*35c50*/  LDL R13, [R1+0xdc] ;  /* 0x0000dc00010d7983 */ /* 0x001f280000100800 */
[----:B------:R0:W-:Y:S04]  /*35c60*/  STL [R1+0x2d18], R15 ;  /* 0x002d180f01007387 */ /* 0x0001e80000100800 */
[----:B0-----:R-:W2:Y:S01]  /*35c70*/  LDL.LU R15, [R1+0x1c] ;  /* 0x00001c00010f7983 */ /* 0x001ea20000300800 */
[----:B------:R-:W-:-:S02]  /*35c80*/  IMAD.MOV.U32 R11, RZ, RZ, R16 ;  /* 0x000000ffff0b7224 */ /* 0x000fc400078e0010 */
[----:B------:R-:W-:Y:S01]  /*35c90*/  IMAD.MOV.U32 R16, RZ, RZ, R17 ;  /* 0x000000ffff107224 */ /* 0x000fe200078e0011 */
[----:B------:R-:W-:Y:S01]  /*35ca0*/  F2FP.F16.E4M3.UNPACK_B R2, R22.H1 ;  /* 0x00000016ff02723e */ /* 0x000fe200030006ff */
[----:B------:R-:W-:Y:S02]  /*35cb0*/  IMAD.MOV.U32 R10, RZ, RZ, R18 ;  /* 0x000000ffff0a7224 */ /* 0x000fe400078e0012 */
[----:B------:R-:W-:Y:S02]  /*35cc0*/  IMAD.MOV.U32 R17, RZ, RZ, R19 ;  /* 0x000000ffff117224 */ /* 0x000fe400078e0013 */
[----:B------:R-:W-:Y:S02]  /*35cd0*/  IMAD.MOV.U32 R18, RZ, RZ, R21 ;  /* 0x000000ffff127224 */ /* 0x000fe400078e0015 */
[----:B------:R-:W-:Y:S02]  /*35ce0*/  IMAD.MOV.U32 R19, RZ, RZ, R23 ;  /* 0x000000ffff137224 */ /* 0x000fe400078e0017 */
[----:B------:R-:W-:-:S02]  /*35cf0*/  IMAD.MOV.U32 R22, RZ, RZ, R25 ;  /* 0x000000ffff167224 */ /* 0x000fc400078e0019 */
[----:B------:R-:W-:Y:S01]  /*35d00*/  IMAD.MOV.U32 R23, RZ, RZ, R27 ;  /* 0x000000ffff177224 */ /* 0x000fe200078e001b */
[----:B------:R0:W-:Y:S04]  /*35d10*/  STL [R1+0x2cfc], R0 ;  /* 0x002cfc0001007387 */ /* 0x0001e80000100800 */
[----:B0-----:R-:W4:Y:S01]  /*35d20*/  LDL.LU R0, [R1+0xfc] ;  /* 0x0000fc0001007983 */ /* 0x001f220000300800 */
[----:B--2---:R-:W-:-:S07]  /*35d30*/  IMAD.MOV.U32 R21, RZ, RZ, R15 ;  /* 0x000000ffff157224 */ /* 0x004fce00078e000f */
[----:B------:R-:W-:Y:S01]  /*35d40*/  HMMA.16816.F32 R20, R20, R28, R4 ;  /* 0x0000001c1414723c */ /* 0x000fe20000001804 */
[----:B------:R-:W2:Y:S04]  /*35d50*/  LDL.LU.64 R6, [R1+0x2d80] ;  /* 0x002d800001067983 */ /* 0x000ea80000300a00 */
[----:B------:R-:W5:-:S15]  /*35d60*/  LDL.LU.64 R4, [R1+0x2d78] ;  /* 0x002d780001047983 */ /* 0x000f5e0000300a00 */
[----:B------:R-:W-:-:S03]  /*35d70*/  NOP ;  /* 0x0000000000007918 */ /* 0x000fc60000000000 */
[----:B------:R0:W-:Y:S04]  /*35d80*/  STL.64 [R1+0x50], R20 ;  /* 0x0000501401007387 */ /* 0x0001e80000100a00 */
[----:B------:R1:W-:Y:S04]  /*35d90*/  STL.64 [R1+0x58], R22 ;  /* 0x0000581601007387 */ /* 0x0003e80000100a00 */
[----:B0-----:R-:W4:Y:S04]  /*35da0*/  LDL.LU R20, [R1+0x90] ;  /* 0x0000900001147983 */ /* 0x001f280000300800 */
[----:B------:R-:W4:Y:S04]  /*35db0*/  LDL.LU R21, [R1+0x94] ;  /* 0x0000940001157983 */ /* 0x000f280000300800 */
[----:B-1----:R-:W4:Y:S04]  /*35dc0*/  LDL.LU R22, [R1+0x98] ;  /* 0x0000980001167983 */ /* 0x002f280000300800 */
[----:B------:R-:W4:Y:S01]  /*35dd0*/  LDL.LU R23, [R1+0x9c] ;  /* 0x00009c0001177983 */ /* 0x000f220000300800 */
[----:B---3--:R-:W-:-:S03]  /*35de0*/  F2FP.F16.E4M3.UNPACK_B R3, R3.H1 ;  /* 0x00000003ff03723e */ /* 0x008fc600030006ff */
[----:B------:R-:W3:Y:S04]  /*35df0*/  LDL.LU R28, [R1+0xe8] ;  /* 0x0000e800011c7983 */ /* 0x000ee80000300800 */
[----:B------:R-:W3:Y:S01]  /*35e00*/  LDL.LU R29, [R1+0xec] ;  /* 0x0000ec00011d7983 */ /* 0x000ee20000300800 */
[----:B----4-:R-:W-:Y:S03]  /*35e10*/  HMMA.16816.F32 R20, R16, R2, R20 ;  /* 0x000000021014723c */ /* 0x010fe60000001814 */
[----:B------:R-:W4:Y:S04]  /*35e20*/  LDL.LU R16, [R1+0x14] ;  /* 0x0000140001107983 */ /* 0x000f280000300800 */
[----:B------:R-:W-:-:S02]  /*35e30*/  IMAD.MOV.U32 R17, RZ, RZ, R15 ;  /* 0x000000ffff117224 */ /* 0x000fc400078e000f */
[----:B------:R-:W-:Y:S02]  /*35e40*/  IMAD.MOV.U32 R18, RZ, RZ, R25 ;  /* 0x000000ffff127224 */ /* 0x000fe400078e0019 */
[----:B------:R-:W-:-:S12]  /*35e50*/  IMAD.MOV.U32 R19, RZ, RZ, R27 ;  /* 0x000000ffff137224 */ /* 0x000fd800078e001b */
[----:B------:R-:W-:Y:S04]  /*35e60*/  STL.64 [R1+0x60], R20 ;  /* 0x0000601401007387 */ /* 0x000fe80000100a00 */
[----:B------:R5:W-:Y:S04]  /*35e70*/  STL.64 [R1+0x68], R22 ;  /* 0x0000681601007387 */ /* 0x000be80000100a00 */
[----:B------:R-:W3:Y:S01]  /*35e80*/  LDL R27, [R1+0xf8] ;  /* 0x0000f800011b7983 */ /* 0x000ee20000100800 */
[----:B-----5:R-:W-:Y:S02]  /*35e90*/  IMAD.MOV.U32 R23, RZ, RZ, R5 ;  /* 0x000000ffff177224 */ /* 0x020fe400078e0005 */
[----:B--2---:R-:W-:Y:S01]  /*35ea0*/  IMAD.MOV.U32 R22, RZ, RZ, R7 ;  /* 0x000000ffff167224 */ /* 0x004fe200078e0007 */
[----:B----4-:R-:W-:Y:S01]  /*35eb0*/  HMMA.16816.F32 R16, R16, R2, R8 ;  /* 0x000000021010723c */ /* 0x010fe20000001808 */
[----:B------:R-:W2:Y:S04]  /*35ec0*/  LDL.LU R10, [R1+0x2d74] ;  /* 0x002d7400010a7983 */ /* 0x000ea80000300800 */
[----:B------:R-:W4:-:S15]  /*35ed0*/  LDL.LU R8, [R1+0x2d70] ;  /* 0x002d700001087983 */ /* 0x000f1e0000300800 */
        /* <DEDUP_REMOVED lines=16> */
[----:B-----5:R-:W-:Y:S07]  /*35fe0*/  HMMA.16816.F32 R16, R20, R24, R16 ;  /* 0x000000181410723c */ /* 0x020fee0000001810 */
[----:B----4-:R-:W-:-:S02]  /*35ff0*/  IMAD.MOV.U32 R20, RZ, RZ, R8 ;  /* 0x000000ffff147224 */ /* 0x010fc400078e0008 */
[----:B--2---:R-:W-:-:S15]  /*36000*/  IMAD.MOV.U32 R21, RZ, RZ, R10 ;  /* 0x000000ffff157224 */ /* 0x004fde00078e000a */
        /* <DEDUP_REMOVED lines=19> */
[----:B------:R-:W5:Y:S01]  /*36140*/  LDL.LU R23, [R1+0xc] ;  /* 0x00000c0001177983 */ /* 0x000f620000300800 */
[----:B------:R-:W-:Y:S01]  /*36150*/  IMAD.MOV.U32 R13, RZ, RZ, R16 ;  /* 0x000000ffff0d7224 */ /* 0x000fe200078e0010 */
[----:B---3--:R-:W-:Y:S01]  /*36160*/  F2FP.F16.E4M3.UNPACK_B R2, R28 ;  /* 0x0000001cff02723e */ /* 0x008fe200020006ff */
[----:B------:R-:W-:Y:S01]  /*36170*/  IMAD.MOV.U32 R15, RZ, RZ, R17 ;  /* 0x000000ffff0f7224 */ /* 0x000fe200078e0011 */
[----:B------:R-:W-:Y:S01]  /*36180*/  F2FP.F16.E4M3.UNPACK_B R3, R29 ;  /* 0x0000001dff03723e */ /* 0x000fe200020006ff */
[----:B------:R-:W-:-:S02]  /*36190*/  IMAD.MOV.U32 R16, RZ, RZ, R4 ;  /* 0x000000ffff107224 */ /* 0x000fc400078e0004 */
[----:B------:R-:W-:Y:S02]  /*361a0*/  IMAD.MOV.U32 R17, RZ, RZ, R6 ;  /* 0x000000ffff117224 */ /* 0x000fe400078e0006 */
[----:B------:R-:W-:Y:S02]  /*361b0*/  IMAD.MOV.U32 R18, RZ, RZ, R7 ;  /* 0x000000ffff127224 */ /* 0x000fe400078e0007 */
[----:B------:R-:W-:Y:S01]  /*361c0*/  IMAD.MOV.U32 R19, RZ, RZ, R5 ;  /* 0x000000ffff137224 */ /* 0x000fe200078e0005 */
[----:B------:R-:W-:Y:S02]  /*361d0*/  F2FP.F16.E4M3.UNPACK_B R24, R27 ;  /* 0x0000001bff18723e */ /* 0x000fe400020006ff */
[----:B------:R-:W-:-:S04]  /*361e0*/  F2FP.F16.E4M3.UNPACK_B R25, R0 ;  /* 0x00000000ff19723e */ /* 0x000fc800020006ff */
[----:B-----5:R-:W-:-:S15]  /*361f0*/  HMMA.16816.F32 R16, R16, R2, R20 ;  /* 0x000000021010723c */ /* 0x020fde0000001814 */
[----:B------:R-:W-:-:S08]  /*36200*/  NOP ;  /* 0x0000000000007918 */ /* 0x000fd00000000000 */
[----:B------:R-:W-:Y:S04]  /*36210*/  STL.64 [R1], R16 ;  /* 0x0000001001007387 */ /* 0x000fe80000100a00 */
[----:B------:R-:W-:Y:S04]  /*36220*/  STL.64 [R1+0x8], R18 ;  /* 0x0000081201007387 */ /* 0x000fe80000100a00 */
[----:B------:R-:W-:Y:S04]  /*36230*/  STL [R1+0x2d58], R26 ;  /* 0x002d581a01007387 */ /* 0x000fe80000100800 */
        /* <DEDUP_REMOVED lines=366> */
[----:B------:R-:W-:Y:S04]  /*37920*/  STL.64 [R1+0x98], R6 ;  /* 0x0000980601007387 */ /* 0x000fe80000100a00 */
[----:B------:R1:W-:Y:S04]  /*37930*/  STL.64 [R1+0x2c58], R14 ;  /* 0x002c580e01007387 */ /* 0x0003e80000100a00 */
[----:B------:R3:W-:Y:S01]  /*37940*/  STL.64 [R1+0x2c50], R12 ;  /* 0x002c500c01007387 */ /* 0x0007e20000100a00 */
[----:B0-----:R-:W-:-:S02]  /*37950*/  IMAD.MOV.U32 R4, RZ, RZ, R27 ;  /* 0x000000ffff047224 */ /* 0x001fc400078e001b */
[----:B------:R-:W-:Y:S02]  /*37960*/  IMAD.MOV.U32 R5, RZ, RZ, R25 ;  /* 0x000000ffff057224 */ /* 0x000fe400078e0019 */
[----:B-1----:R-:W-:Y:S02]  /*37970*/  IMAD.MOV.U32 R14, RZ, RZ, R19 ;  /* 0x000000ffff0e7224 */ /* 0x002fe400078e0013 */
[----:B---3--:R-:W-:Y:S02]  /*37980*/  IMAD.MOV.U32 R12, RZ, RZ, R21 ;  /* 0x000000ffff0c7224 */ /* 0x008fe400078e0015 */
[----:B------:R-:W-:Y:S02]  /*37990*/  IMAD.MOV.U32 R13, RZ, RZ, R17 ;  /* 0x000000ffff0d7224 */ /* 0x000fe400078e0011 */
[----:B------:R-:W-:Y:S02]  /*379a0*/  IMAD.MOV.U32 R15, RZ, RZ, R23 ;  /* 0x000000ffff0f7224 */ /* 0x000fe400078e0017 */
[----:B------:R-:W-:-:S02]  /*379b0*/  IMAD.MOV.U32 R6, RZ, RZ, R24 ;  /* 0x000000ffff067224 */ /* 0x000fc400078e0018 */
[----:B------:R-:W-:Y:S01]  /*379c0*/  IMAD.MOV.U32 R7, RZ, RZ, R26 ;  /* 0x000000ffff077224 */ /* 0x000fe200078e001a */
[----:B------:R-:W3:Y:S04]  /*379d0*/  LDL.LU R21, [R1+0x2c74] ;  /* 0x002c740001157983 */ /* 0x000ee80000300800 */
[----:B------:R-:W4:Y:S04]  /*379e0*/  LDL.LU R17, [R1+0x2c70] ;  /* 0x002c700001117983 */ /* 0x000f280000300800 */
[----:B------:R-:W5:Y:S04]  /*379f0*/  LDL.LU R19, [R1+0x2c6c] ;  /* 0x002c6c0001137983 */ /* 0x000f680000300800 */
[----:B------:R-:W2:Y:S04]  /*37a00*/  LDL.LU R23, [R1+0x2c68] ;  /* 0x002c680001177983 */ /* 0x000ea80000300800 */
[----:B------:R-:W2:Y:S04]  /*37a10*/  LDL.LU R27, [R1+0x2c64] ;  /* 0x002c6400011b7983 */ /* 0x000ea80000300800 */
[----:B------:R-:W2:Y:S01]  /*37a20*/  LDL.LU R25, [R1+0x2c60] ;  /* 0x002c600001197983 */ /* 0x000ea20000300800 */
[----:B------:R-:W-:Y:S03]  /*37a30*/  HMMA.16816.F32 R4, R4, R2, R12 ;  /* 0x000000020404723c */ /* 0x000fe6000000180c */
[----:B------:R-:W2:Y:S04]  /*37a40*/  LDL R24, [R1+0x14] ;  /* 0x0000140001187983 */ /* 0x000ea80000100800 */
[----:B------:R-:W2:Y:S04]  /*37a50*/  LDL R26, [R1+0x110] ;  /* 0x00011000011a7983 */ /* 0x000ea80000100800 */
[----:B------:R-:W2:Y:S04]  /*37a60*/  LDL.LU.64 R14, [R1+0x2c58] ;  /* 0x002c5800010e7983 */ /* 0x000ea80000300a00 */
[----:B------:R-:W2:Y:S08]  /*37a70*/  LDL.LU.64 R12, [R1+0x2c50] ;  /* 0x002c5000010c7983 */ /* 0x000eb00000300a00 */
[----:B------:R0:W-:Y:S01]  /*37a80*/  STL [R1+0x40], R4 ;  /* 0x0000400401007387 */ /* 0x0001e20000100800 */
[----:B------:R-:W-:-:S02]  /*37a90*/  IMAD.MOV.U32 R22, RZ, RZ, R5 ;  /* 0x000000ffff167224 */ /* 0x000fc400078e0005 */
[----:B------:R-:W-:Y:S02]  /*37aa0*/  IMAD.MOV.U32 R18, RZ, RZ, R6 ;  /* 0x000000ffff127224 */ /* 0x000fe400078e0006 */
[----:B------:R-:W-:Y:S01]  /*37ab0*/  IMAD.MOV.U32 R16, RZ, RZ, R7 ;  /* 0x000000ffff107224 */ /* 0x000fe200078e0007 */
        /* <DEDUP_REMOVED lines=13> */
[----:B------:R-:W-:Y:S04]  /*37b90*/  STL.64 [R1+0x80], R4 ;  /* 0x0000800401007387 */ /* 0x000fe80000100a00 */
[----:B------:R-:W-:Y:S04]  /*37ba0*/  STL.64 [R1+0x88], R6 ;  /* 0x0000880601007387 */ /* 0x000fe80000100a00 */
[----:B------:R-:W2:Y:S04]  /*37bb0*/  LDL.LU R25, [R1+0x2c4c] ;  /* 0x002c4c0001197983 */ /* 0x000ea80000300800 */
[----:B------:R-:W-:Y:S04]  /*37bc0*/  STL.64 [R1+0x2c40], R18 ;  /* 0x002c401201007387 */ /* 0x000fe80000100a00 */
[----:B------:R0:W-:Y:S02]  /*37bd0*/  STL.64 [R1+0x2c38], R16 ;  /* 0x002c381001007387 */ /* 0x0001e40000100a00 */
[----:B0-----:R-:W-:-:S02]  /*37be0*/  IMAD.MOV.U32 R16, RZ, RZ, R27 ;  /* 0x000000ffff107224 */ /* 0x001fc400078e001b */
[----:B------:R-:W3:Y:S01]  /*37bf0*/  LDL.LU R27, [R1+0x2c48] ;  /* 0x002c4800011b7983 */ /* 0x000ee20000300800 */
[----:B------:R-:W-:-:S03]  /*37c00*/  IMAD.MOV.U32 R4, RZ, RZ, R17 ;  /* 0x000000ffff047224 */ /* 0x000fc600078e0011 */
[----:B------:R-:W4:Y:S01]  /*37c10*/  LDL.LU R17, [R1+0x34] ;  /* 0x0000340001117983 */ /* 0x000f220000300800 */
[----:B------:R-:W-:-:S03]  /*37c20*/  IMAD.MOV.U32 R5, RZ, RZ, R19 ;  /* 0x000000ffff057224 */ /* 0x000fc600078e0013 */
[----:B------:R-:W4:Y:S04]  /*37c30*/  LDL.LU R18, [R1+0x38] ;  /* 0x0000380001127983 */ /* 0x000f280000300800 */
[----:B------:R-:W4:Y:S01]  /*37c40*/  LDL.LU R19, [R1+0x3c] ;  /* 0x00003c0001137983 */ /* 0x000f220000300800 */
[----:B------:R-:W-:Y:S02]  /*37c50*/  IMAD.MOV.U32 R8, RZ, RZ, R24 ;  /* 0x000000ffff087224 */ /* 0x000fe400078e0018 */
        /* <DEDUP_REMOVED lines=28> */
[----:B------:R-:W-:Y:S04]  /*37e20*/  STL.64 [R1+0x2c10], R4 ;  /* 0x002c100401007387 */ /* 0x000fe80000100a00 */
[----:B------:R-:W-:Y:S04]  /*37e30*/  STL [R1+0x2b94], R26 ;  /* 0x002b941a01007387 */ /* 0x000fe80000100800 */
[----:B--2---:R-:W-:Y:S04]  /*37e40*/  STL.64 [R1+0x2c30], R18 ;  /* 0x002c301201007387 */ /* 0x004fe80000100a00 */
[----:B---3--:R1:W-:Y:S01]  /*37e50*/  STL.64 [R1+0x2c28], R16 ;  /* 0x002c281001007387 */ /* 0x0083e20000100a00 */
[----:B0-----:R-:W-:-:S02]  /*37e60*/  IMAD.MOV.U32 R8, RZ, RZ, R17 ;  /* 0x000000ffff087224 */ /* 0x001fc400078e0011 */
[----:B------:R-:W-:Y:S01]  /*37e70*/  IMAD.MOV.U32 R9, RZ, RZ, R19 ;  /* 0x000000ffff097224 */ /* 0x000fe200078e0013 */
[----:B-1----:R-:W2:Y:S04]  /*37e80*/  LDL.LU R16, [R1+0x60] ;  /* 0x0000600001107983 */ /* 0x002ea80000300800 */
[----:B------:R-:W2:Y:S04]  /*37e90*/  LDL.LU R17, [R1+0x64] ;  /* 0x0000640001117983 */ /* 0x000ea80000300800 */
[----:B------:R-:W2:Y:S04]  /*37ea0*/  LDL.LU R18, [R1+0x68] ;  /* 0x0000680001127983 */ /* 0x000ea80000300800 */
[----:B------:R-:W2:Y:S01]  /*37eb0*/  LDL.LU R19, [R1+0x6c] ;  /* 0x00006c0001137983 */ /* 0x000ea20000300800 */
[----:B------:R-:W-:-:S02]  /*37ec0*/  IMAD.MOV.U32 R6, RZ, RZ, R15 ;  /* 0x000000ffff067224 */ /* 0x000fc400078e000f */
[----:B------:R-:W-:Y:S02]  /*37ed0*/  IMAD.MOV.U32 R7, RZ, RZ, R14 ;  /* 0x000000ffff077224 */ /* 0x000fe400078e000e */
[----:B------:R-:W-:Y:S02]  /*37ee0*/  IMAD.MOV.U32 R12, RZ, RZ, R24 ;  /* 0x000000ffff0c7224 */ /* 0x000fe400078e0018 */
[----:B------:R-:W-:Y:S02]  /*37ef0*/  IMAD.MOV.U32 R13, RZ, RZ, R20 ;  /* 0x000000ffff0d7224 */ /* 0x000fe400078e0014 */
[----:B------:R-:W-:Y:S02]  /*37f00*/  IMAD.MOV.U32 R14, RZ, RZ, R25 ;  /* 0x000000ffff0e7224 */ /* 0x000fe400078e0019 */
[----:B------:R-:W-:Y:S01]  /*37f10*/  IMAD.MOV.U32 R15, RZ, RZ, R27 ;  /* 0x000000ffff0f7224 */ /* 0x000fe200078e001b */
[----:B------:R-:W3:Y:S04]  /*37f20*/  LDL.LU R20, [R1+0x100] ;  /* 0x0001000001147983 */ /* 0x000ee80000300800 */
        /* <DEDUP_REMOVED lines=13> */
[----:B------:R-:W-:Y:S02]  /*38000*/  F2FP.F16.E4M3.UNPACK_B R28, R28.H1 ;  /* 0x0000001cff1c723e */ /* 0x000fe400030006ff */
[----:B------:R-:W-:Y:S01]  /*38010*/  F2FP.F16.E4M3.UNPACK_B R29, R29.H1 ;  /* 0x0000001dff1d723e */ /* 0x000fe200030006ff */
[----:B------:R-:W-:-:S02]  /*38020*/  IMAD.MOV.U32 R10, RZ, RZ, R21 ;  /* 0x000000ffff0a7224 */ /* 0x000fc400078e0015 */
        /* <DEDUP_REMOVED lines=20> */
[----:B------:R-:W-:Y:S02]  /*38170*/  IMAD.MOV.U32 R16, RZ, RZ, R17 ;  /* 0x000000ffff107224 */ /* 0x000fe400078e0011 */
[----:B--2---:R-:W-:Y:S02]  /*38180*/  IMAD.MOV.U32 R10, RZ, RZ, R18 ;  /* 0x000000ffff0a7224 */ /* 0x004fe400078e0012 */
[----:B------:R-:W-:Y:S02]  /*38190*/  IMAD.MOV.U32 R17, RZ, RZ, R19 ;  /* 0x000000ffff117224 */ /* 0x000fe400078e0013 */
[----:B------:R-:W-:Y:S02]  /*381a0*/  IMAD.MOV.U32 R9, RZ, RZ, R22 ;  /* 0x000000ffff097224 */ /* 0x000fe400078e0016 */
[----:B------:R-:W-:Y:S02]  /*381b0*/  IMAD.MOV.U32 R18, RZ, RZ, R21 ;  /* 0x000000ffff127224 */ /* 0x000fe400078e0015 */
[----:B------:R-:W-:Y:S01]  /*381c0*/  IMAD.MOV.U32 R19, RZ, RZ, R23 ;  /* 0x000000ffff137224 */ /* 0x000fe200078e0017 */
[----:B------:R-:W-:Y:S01]  /*381d0*/  F2FP.F16.E4M3.UNPACK_B R2, R20.H1 ;  /* 0x00000014ff02723e */ /* 0x000fe200030006ff */
[----:B------:R-:W-:-:S02]  /*381e0*/  IMAD.MOV.U32 R22, RZ, RZ, R25 ;  /* 0x000000ffff167224 */ /* 0x000fc400078e0019 */
        /* <DEDUP_REMOVED lines=38> */
[----:B------:R-:W-:-:S02]  /*38450*/  F2FP.F16.E4M3.UNPACK_B R24, R24 ;  /* 0x00000018ff18723e */ /* 0x000fc400020006ff */
[----:B------:R-:W-:Y:S01]  /*38460*/  F2FP.F16.E4M3.UNPACK_B R25, R26 ;  /* 0x0000001aff19723e */ /* 0x000fe200020006ff */
[----:B------:R-:W-:Y:S02]  /*38470*/  IMAD.MOV.U32 R20, RZ, RZ, R4 ;  /* 0x000000ffff147224 */ /* 0x000fe400078e0004 */
        /* <DEDUP_REMOVED lines=29> */
[----:B------:R-:W-:-:S02]  /*38650*/  IMAD.MOV.U32 R13, RZ, RZ, R16 ;  /* 0x000000ffff0d7224 */ /* 0x000fc400078e0010 */
[----:B------:R-:W-:Y:S01]  /*38660*/  IMAD.MOV.U32 R15, RZ, RZ, R17 ;  /* 0x000000ffff0f7224 */ /* 0x000fe200078e0011 */
[----:B------:R-:W-:Y:S02]  /*38670*/  F2FP.F16.E4M3.UNPACK_B R2, R28 ;  /* 0x0000001cff02723e */ /* 0x000fe400020006ff */
[----:B------:R-:W-:Y:S01]  /*38680*/  F2FP.F16.E4M3.UNPACK_B R3, R29 ;  /* 0x0000001dff03723e */ /* 0x000fe200020006ff */
[----:B------:R-:W-:Y:S02]  /*38690*/  IMAD.MOV.U32 R16, RZ, RZ, R4 ;  /* 0x000000ffff107224 */ /* 0x000fe400078e0004 */
        /* <DEDUP_REMOVED lines=8> */
[----:B------:R-:W-:Y:S04]  /*38720*/  STL [R1], R16 ;  /* 0x0000001001007387 */ /* 0x000fe80000100800 */
        /* <DEDUP_REMOVED lines=16> */
[----:B------:R1:W-:Y:S01]  /*38830*/  STL [R1+0x88], R22 ;  /* 0x0000881601007387 */ /* 0x0003e20000100800 */
[----:B------:R-:W-:-:S03]  /*38840*/  IMAD.MOV.U32 R27, RZ, RZ, R23 ;  /* 0x000000ffff1b7224 */ /* 0x000fc600078e0017 */
[----:B0-----:R-:W3:Y:S04]  /*38850*/  LDL.LU R20, [R1+0x70] ;  /* 0x0000700001147983 */ /* 0x001ee80000300800 */
[----:B------:R-:W3:Y:S04]  /*38860*/  LDL.LU R21, [R1+0x74] ;  /* 0x0000740001157983 */ /* 0x000ee80000300800 */
[----:B-1----:R-:W3:Y:S04]  /*38870*/  LDL.LU R22, [R1+0x78] ;  /* 0x0000780001167983 */ /* 0x002ee80000300800 */
[----:B------:R-:W3:Y:S01]  /*38880*/  LDL.LU R23, [R1+0x7c] ;  /* 0x00007c0001177983 */ /* 0x000ee20000300800 */
[----:B------:R-:W-:-:S02]  /*38890*/  IMAD.MOV.U32 R16, RZ, RZ, R4 ;  /* 0x000000ffff107224 */ /* 0x000fc400078e0004 */
[----:B------:R-:W-:Y:S02]  /*388a0*/  IMAD.MOV.U32 R17, RZ, RZ, R6 ;  /* 0x000000ffff117224 */ /* 0x000fe400078e0006 */
[----:B------:R-:W-:Y:S02]  /*388b0*/  IMAD.MOV.U32 R18, RZ, RZ, R7 ;  /* 0x000000ffff127224 */ /* 0x000fe400078e0007 */
[----:B------:R-:W-:Y:S01]  /*388c0*/  IMAD.MOV.U32 R19, RZ, RZ, R5 ;  /* 0x000000ffff137224 */ /* 0x000fe200078e0005 */
[----:B------:R-:W4:Y:S04]  /*388d0*/  LDL R2, [R1+0x108] ;  /* 0x0001080001027983 */ /* 0x000f280000100800 */
[----:B------:R-:W5:Y:S02]  /*388e0*/  LDL R3, [R1+0x10c] ;  /* 0x00010c0001037983 */ /* 0x000f640000100800 */
[----:B---3--:R-:W-:Y:S07]  /*388f0*/  HMMA.16816.F32 R16, R16, R24, R20 ;  /* 0x000000181010723c */ /* 0x008fee0000001814 */
[----:B------:R-:W-:-:S15]  /*38900*/  IMAD.MOV.U32 R20, RZ, RZ, R4 ;  /* 0x000000ffff147224 */ /* 0x000fde00078e0004 */
[----:B------:R-:W-:-:S01]  /*38910*/  NOP ;  /* 0x0000000000007918 */ /* 0x000fc20000000000 */
[----:B------:R0:W-:Y:S04]  /*38920*/  STL.64 [R1+0x70], R16 ;  /* 0x0000701001007387 */ /* 0x0001e80000100a00 */
[----:B------:R-:W-:Y:S04]  /*38930*/  STL.64 [R1+0x78], R18 ;  /* 0x0000781201007387 */ /* 0x000fe80000100a00 */
[----:B------:R-:W3:Y:S04]  /*38940*/  LDL.LU R4, [R1+0xdc] ;  /* 0x0000dc0001047983 */ /* 0x000ee80000300800 */
[----:B------:R-:W-:Y:S04]  /*38950*/  STL.64 [R1+0x2bd8], R10 ;  /* 0x002bd80a01007387 */ /* 0x000fe80000100a00 */
[----:B------:R1:W-:Y:S01]  /*38960*/  STL.64 [R1+0x2bd0], R8 ;  /* 0x002bd00801007387 */ /* 0x0003e20000100a00 */
        /* <DEDUP_REMOVED lines=9> */
[----:B------:R-:W-:Y:S01]  /*38a00*/  IMAD.MOV.U32 R22, RZ, RZ, R7 ;  /* 0x000000ffff167224 */ /* 0x000fe200078e0007 */
[----:B------:R-:W5:Y:S04]  /*38a10*/  LDL.LU R6, [R1+0x24] ;  /* 0x0000240001067983 */ /* 0x000f680000300800 */
[----:B------:R-:W5:Y:S01]  /*38a20*/  LDL.LU R7, [R1+0x2be4] ;  /* 0x002be40001077983 */ /* 0x000f620000300800 */
[----:B------:R-:W-:-:S03]  /*38a30*/  IMAD.MOV.U32 R23, RZ, RZ, R5 ;  /* 0x000000ffff177224 */ /* 0x000fc600078e0005 */
        /* <DEDUP_REMOVED lines=20> */
[----:B------:R-:W-:Y:S01]  /*38b80*/  IMAD.MOV.U32 R26, RZ, RZ, R7 ;  /* 0x000000ffff1a7224 */ /* 0x000fe200078e0007 */
[----:B------:R-:W2:Y:S04]  /*38b90*/  LDL.LU R5, [R1+0x2bcc] ;  /* 0x002bcc0001057983 */ /* 0x000ea80000300800 */
[----:B------:R-:W4:Y:S01]  /*38ba0*/  LDL.LU R7, [R1+0x2bc8] ;  /* 0x002bc80001077983 */ /* 0x000f220000300800 */
[----:B------:R-:W-:-:S14]  /*38bb0*/  IMAD.MOV.U32 R27, RZ, RZ, R0 ;  /* 0x000000ffff1b7224 */ /* 0x000fdc00078e0000 */
[----:B------:R-:W-:Y:S04]  /*38bc0*/  STL.64 [R1+0x60], R16 ;  /* 0x0000601001007387 */ /* 0x000fe80000100a00 */
[----:B------:R0:W-:Y:S01]  /*38bd0*/  STL [R1+0x68], R18 ;  /* 0x0000681201007387 */ /* 0x0001e20000100800 */
[----:B------:R-:W-:Y:S02]  /*38be0*/  IMAD.MOV.U32 R0, RZ, RZ, R19 ;  /* 0x000000ffff007224 */ /* 0x000fe400078e0013 */
[----:B------:R-:W-:Y:S01]  /*38bf0*/  IMAD.MOV.U32 R19, RZ, RZ, R14 ;  /* 0x000000ffff137224 */ /* 0x000fe200078e000e */
[----:B------:R-:W5:Y:S04]  /*38c00*/  LDL R23, [R1+0x2c] ;  /* 0x00002c0001177983 */ /* 0x000f680000100800 */
[----:B------:R-:W5:Y:S01]  /*38c10*/  LDL R14, [R1+0x118] ;  /* 0x00011800010e7983 */ /* 0x000f620000100800 */
[----:B0-----:R-:W-:-:S02]  /*38c20*/  IMAD.MOV.U32 R18, RZ, RZ, R12 ;  /* 0x000000ffff127224 */ /* 0x001fc400078e000c */
[----:B------:R-:W-:Y:S02]  /*38c30*/  IMAD.MOV.U32 R16, RZ, RZ, R8 ;  /* 0x000000ffff107224 */ /* 0x000fe400078e0008 */
[----:B------:R-:W-:-:S07]  /*38c40*/  IMAD.MOV.U32 R17, RZ, RZ, R10 ;  /* 0x000000ffff117224 */ /* 0x000fce00078e000a */
[----:B---3--:R-:W-:Y:S01]  /*38c50*/  HMMA.16816.F32 R16, R16, R2, R24 ;  /* 0x000000021010723c */ /* 0x008fe20000001818 */
[----:B------:R-:W3:Y:S04]  /*38c60*/  LDL.LU.64 R26, [R1+0x2bc0] ;  /* 0x002bc000011a7983 */ /* 0x000ee80000300a00 */
[----:B------:R-:W5:-:S15]  /*38c70*/  LDL.LU.64 R24, [R1+0x2bb8] ;  /* 0x002bb80001187983 */ /* 0x000f5e0000300a00 */
[----:B------:R-:W-:-:S03]  /*38c80*/  NOP ;  /* 0x0000000000007918 */ /* 0x000fc60000000000 */
[----:B------:R0:W-:Y:S01]  /*38c90*/  STL.64 [R1+0x40], R16 ;  /* 0x0000401001007387 */ /* 0x0001e20000100a00 */
[----:B------:R-:W-:Y:S02]  /*38ca0*/  IMAD.MOV.U32 R12, RZ, RZ, R18 ;  /* 0x000000ffff0c7224 */ /* 0x000fe400078e0012 */
[----:B------:R-:W-:Y:S02]  /*38cb0*/  IMAD.MOV.U32 R10, RZ, RZ, R19 ;  /* 0x000000ffff0a7224 */ /* 0x000fe400078e0013 */
[----:B------:R-:W-:Y:S02]  /*38cc0*/  IMAD.MOV.U32 R18, RZ, RZ, R9 ;  /* 0x000000ffff127224 */ /* 0x000fe400078e0009 */
[----:B------:R-:W-:Y:S02]  /*38cd0*/  IMAD.MOV.U32 R19, RZ, RZ, R11 ;  /* 0x000000ffff137224 */ /* 0x000fe400078e000b */
[----:B0-----:R-:W-:Y:S02]  /*38ce0*/  IMAD.MOV.U32 R16, RZ, RZ, R13 ;  /* 0x000000ffff107224 */ /* 0x001fe400078e000d */
[----:B------:R-:W-:Y:S01]  /*38cf0*/  IMAD.MOV.U32 R17, RZ, RZ, R15 ;  /* 0x000000ffff117224 */ /* 0x000fe200078e000f */
[----:B------:R-:W3:Y:S04]  /*38d00*/  LDL.LU R13, [R1+0x2bb4] ;  /* 0x002bb400010d7983 */ /* 0x000ee80000300800 */
        /* <DEDUP_REMOVED lines=16> */
[----:B-1----:R-:W-:-:S02]  /*38e10*/  IMAD.MOV.U32 R18, RZ, RZ, R6 ;  /* 0x000000ffff127224 */ /* 0x002fc400078e0006 */
[----:B------:R-:W-:Y:S01]  /*38e20*/  IMAD.MOV.U32 R17, RZ, RZ, R7 ;  /* 0x000000ffff117224 */ /* 0x000fe200078e0007 */
        /* <DEDUP_REMOVED lines=15> */
[----:B0-----:R-:W4:Y:S01]  /*38f20*/  LDL.LU R20, [R1] ;  /* 0x0000000001147983 */ /* 0x001f220000300800 */
[----:B------:R-:W-:-:S03]  /*38f30*/  IMAD.MOV.U32 R21, RZ, RZ, R26 ;  /* 0x000000ffff157224 */ /* 0x000fc600078e001a */
[----:B------:R-:W5:Y:S04]  /*38f40*/  LDL.LU R26, [R1+0x2b94] ;  /* 0x002b9400011a7983 */ /* 0x000f680000300800 */
[----:B-1----:R-:W4:Y:S04]  /*38f50*/  LDL.LU R22, [R1+0x8] ;  /* 0x0000080001167983 */ /* 0x002f280000300800 */
[----:B------:R-:W4:Y:S01]  /*38f60*/  LDL.LU R23, [R1+0xc] ;  /* 0x00000c0001177983 */ /* 0x000f220000300800 */
[----:B------:R-:W-:Y:S02]  /*38f70*/  F2FP.F16.E4M3.UNPACK_B R28, R28.H1 ;  /* 0x0000001cff1c723e */ /* 0x000fe400030006ff */
[----:B------:R-:W-:Y:S01]  /*38f80*/  F2FP.F16.E4M3.UNPACK_B R29, R29.H1 ;  /* 0x0000001dff1d723e */ /* 0x000fe200030006ff */
[----:B------:R-:W-:-:S02]  /*38f90*/  IMAD.MOV.U32 R19, RZ, RZ, R12 ;  /* 0x000000ffff137224 */ /* 0x000fc400078e000c */
[----:B------:R-:W-:Y:S02]  /*38fa0*/  IMAD.MOV.U32 R24, RZ, RZ, R9 ;  /* 0x000000ffff187224 */ /* 0x000fe400078e0009 */
[----:B------:R-:W-:-:S03]  /*38fb0*/  IMAD.MOV.U32 R25, RZ, RZ, R11 ;  /* 0x000000ffff197224 */ /* 0x000fc600078e000b */
[----:B----4-:R-:W-:Y:S01]  /*38fc0*/  HMMA.16816.F32 R16, R16, R28, R20 ;  /* 0x0000001c1010723c */ /* 0x010fe20000001814 */
[----:B------:R-:W0:Y:S05]  /*38fd0*/  LDSM.16.M88.4 R20, [R14+UR7+0x100] ;  /* 0x000100070e14783b */ /* 0x000e2a0008000200 */
[----:B0-----:R-:W-:-:S15]  /*38fe0*/  STL.64 [R1+0xd0], R20 ;  /* 0x0000d01401007387 */ /* 0x001fde0000100a00 */
[----:B------:R-:W-:-:S02]  /*38ff0*/  NOP ;  /* 0x0000000000007918 */ /* 0x000fc40000000000 */
[----:B------:R-:W-:Y:S04]  /*39000*/  STL.64 [R1+0x50], R16 ;  /* 0x0000501001007387 */ /* 0x000fe80000100a00 */
[----:B------:R-:W-:Y:S04]  /*39010*/  STL.64 [R1+0x58], R18 ;  /* 0x0000581201007387 */ /* 0x000fe80000100a00 */
[----:B-----5:R-:W0:Y:S04]  /*39020*/  LDSM.16.MT88.4 R16, [R26+UR7+0x15000] ;  /* 0x015000071a10783b */ /* 0x020e280008004200 */
[----:B------:R-:W-:Y:S01]  /*39030*/  STL.64 [R1+0xd8], R22 ;  /* 0x0000d81601007387 */ /* 0x000fe20000100a00 */
[----:B------:R-:W-:-:S03]  /*39040*/  IMAD.MOV.U32 R8, RZ, RZ, R20 ;  /* 0x000000ffff087224 */ /* 0x000fc600078e0014 */
[----:B------:R-:W1:Y:S04]  /*39050*/  LDSM.16.MT88.4 R20, [R26+UR7+0x15400] ;  /* 0x015400071a14783b */ /* 0x000e680008004200 */
[----:B0-----:R-:W-:Y:S04]  /*39060*/  STL [R1+0x2b08], R17 ;  /* 0x002b081101007387 */ /* 0x001fe80000100800 */
[----:B------:R-:W-:Y:S04]  /*39070*/  STL [R1+0x2b04], R19 ;  /* 0x002b041301007387 */ /* 0x000fe80000100800 */
[----:B------:R-:W-:Y:S04]  /*39080*/  STL [R1+0x2b54], R18 ;  /* 0x002b541201007387 */ /* 0x000fe80000100800 */
[----:B------:R0:W-:Y:S04]  /*39090*/  STL [R1+0x2b50], R16 ;  /* 0x002b501001007387 */ /* 0x0001e80000100800 */
[----:B0-----:R-:W4:Y:S04]  /*390a0*/  LDL.LU R16, [R1+0x80] ;  /* 0x0000800001107983 */ /* 0x001f280000300800 */
[----:B------:R-:W4:Y:S04]  /*390b0*/  LDL.LU R17, [R1+0x84] ;  /* 0x0000840001117983 */ /* 0x000f280000300800 */
[----:B------:R-:W4:Y:S04]  /*390c0*/  LDL.LU R18, [R1+0x88] ;  /* 0x0000880001127983 */ /* 0x000f280000300800 */
[----:B-1----:R-:W-:Y:S04]  /*390d0*/  STL [R1+0x2b0c], R21 ;  /* 0x002b0c1501007387 */ /* 0x002fe80000100800 */
[----:B------:R-:W-:Y:S04]  /*390e0*/  STL [R1+0x2b00], R23 ;  /* 0x002b001701007387 */ /* 0x000fe80000100800 */
[----:B------:R-:W-:Y:S04]  /*390f0*/  STL.64 [R1+0x2b88], R10 ;  /* 0x002b880a01007387 */ /* 0x000fe80000100a00 */
[----:B------:R0:W-:Y:S04]  /*39100*/  STL.64 [R1+0x2b80], R8 ;  /* 0x002b800801007387 */ /* 0x0001e80000100a00 */
[----:B0-----:R-:W5:Y:S04]  /*39110*/  LDL.LU R8, [R1+0x70] ;  /* 0x0000700001087983 */ /* 0x001f680000300800 */
[----:B------:R-:W5:Y:S04]  /*39120*/  LDL.LU R9, [R1+0x74] ;  /* 0x0000740001097983 */ /* 0x000f680000300800 */
[----:B------:R-:W5:Y:S04]  /*39130*/  LDL.LU R10, [R1+0x78] ;  /* 0x00007800010a7983 */ /* 0x000f680000300800 */
[----:B------:R-:W5:Y:S04]  /*39140*/  LDL.LU R11, [R1+0x7c] ;  /* 0x00007c00010b7983 */ /* 0x000f680000300800 */
[----:B------:R-:W2:Y:S01]  /*39150*/  LDL.LU R21, [R1+0xd4] ;  /* 0x0000d40001157983 */ /* 0x000ea20000300800 */
[----:B------:R-:W-:-:S02]  /*39160*/  IMAD.MOV.U32 R19, RZ, RZ, R27 ;  /* 0x000000ffff137224 */ /* 0x000fc400078e001b */
[----:B------:R-:W-:Y:S02]  /*39170*/  IMAD.MOV.U32 R26, RZ, RZ, R13 ;  /* 0x000000ffff1a7224 */ /* 0x000fe400078e000d */
[----:B------:R-:W-:Y:S01]  /*39180*/  IMAD.MOV.U32 R27, RZ, RZ, R15 ;  /* 0x000000ffff1b7224 */ /* 0x000fe200078e000f */
[----:B------:R-:W-:Y:S01]  /*39190*/  STL [R1+0x2b60], R22 ;  /* 0x002b601601007387 */ /* 0x000fe20000100800 */
[----:B------:R-:W-:Y:S02]  /*391a0*/  F2FP.F16.E4M3.UNPACK_B R2, R3.H1 ;  /* 0x00000003ff02723e */ /* 0x000fe400030006ff */
[----:B---3--:R-:W-:-:S03]  /*391b0*/  F2FP.F16.E4M3.UNPACK_B R3, R4.H1 ;  /* 0x00000004ff03723e */ /* 0x008fc600030006ff */
[----:B----4-:R-:W-:Y:S01]  /*391c0*/  HMMA.16816.F32 R16, R24, R28, R16 ;  /* 0x0000001c1810723c */ /* 0x010fe20000001810 */
[----:B------:R-:W0:Y:S04]  /*391d0*/  LDSM.16.M88.4 R24, [R14+UR7+0x4100] ;  /* 0x004100070e18783b */ /* 0x000e280008000200 */
[----:B--2---:R-:W-:Y:S04]  /*391e0*/  STL.64 [R1+0x2b58], R20 ;  /* 0x002b581401007387 */ /* 0x004fe80000100a00 */
[----:B------:R-:W2:Y:S04]  /*391f0*/  LDL.LU R29, [R1+0x108] ;  /* 0x00010800011d7983 */ /* 0x000ea80000300800 */
[----:B------:R-:W3:Y:S10]  /*39200*/  LDL.LU R4, [R1+0x10c] ;  /* 0x00010c0001047983 */ /* 0x000ef40000300800 */
[----:B------:R1:W-:Y:S04]  /*39210*/  STL.64 [R1+0xa0], R16 ;  /* 0x0000a01001007387 */ /* 0x0003e80000100a00 */
[----:B------:R4:W-:Y:S04]  /*39220*/  STL.64 [R1+0xa8], R18 ;  /* 0x0000a81201007387 */ /* 0x0009e80000100a00 */
[----:B-1----:R-:W5:Y:S01]  /*39230*/  LDL.LU R16, [R1+0x60] ;  /* 0x0000600001107983 */ /* 0x002f620000300800 */
[----:B----4-:R-:W-:-:S03]  /*39240*/  IMAD.MOV.U32 R19, RZ, RZ, R0 ;  /* 0x000000ffff137224 */ /* 0x010fc600078e0000 */
[----:B0-----:R-:W-:Y:S04]  /*39250*/  STL.64 [R1+0xe0], R24 ;  /* 0x0000e01801007387 */ /* 0x001fe80000100a00 */
[----:B------:R-:W-:Y:S04]  /*39260*/  STL.64 [R1+0xe8], R26 ;  /* 0x0000e81a01007387 */ /* 0x000fe80000100a00 */
[----:B------:R-:W5:Y:S04]  /*39270*/  LDL.LU R17, [R1+0x64] ;  /* 0x0000640001117983 */ /* 0x000f680000300800 */
[----:B------:R-:W4:Y:S04]  /*39280*/  LDL.LU R18, [R1+0x68] ;  /* 0x0000680001127983 */ /* 0x000f280000300800 */
[----:B------:R-:W2:Y:S04]  /*39290*/  LDL.LU R0, [R1+0x2b90] ;  /* 0x002b900001007983 */ /* 0x000ea80000300800 */
[----:B--2---:R-:W0:Y:S04]  /*392a0*/  LDSM.16.MT88.4 R24, [R0+UR7+0x15000] ;  /* 0x015000070018783b */ /* 0x004e280008004200 */
[----:B----4-:R-:W-:Y:S04]  /*392b0*/  STL.64 [R1+0x2b70], R18 ;  /* 0x002b701201007387 */ /* 0x010fe80000100a00 */
[----:B-----5:R1:W-:Y:S04]  /*392c0*/  STL.64 [R1+0x2b68], R16 ;  /* 0x002b681001007387 */ /* 0x0203e80000100a00 */
[----:B-1----:R-:W2:Y:S04]  /*392d0*/  LDL.LU R16, [R1+0xc0] ;  /* 0x0000c00001107983 */ /* 0x002ea80000300800 */
[----:B------:R-:W2:Y:S04]  /*392e0*/  LDL.LU R17, [R1+0xc4] ;  /* 0x0000c40001117983 */ /* 0x000ea80000300800 */
[----:B------:R-:W2:Y:S04]  /*392f0*/  LDL.LU R18, [R1+0xc8] ;  /* 0x0000c80001127983 */ /* 0x000ea80000300800 */
[----:B------:R-:W2:Y:S04]  /*39300*/  LDL.LU R19, [R1+0xcc] ;  /* 0x0000cc0001137983 */ /* 0x000ea80000300800 */
[----:B0-----:R-:W-:Y:S04]  /*39310*/  STL.64 [R1+0x10], R24 ;  /* 0x0000101801007387 */ /* 0x001fe80000100a00 */
[----:B------:R-:W-:Y:S01]  /*39320*/  STL.64 [R1+0x18], R26 ;  /* 0x0000181a01007387 */ /* 0x000fe20000100a00 */
[----:B------:R-:W-:-:S03]  /*39330*/  IMAD.MOV.U32 R14, RZ, RZ, R27 ;  /* 0x000000ffff0e7224 */ /* 0x000fc600078e001b */
[----:B------:R-:W0:Y:S04]  /*39340*/  LDSM.16.MT88.4 R24, [R0+UR7+0x15400] ;  /* 0x015400070018783b */ /* 0x000e280008004200 */
[----:B------:R1:W-:Y:S04]  /*39350*/  STL [R1+0x2adc], R14 ;  /* 0x002adc0e01007387 */ /* 0x0003e80000100800 */
[----:B-1----:R-:W4:Y:S04]  /*39360*/  LDL.LU R14, [R1+0xe4] ;  /* 0x0000e400010e7983 */ /* 0x002f280000300800 */
[----:B0-----:R0:W-:Y:S04]  /*39370*/  STL [R1+0x2ae0], R25 ;  /* 0x002ae01901007387 */ /* 0x0011e80000100800 */
[----:B0-----:R-:W5:Y:S01]  /*39380*/  LDL.LU R25, [R1+0xe0] ;  /* 0x0000e00001197983 */ /* 0x001f620000300800 */
[----:B------:R-:W-:-:S02]  /*39390*/  IMAD.MOV.U32 R20, RZ, RZ, R5 ;  /* 0x000000ffff147224 */ /* 0x000fc400078e0005 */
[----:B------:R-:W-:Y:S02]  /*393a0*/  IMAD.MOV.U32 R21, RZ, RZ, R7 ;  /* 0x000000ffff157224 */ /* 0x000fe400078e0007 */
[----:B------:R-:W-:Y:S02]  /*393b0*/  IMAD.MOV.U32 R22, RZ, RZ, R6 ;  /* 0x000000ffff167224 */ /* 0x000fe400078e0006 */
[----:B------:R-:W-:Y:S01]  /*393c0*/  IMAD.MOV.U32 R23, RZ, RZ, R12 ;  /* 0x000000ffff177224 */ /* 0x000fe200078e000c */
[----:B------:R0:W-:Y:S06]  /*393d0*/  STL [R1+0x2ad8], R27 ;  /* 0x002ad81b01007387 */ /* 0x0001ec0000100800 */
[----:B------:R-:W-:Y:S01]  /*393e0*/  HMMA.16816.F32 R20, R20, R2, R8 ;  /* 0x000000021414723c */ /* 0x000fe20000001808 */
[----:B0-----:R-:W4:Y:S04]  /*393f0*/  LDL R27, [R1+0x118] ;  /* 0x00011800011b7983 */ /* 0x001f280000100800 */
[----:B------:R-:W-:Y:S04]  /*39400*/  STL [R1+0x2b48], R26 ;  /* 0x002b481a01007387 */ /* 0x000fe80000100800 */
[----:B-----5:R-:W-:Y:S04]  /*39410*/  STL.64 [R1+0x2b40], R24 ;  /* 0x002b401801007387 */ /* 0x020fe80000100a00 */
[----:B------:R0:W-:Y:S04]  /*39420*/  STL [R1+0x2ab0], R0 ;  /* 0x002ab00001007387 */ /* 0x0001e80000100800 */
[----:B------:R-:W5:Y:S04]  /*39430*/  LDL.LU.64 R10, [R1+0x2b88] ;  /* 0x002b8800010a7983 */ /* 0x000f680000300a00 */
[----:B------:R-:W2:Y:S04]  /*39440*/  LDL.LU.64 R8, [R1+0x2b80] ;  /* 0x002b800001087983 */ /* 0x000ea80000300a00 */
[----:B------:R-:W-:Y:S04]  /*39450*/  STL.64 [R1+0x90], R20 ;  /* 0x0000901401007387 */ /* 0x000fe80000100a00 */
[----:B------:R1:W-:Y:S01]  /*39460*/  STL [R1+0x98], R22 ;  /* 0x0000981601007387 */ /* 0x0003e20000100800 */
[----:B0-----:R-:W-:-:S02]  /*39470*/  IMAD.MOV.U32 R0, RZ, RZ, R23 ;  /* 0x000000ffff007224 */ /* 0x001fc400078e0017 */
[----:B------:R-:W-:Y:S02]  /*39480*/  IMAD.MOV.U32 R23, RZ, RZ, R15 ;  /* 0x000000ffff177224 */ /* 0x000fe400078e000f */
[----:B-1----:R-:W-:Y:S01]  /*39490*/  IMAD.MOV.U32 R22, RZ, RZ, R13 ;  /* 0x000000ffff167224 */ /* 0x002fe200078e000d */
[----:B------:R-:W-:Y:S02]  /*394a0*/  F2FP.F16.E4M3.UNPACK_B R28, R29.H1 ;  /* 0x0000001dff1c723e */ /* 0x000fe400030006ff */
[----:B---3--:R-:W-:Y:S01]  /*394b0*/  F2FP.F16.E4M3.UNPACK_B R29, R4.H1 ;  /* 0x00000004ff1d723e */ /* 0x008fe200030006ff */
[----:B------:R-:W-:Y:S02]  /*394c0*/  IMAD.MOV.U32 R4, RZ, RZ, R5 ;  /* 0x000000ffff047224 */ /* 0x000fe400078e0005 */
[----:B------:R-:W-:Y:S02]  /*394d0*/  IMAD.MOV.U32 R5, RZ, RZ, R7 ;  /* 0x000000ffff057224 */ /* 0x000fe400078e0007 */
[----:B------:R-:W-:-:S02]  /*394e0*/  IMAD.MOV.U32 R7, RZ, RZ, R12 ;  /* 0x000000ffff077224 */ /* 0x000fc400078e000c */
[----:B------:R-:W3:Y:S01]  /*394f0*/  LDL.LU R12, [R1+0x2b78] ;  /* 0x002b7800010c7983 */ /* 0x000ee20000300800 */
[----:B-----5:R-:W-:Y:S02]  /*39500*/  IMAD.MOV.U32 R21, RZ, RZ, R11 ;  /* 0x000000ffff157224 */ /* 0x020fe400078e000b */
[----:B--2---:R-:W-:-:S07]  /*39510*/  IMAD.MOV.U32 R20, RZ, RZ, R9 ;  /* 0x000000ffff147224 */ /* 0x004fce00078e0009 */
[----:B------:R-:W-:Y:S01]  /*39520*/  HMMA.16816.F32 R20, R20, R2, R16 ;  /* 0x000000021414723c */ /* 0x000fe20000001810 */
[----:B------:R-:W2:Y:S04]  /*39530*/  LDL.LU.64 R18, [R1+0x2b70] ;  /* 0x002b700001127983 */ /* 0x000ea80000300a00 */
[----:B------:R-:W2:-:S15]  /*39540*/  LDL.LU.64 R16, [R1+0x2b68] ;  /* 0x002b680001107983 */ /* 0x000e9e0000300a00 */
[----:B------:R-:W-:-:S03]  /*39550*/  NOP ;  /* 0x0000000000007918 */ /* 0x000fc60000000000 */
[----:B------:R-:W-:Y:S04]  /*39560*/  STL.64 [R1+0x80], R20 ;  /* 0x0000801401007387 */ /* 0x000fe80000100a00 */
[----:B------:R-:W-:Y:S04]  /*39570*/  STL.64 [R1+0x88], R22 ;  /* 0x0000881601007387 */ /* 0x000fe80000100a00 */
[----:B----4-:R-:W0:Y:S04]  /*39580*/  LDSM.16.M88.4 R20, [R27+UR7+0x8100] ;  /* 0x008100071b14783b */ /* 0x010e280008000200 */
[----:B0-----:R-:W-:Y:S04]  /*39590*/  STL.64 [R1+0x100], R20 ;  /* 0x0001001401007387 */ /* 0x001fe80000100a00 */
[----:B------:R0:W-:Y:S04]  /*395a0*/  STL.64 [R1+0x108], R22 ;  /* 0x0001081601007387 */ /* 0x0001e80000100a00 */
[----:B0-----:R-:W4:Y:S04]  /*395b0*/  LDL.LU R22, [R1+0x2b60] ;  /* 0x002b600001167983 */ /* 0x001f280000300800 */
[----:B------:R-:W5:Y:S04]  /*395c0*/  LDL.LU.64 R20, [R1+0x2b58] ;  /* 0x002b580001147983 */ /* 0x000f680000300a00 */
[----:B------:R0:W-:Y:S04]  /*395d0*/  STL [R1+0x2b4c], R27 ;  /* 0x002b4c1b01007387 */ /* 0x0001e80000100800 */
[----:B------:R-:W4:Y:S04]  /*395e0*/  LDL.LU R24, [R1+0x40] ;  /* 0x0000400001187983 */ /* 0x000f280000300800 */
[----:B------:R-:W4:Y:S01]  /*395f0*/  LDL.LU R25, [R1+0x44] ;  /* 0x0000440001197983 */ /* 0x000f220000300800 */
[----:B---3--:R-:W-:-:S02]  /*39600*/  IMAD.MOV.U32 R26, RZ, RZ, R12 ;  /* 0x000000ffff1a7224 */ /* 0x008fc400078e000c */
[----:B0-----:R-:W-:Y:S01]  /*39610*/  IMAD.MOV.U32 R27, RZ, RZ, R10 ;  /* 0x000000ffff1b7224 */ /* 0x001fe200078e000a */
[----:B--2---:R-:W-:Y:S01]  /*39620*/  HMMA.16816.F32 R4, R4, R28, R16 ;  /* 0x0000001c0404723c */ /* 0x004fe20000001810 */
[----:B------:R-:W2:Y:S04]  /*39630*/  LDL.LU R18, [R1+0x2b54] ;  /* 0x002b540001127983 */ /* 0x000ea80000300800 */
[----:B------:R-:W3:-:S15]  /*39640*/  LDL.LU R16, [R1+0x2b50] ;  /* 0x002b500001107983 */ /* 0x000ede0000300800 */
[----:B------:R-:W-:-:S03]  /*39650*/  NOP ;  /* 0x0000000000007918 */ /* 0x000fc60000000000 */
[----:B------:R0:W-:Y:S04]  /*39660*/  STL.64 [R1+0x70], R4 ;  /* 0x0000700401007387 */ /* 0x0001e80000100a00 */
[----:B------:R1:W-:Y:S01]  /*39670*/  STL.64 [R1+0x78], R6 ;  /* 0x0000780601007387 */ /* 0x0003e20000100a00 */
[----:B0-----:R-:W-:Y:S02]  /*39680*/  IMAD.MOV.U32 R4, RZ, RZ, R9 ;  /* 0x000000ffff047224 */ /* 0x001fe400078e0009 */
[----:B------:R-:W-:Y:S02]  /*39690*/  IMAD.MOV.U32 R5, RZ, RZ, R11 ;  /* 0x000000ffff057224 */ /* 0x000fe400078e000b */
[----:B-1----:R-:W-:Y:S02]  /*396a0*/  IMAD.MOV.U32 R6, RZ, RZ, R13 ;  /* 0x000000ffff067224 */ /* 0x002fe400078e000d */
[----:B------:R-:W-:Y:S01]  /*396b0*/  IMAD.MOV.U32 R7, RZ, RZ, R15 ;  /* 0x000000ffff077224 */ /* 0x000fe200078e000f */
[----:B-----5:R-:W-:Y:S06]  /*396c0*/  STL [R1+0x2b1c], R21 ;  /* 0x002b1c1501007387 */ /* 0x020fec0000100800 */
[----:B----4-:R-:W-:Y:S01]  /*396d0*/  HMMA.16816.F32 R4, R4, R28, R24 ;  /* 0x0000001c0404723c */ /* 0x010fe20000001818 */
[----:B------:R-:W4:-:S15]  /*396e0*/  LDL.LU R27, [R1+0x2b4c] ;  /* 0x002b4c00011b7983 */ /* 0x000f1e0000300800 */
[----:B------:R-:W-:-:S07]  /*396f0*/  NOP ;  /* 0x0000000000007918 */ /* 0x000fce0000000000 */
[----:B------:R0:W-:Y:S01]  /*39700*/  STL [R1+0x4c], R7 ;  /* 0x00004c0701007387 */ /* 0x0001e20000100800 */
[----:B------:R-:W-:Y:S02]  /*39710*/  IMAD.MOV.U32 R17, RZ, RZ, R4 ;  /* 0x000000ffff117224 */ /* 0x000fe400078e0004 */
[----:B------:R-:W-:Y:S01]  /*39720*/  IMAD.MOV.U32 R19, RZ, RZ, R5 ;  /* 0x000000ffff137224 */ /* 0x000fe200078e0005 */
[----:B------:R-:W5:Y:S01]  /*39730*/  LDL.LU R4, [R1+0x30] ;  /* 0x0000300001047983 */ /* 0x000f620000300800 */
[----:B------:R-:W-:-:S03]  /*39740*/  IMAD.MOV.U32 R23, RZ, RZ, R6 ;  /* 0x000000ffff177224 */ /* 0x000fc600078e0006 */
[----:B------:R-:W5:Y:S04]  /*39750*/  LDL.LU R5, [R1+0x34] ;  /* 0x0000340001057983 */ /* 0x000f680000300800 */
[----:B------:R-:W5:Y:S04]  /*39760*/  LDL.LU R6, [R1+0x38] ;  /* 0x0000380001067983 */ /* 0x000f680000300800 */
[----:B0-----:R-:W5:Y:S04]  /*39770*/  LDL.LU R7, [R1+0x3c] ;  /* 0x00003c0001077983 */ /* 0x001f680000300800 */
[----:B------:R-:W5:Y:S04]  /*39780*/  LDL.LU R28, [R1+0x100] ;  /* 0x00010000011c7983 */ /* 0x000f680000300800 */
[----:B------:R-:W5:Y:S01]  /*39790*/  LDL.LU R29, [R1+0x104] ;  /* 0x00010400011d7983 */ /* 0x000f620000300800 */
[----:B------:R-:W-:-:S03]  /*397a0*/  F2FP.F16.E4M3.UNPACK_B R13, R21 ;  /* 0x00000015ff0d723e */ /* 0x000fc600020006ff */
[----:B----4-:R-:W0:Y:S04]  /*397b0*/  LDSM.16.M88.4 R24, [R27+UR7+0xc100] ;  /* 0x00c100071b18783b */ /* 0x010e280008000200 */
[----:B0-----:R-:W-:Y:S04]  /*397c0*/  STL.64 [R1+0xf0], R24 ;  /* 0x0000f01801007387 */ /* 0x001fe80000100a00 */
[----:B------:R0:W-:Y:S01]  /*397d0*/  STL.64 [R1+0xf8], R26 ;  /* 0x0000f81a01007387 */ /* 0x0001e20000100a00 */
[----:B------:R-:W-:Y:S02]  /*397e0*/  IMAD.MOV.U32 R21, RZ, RZ, R24 ;  /* 0x000000ffff157224 */ /* 0x000fe400078e0018 */
[----:B------:R-:W-:Y:S01]  /*397f0*/  IMAD.MOV.U32 R15, RZ, RZ, R25 ;  /* 0x000000ffff0f7224 */ /* 0x000fe200078e0019 */
[----:B0-----:R-:W4:Y:S04]  /*39800*/  LDL.LU R26, [R1+0x2b48] ;  /* 0x002b4800011a7983 */ /* 0x001f280000300800 */
[----:B------:R-:W4:Y:S01]  /*39810*/  LDL.LU.64 R24, [R1+0x2b40] ;  /* 0x002b400001187983 */ /* 0x000f220000300a00 */
[----:B------:R-:W-:Y:S01]  /*39820*/  F2FP.F16.E4M3.UNPACK_B R12, R8 ;  /* 0x00000008ff0c723e */ /* 0x000fe200020006ff */
[----:B---3--:R-:W-:-:S02]  /*39830*/  IMAD.MOV.U32 R8, RZ, RZ, R16 ;  /* 0x000000ffff087224 */ /* 0x008fc400078e0010 */
[----:B--2---:R-:W-:Y:S02]  /*39840*/  IMAD.MOV.U32 R9, RZ, RZ, R18 ;  /* 0x000000ffff097224 */ /* 0x004fe400078e0012 */
[----:B------:R-:W-:Y:S02]  /*39850*/  IMAD.MOV.U32 R10, RZ, RZ, R20 ;  /* 0x000000ffff0a7224 */ /* 0x000fe400078e0014 */
[----:B------:R-:W-:-:S07]  /*39860*/  IMAD.MOV.U32 R11, RZ, RZ, R22 ;  /* 0x000000ffff0b7224 */ /* 0x000fce00078e0016 */
[----:B-----5:R-:W-:Y:S01]  /*39870*/  HMMA.16816.F32 R4, R8, R12, R4 ;  /* 0x0000000c0804723c */ /* 0x020fe20000001804 */
[----:B----4-:R0:W-:-:S15]  /*39880*/  STL [R1+0x2af8], R25 ;  /* 0x002af81901007387 */ /* 0x0101de0000100800 */
[----:B------:R-:W-:-:S07]  /*39890*/  NOP ;  /* 0x0000000000007918 */ /* 0x000fce0000000000 */
[----:B------:R1:W-:Y:S01]  /*398a0*/  STL.64 [R1+0x20], R4 ;  /* 0x0000200401007387 */ /* 0x0003e20000100a00 */
[----:B------:R-:W-:-:S03]  /*398b0*/  F2FP.F16.E4M3.UNPACK_B R2, R25 ;  /* 0x00000019ff02723e */ /* 0x000fc600020006ff */
        /* <DEDUP_REMOVED lines=16> */
[----:B------:R0:W-:Y:S04]  /*399c0*/  STL [R1+0x34], R5 ;  /* 0x0000340501007387 */ /* 0x0001e80000100800 */
[----:B------:R1:W-:Y:S01]  /*399d0*/  STL.64 [R1+0x38], R6 ;  /* 0x0000380601007387 */ /* 0x0003e20000100a00 */
[----:B------:R-:W-:-:S03]  /*399e0*/  IMAD.MOV.U32 R27, RZ, RZ, R4 ;  /* 0x000000ffff1b7224 */ /* 0x000fc600078e0004 */
[----:B------:R-:W4:Y:S04]  /*399f0*/  LDL.LU R4, [R1+0x50] ;  /* 0x0000500001047983 */ /* 0x000f280000300800 */
[----:B0-----:R-:W4:Y:S04]  /*39a00*/  LDL.LU R5, [R1+0x54] ;  /* 0x0000540001057983 */ /* 0x001f280000300800 */
[----:B-1----:R-:W4:Y:S04]  /*39a10*/  LDL.LU R6, [R1+0x58] ;  /* 0x0000580001067983 */ /* 0x002f280000300800 */
[----:B------:R-:W4:Y:S01]  /*39a20*/  LDL.LU R7, [R1+0x5c] ;  /* 0x00005c0001077983 */ /* 0x000f220000300800 */
[----:B------:R-:W-:-:S03]  /*39a30*/  F2FP.F16.E4M3.UNPACK_B R3, R14 ;  /* 0x0000000eff03723e */ /* 0x000fc600020006ff */
[----:B------:R0:W-:Y:S01]  /*39a40*/  STL [R1+0x2afc], R27 ;  /* 0x002afc1b01007387 */ /* 0x0001e20000100800 */
[----:B------:R-:W-:Y:S02]  /*39a50*/  F2FP.F16.E4M3.UNPACK_B R12, R28 ;  /* 0x0000001cff0c723e */ /* 0x000fe400020006ff */
[----:B------:R-:W-:Y:S01]  /*39a60*/  F2FP.F16.E4M3.UNPACK_B R13, R29 ;  /* 0x0000001dff0d723e */ /* 0x000fe200020006ff */
        /* <DEDUP_REMOVED lines=25> */
[----:B------:R-:W-:-:S02]  /*39c00*/  F2FP.F16.E4M3.UNPACK_B R2, R21 ;  /* 0x00000015ff02723e */ /* 0x000fc400020006ff */
[----:B--2---:R-:W-:-:S04]  /*39c10*/  F2FP.F16.E4M3.UNPACK_B R3, R15 ;  /* 0x0000000fff03723e */ /* 0x004fc800020006ff */
[----:B---3--:R-:W-:Y:S07]  /*39c20*/  HMMA.16816.F32 R8, R8, R12, R4 ;  /* 0x0000000c0808723c */ /* 0x008fee0000001804 */
[----:B------:R-:W-:-:S15]  /*39c30*/  IMAD.MOV.U32 R4, RZ, RZ, R16 ;  /* 0x000000ffff047224 */ /* 0x000fde00078e0010 */
[----:B------:R-:W-:-:S01]  /*39c40*/  NOP ;  /* 0x0000000000007918 */ /* 0x000fc20000000000 */
[----:B------:R-:W-:Y:S04]  /*39c50*/  STL.64 [R1+0x50], R8 ;  /* 0x0000500801007387 */ /* 0x000fe80000100a00 */
[----:B------:R-:W-:Y:S04]  /*39c60*/  STL [R1+0x58], R10 ;  /* 0x0000580a01007387 */ /* 0x000fe80000100800 */
[----:B------:R-:W2:Y:S04]  /*39c70*/  LDL.LU R21, [R1+0x2b1c] ;  /* 0x002b1c0001157983 */ /* 0x000ea80000300800 */
[----:B------:R-:W3:Y:S04]  /*39c80*/  LDL R15, [R1+0x14] ;  /* 0x00001400010f7983 */ /* 0x000ee80000100800 */
[----:B------:R-:W4:Y:S04]  /*39c90*/  LDL.LU R16, [R1+0xd0] ;  /* 0x0000d00001107983 */ /* 0x000f280000300800 */
[----:B------:R-:W-:Y:S01]  /*39ca0*/  STL [R1+0x2b18], R19 ;  /* 0x002b181301007387 */ /* 0x000fe20000100800 */
[----:B------:R-:W-:-:S02]  /*39cb0*/  IMAD.MOV.U32 R5, RZ, RZ, R18 ;  /* 0x000000ffff057224 */ /* 0x000fc400078e0012 */
[----:B------:R-:W-:Y:S01]  /*39cc0*/  IMAD.MOV.U32 R0, RZ, RZ, R11 ;  /* 0x000000ffff007224 */ /* 0x000fe200078e000b */
[----:B----4-:R0:W-:Y:S04]  /*39cd0*/  STL.64 [R1+0x2b10], R16 ;  /* 0x002b101001007387 */ /* 0x0101e80000100a00 */
[----:B0-----:R-:W4:Y:S04]  /*39ce0*/  LDL.LU R16, [R1+0x80] ;  /* 0x0000800001107983 */ /* 0x001f280000300800 */
[----:B------:R-:W4:Y:S04]  /*39cf0*/  LDL.LU R17, [R1+0x84] ;  /* 0x0000840001117983 */ /* 0x000f280000300800 */
[----:B------:R-:W4:Y:S04]  /*39d00*/  LDL.LU R18, [R1+0x88] ;  /* 0x0000880001127983 */ /* 0x000f280000300800 */
[----:B------:R-:W4:Y:S01]  /*39d10*/  LDL.LU R19, [R1+0x8c] ;  /* 0x00008c0001137983 */ /* 0x000f220000300800 */
[----:B------:R-:W-:-:S02]  /*39d20*/  IMAD.MOV.U32 R8, RZ, RZ, R27 ;  /* 0x000000ffff087224 */ /* 0x000fc400078e001b */
[----:B------:R-:W-:Y:S02]  /*39d30*/  IMAD.MOV.U32 R9, RZ, RZ, R25 ;  /* 0x000000ffff097224 */ /* 0x000fe400078e0019 */
[----:B------:R-:W-:Y:S02]  /*39d40*/  IMAD.MOV.U32 R10, RZ, RZ, R24 ;  /* 0x000000ffff0a7224 */ /* 0x000fe400078e0018 */
[----:B------:R-:W-:Y:S02]  /*39d50*/  IMAD.MOV.U32 R11, RZ, RZ, R26 ;  /* 0x000000ffff0b7224 */ /* 0x000fe400078e001a */
[----:B------:R-:W-:Y:S02]  /*39d60*/  IMAD.MOV.U32 R6, RZ, RZ, R20 ;  /* 0x000000ffff067224 */ /* 0x000fe400078e0014 */
[----:B------:R-:W5:Y:S03]  /*39d70*/  LDL R20, [R1+0x110] ;  /* 0x0001100001147983 */ /* 0x000f660000100800 */
[----:B----4-:R-:W-:Y:S01]  /*39d80*/  HMMA.16816.F32 R8, R8, R12, R16 ;  /* 0x0000000c0808723c */ /* 0x010fe20000001810 */
[----:B------:R-:W4:Y:S04]  /*39d90*/  LDL.LU R19, [R1+0x2b18] ;  /* 0x002b180001137983 */ /* 0x000f280000300800 */
[----:B------:R-:W3:-:S15]  /*39da0*/  LDL.LU.64 R16, [R1+0x2b10] ;  /* 0x002b100001107983 */ /* 0x000ede0000300a00 */
[----:B------:R-:W-:-:S03]  /*39db0*/  NOP ;  /* 0x0000000000007918 */ /* 0x000fc60000000000 */
[----:B------:R0:W-:Y:S04]  /*39dc0*/  STL.64 [R1+0xb0], R8 ;  /* 0x0000b00801007387 */ /* 0x0001e80000100a00 */
[----:B------:R1:W-:Y:S04]  /*39dd0*/  STL.64 [R1+0xb8], R10 ;  /* 0x0000b80a01007387 */ /* 0x0003e80000100a00 */
[----:B0-----:R-:W5:Y:S04]  /*39de0*/  LDL.LU R8, [R1+0x70] ;  /* 0x0000700001087983 */ /* 0x001f680000300800 */
[----:B------:R-:W5:Y:S04]  /*39df0*/  LDL.LU R9, [R1+0x74] ;  /* 0x0000740001097983 */ /* 0x000f680000300800 */
[----:B-1----:R-:W5:Y:S04]  /*39e00*/  LDL.LU R10, [R1+0x78] ;  /* 0x00007800010a7983 */ /* 0x002f680000300800 */
[----:B------:R-:W5:Y:S01]  /*39e10*/  LDL.LU R11, [R1+0x7c] ;  /* 0x00007c00010b7983 */ /* 0x000f620000300800 */
[----:B------:R-:W-:Y:S01]  /*39e20*/  IMAD.MOV.U32 R7, RZ, RZ, R22 ;  /* 0x000000ffff077224 */ /* 0x000fe200078e0016 */
[----:B--2---:R-:W-:-:S02]  /*39e30*/  F2FP.F16.E4M3.UNPACK_B R13, R21.H1 ;  /* 0x00000015ff0d723e */ /* 0x004fc400030006ff */
[----:B---3--:R-:W-:-:S04]  /*39e40*/  F2FP.F16.E4M3.UNPACK_B R12, R16.H1 ;  /* 0x00000010ff0c723e */ /* 0x008fc800030006ff */
[----:B-----5:R-:W-:-:S15]  /*39e50*/  HMMA.16816.F32 R4, R4, R2, R8 ;  /* 0x000000020404723c */ /* 0x020fde0000001808 */
[----:B------:R-:W-:-:S08]  /*39e60*/  NOP ;  /* 0x0000000000007918 */ /* 0x000fd00000000000 */
[----:B------:R-:W-:Y:S04]  /*39e70*/  STL.64 [R1+0x80], R4 ;  /* 0x0000800401007387 */ /* 0x000fe80000100a00 */
[----:B------:R-:W-:Y:S04]  /*39e80*/  STL.64 [R1+0x88], R6 ;  /* 0x0000880601007387 */ /* 0x000fe80000100a00 */
[----:B------:R-:W2:Y:S04]  /*39e90*/  LDL.LU R21, [R1+0x2b0c] ;  /* 0x002b0c0001157983 */ /* 0x000ea80000300800 */
[----:B------:R-:W-:Y:S04]  /*39ea0*/  STL.64 [R1+0x2af0], R14 ;  /* 0x002af00e01007387 */ /* 0x000fe80000100a00 */
[----:B------:R0:W-:Y:S02]  /*39eb0*/  STL.64 [R1+0x2ae8], R12 ;  /* 0x002ae80c01007387 */ /* 0x0001e40000100a00 */
[----:B0-----:R-:W-:-:S02]  /*39ec0*/  IMAD.MOV.U32 R12, RZ, RZ, R17 ;  /* 0x000000ffff0c7224 */ /* 0x001fc400078e0011 */
[----:B----4-:R-:W-:Y:S01]  /*39ed0*/  IMAD.MOV.U32 R13, RZ, RZ, R19 ;  /* 0x000000ffff0d7224 */ /* 0x010fe200078e0013 */
[----:B------:R-:W3:Y:S04]  /*39ee0*/  LDL.LU R17, [R1+0x2b08] ;  /* 0x002b080001117983 */ /* 0x000ee80000300800 */
[----:B------:R-:W4:Y:S01]  /*39ef0*/  LDL.LU R19, [R1+0x2b04] ;  /* 0x002b040001137983 */ /* 0x000f220000300800 */
[----:B------:R-:W-:-:S03]  /*39f00*/  IMAD.MOV.U32 R14, RZ, RZ, R23 ;  /* 0x000000ffff0e7224 */ /* 0x000fc600078e0017 */
[----:B------:R-:W5:Y:S04]  /*39f10*/  LDL.LU R23, [R1+0x2b00] ;  /* 0x002b000001177983 */ /* 0x000f680000300800 */
[----:B------:R-:W2:Y:S01]  /*39f20*/  LDL.LU R15, [R1+0x4c] ;  /* 0x00004c00010f7983 */ /* 0x000ea20000300800 */
[----:B------:R-:W-:Y:S02]  /*39f30*/  IMAD.MOV.U32 R4, RZ, RZ, R27 ;  /* 0x000000ffff047224 */ /* 0x000fe400078e001b */
[----:B------:R-:W-:Y:S02]  /*39f40*/  IMAD.MOV.U32 R5, RZ, RZ, R25 ;  /* 0x000000ffff057224 */ /* 0x000fe400078e0019 */
[----:B------:R-:W-:Y:S02]  /*39f50*/  IMAD.MOV.U32 R6, RZ, RZ, R24 ;  /* 0x000000ffff067224 */ /* 0x000fe400078e0018 */
[----:B------:R-:W-:Y:S01]  /*39f60*/  IMAD.MOV.U32 R7, RZ, RZ, R26 ;  /* 0x000000ffff077224 */ /* 0x000fe200078e001a */
[----:B------:R-:W5:Y:S04]  /*39f70*/  LDL.LU R27, [R1+0x2afc] ;  /* 0x002afc00011b7983 */ /* 0x000f680000300800 */
[----:B------:R-:W5:Y:S02]  /*39f80*/  LDL.LU R25, [R1+0x2af8] ;  /* 0x002af80001197983 */ /* 0x000f640000300800 */
[----:B--2---:R-:W-:Y:S02]  /*39f90*/  HMMA.16816.F32 R4, R4, R2, R12 ;  /* 0x000000020404723c */ /* 0x004fe4000000180c */
[----:B------:R-:W2:Y:S04]  /*39fa0*/  LDL.LU.64 R14, [R1+0x2af0] ;  /* 0x002af000010e7983 */ /* 0x000ea80000300a00 */
[----:B------:R-:W2:-:S15]  /*39fb0*/  LDL.LU.64 R12, [R1+0x2ae8] ;  /* 0x002ae800010c7983 */ /* 0x000e9e0000300a00 */
[----:B------:R-:W-:-:S02]  /*39fc0*/  NOP ;  /* 0x0000000000007918 */ /* 0x000fc40000000000 */
        /* <DEDUP_REMOVED lines=8> */
[----:B---3--:R-:W-:-:S02]  /*3a050*/  IMAD.MOV.U32 R8, RZ, RZ, R17 ;  /* 0x000000ffff087224 */ /* 0x008fc400078e0011 */
[----:B----4-:R-:W-:Y:S02]  /*3a060*/  IMAD.MOV.U32 R9, RZ, RZ, R19 ;  /* 0x000000ffff097224 */ /* 0x010fe400078e0013 */
[----:B------:R-:W-:Y:S02]  /*3a070*/  IMAD.MOV.U32 R10, RZ, RZ, R21 ;  /* 0x000000ffff0a7224 */ /* 0x000fe400078e0015 */
[----:B-----5:R-:W-:Y:S01]  /*3a080*/  IMAD.MOV.U32 R11, RZ, RZ, R23 ;  /* 0x000000ffff0b7224 */ /* 0x020fe200078e0017 */
[----:B------:R-:W-:Y:S02]  /*3a090*/  F2FP.F16.E4M3.UNPACK_B R2, R25.H1 ;  /* 0x00000019ff02723e */ /* 0x000fe400030006ff */
[----:B------:R-:W3:Y:S01]  /*3a0a0*/  LDL.LU R25, [R1+0x2ae0] ;  /* 0x002ae00001197983 */ /* 0x000ee20000300800 */
[----:B--2---:R-:W-:-:S03]  /*3a0b0*/  F2FP.F16.E4M3.UNPACK_B R3, R14.H1 ;  /* 0x0000000eff03723e */ /* 0x004fc600030006ff */
[----:B------:R-:W-:-:S15]  /*3a0c0*/  HMMA.16816.F32 R4, R8, R12, R4 ;  /* 0x0000000c0804723c */ /* 0x000fde0000001804 */
[----:B------:R-:W-:-:S08]  /*3a0d0*/  NOP ;  /* 0x0000000000007918 */ /* 0x000fd00000000000 */
[----:B------:R-:W-:Y:S04]  /*3a0e0*/  STL.64 [R1+0x20], R4 ;  /* 0x0000200401007387 */ /* 0x000fe80000100a00 */
[----:B------:R-:W-:Y:S04]  /*3a0f0*/  STL.64 [R1+0x28], R6 ;  /* 0x0000280601007387 */ /* 0x000fe80000100a00 */
[----:B------:R-:W2:Y:S04]  /*3a100*/  LDL.LU R14, [R1+0x2adc] ;  /* 0x002adc00010e7983 */ /* 0x000ea80000300800 */
[----:B------:R-:W-:Y:S04]  /*3a110*/  STL.64 [R1+0x2ad0], R18 ;  /* 0x002ad01201007387 */ /* 0x000fe80000100a00 */
[----:B------:R0:W-:Y:S02]  /*3a120*/  STL.64 [R1+0x2ac8], R16 ;  /* 0x002ac81001007387 */ /* 0x0001e40000100a00 */
[----:B0-----:R-:W-:-:S02]  /*3a130*/  IMAD.MOV.U32 R16, RZ, RZ, R27 ;  /* 0x000000ffff107224 */ /* 0x001fc400078e001b */
[----:B------:R-:W4:Y:S01]  /*3a140*/  LDL.LU R27, [R1+0x2ad8] ;  /* 0x002ad800011b7983 */ /* 0x000f220000300800 */
[----:B------:R-:W-:-:S03]  /*3a150*/  IMAD.MOV.U32 R4, RZ, RZ, R17 ;  /* 0x000000ffff047224 */ /* 0x000fc600078e0011 */
[----:B------:R-:W5:Y:S01]  /*3a160*/  LDL.LU R17, [R1+0x34] ;  /* 0x0000340001117983 */ /* 0x000f620000300800 */
[----:B------:R-:W-:-:S03]  /*3a170*/  IMAD.MOV.U32 R5, RZ, RZ, R19 ;  /* 0x000000ffff057224 */ /* 0x000fc600078e0013 */
[----:B------:R-:W5:Y:S04]  /*3a180*/  LDL.LU R18, [R1+0x38] ;  /* 0x0000380001127983 */ /* 0x000f680000300800 */
[----:B------:R-:W5:Y:S01]  /*3a190*/  LDL.LU R19, [R1+0x3c] ;  /* 0x00003c0001137983 */ /* 0x000f620000300800 */
[----:B------:R-:W-:Y:S02]  /*3a1a0*/  IMAD.MOV.U32 R8, RZ, RZ, R15 ;  /* 0x000000ffff087224 */ /* 0x000fe400078e000f */
[----:B---3--:R-:W-:Y:S02]  /*3a1b0*/  IMAD.MOV.U32 R10, RZ, RZ, R25 ;  /* 0x000000ffff0a7224 */ /* 0x008fe400078e0019 */
[----:B--2---:R-:W-:Y:S02]  /*3a1c0*/  IMAD.MOV.U32 R9, RZ, RZ, R14 ;  /* 0x000000ffff097224 */ /* 0x004fe400078e000e */
        /* <DEDUP_REMOVED lines=20> */
[----:B------:R-:W-:Y:S01]  /*3a310*/  STL [R1+0x2a58], R7 ;  /* 0x002a580701007387 */ /* 0x000fe20000100800 */
[----:B0-----:R-:W-:-:S03]  /*3a320*/  IMAD.MOV.U32 R5, RZ, RZ, R8 ;  /* 0x000000ffff057224 */ /* 0x001fc600078e0008 */
[----:B------:R-:W-:Y:S04]  /*3a330*/  STL.64 [R1+0x30], R8 ;  /* 0x0000300801007387 */ /* 0x000fe80000100a00 */
[----:B------:R-:W-:Y:S04]  /*3a340*/  STL.64 [R1+0x38], R10 ;  /* 0x0000380a01007387 */ /* 0x000fe80000100a00 */
[----:B------:R-:W-:Y:S04]  /*3a350*/  STL [R1+0x2ac0], R6 ;  /* 0x002ac00601007387 */ /* 0x000fe80000100800 */
[----:B------:R0:W-:Y:S04]  /*3a360*/  STL.64 [R1+0x2ab8], R4 ;  /* 0x002ab80401007387 */ /* 0x0001e80000100a00 */
[----:B0-----:R-:W4:Y:S04]  /*3a370*/  LDL.LU R4, [R1+0x60] ;  /* 0x0000600001047983 */ /* 0x001f280000300800 */
[----:B------:R-:W4:Y:S04]  /*3a380*/  LDL.LU R5, [R1+0x64] ;  /* 0x0000640001057983 */ /* 0x000f280000300800 */
[----:B------:R-:W4:Y:S04]  /*3a390*/  LDL.LU R6, [R1+0x68] ;  /* 0x0000680001067983 */ /* 0x000f280000300800 */
[----:B------:R-:W4:Y:S01]  /*3a3a0*/  LDL.LU R7, [R1+0x6c] ;  /* 0x00006c0001077983 */ /* 0x000f220000300800 */
[----:B------:R-:W-:-:S02]  /*3a3b0*/  IMAD.MOV.U32 R12, RZ, RZ, R15 ;  /* 0x000000ffff0c7224 */ /* 0x000fc400078e000f */
[----:B------:R-:W-:Y:S02]  /*3a3c0*/  IMAD.MOV.U32 R13, RZ, RZ, R14 ;  /* 0x000000ffff0d7224 */ /* 0x000fe400078e000e */
[----:B------:R-:W-:Y:S02]  /*3a3d0*/  IMAD.MOV.U32 R14, RZ, RZ, R25 ;  /* 0x000000ffff0e7224 */ /* 0x000fe400078e0019 */
[----:B------:R-:W-:-:S07]  /*3a3e0*/  IMAD.MOV.U32 R15, RZ, RZ, R27 ;  /* 0x000000ffff0f7224 */ /* 0x000fce00078e001b */
[----:B----4-:R-:W-:Y:S01]  /*3a3f0*/  HMMA.16816.F32 R12, R12, R2, R4 ;  /* 0x000000020c0c723c */ /* 0x010fe20000001804 */
[----:B------:R-:W4:Y:S04]  /*3a400*/  LDL.LU R6, [R1+0x2ac0] ;  /* 0x002ac00001067983 */ /* 0x000f280000300800 */
[----:B------:R-:W5:-:S15]  /*3a410*/  LDL.LU.64 R4, [R1+0x2ab8] ;  /* 0x002ab80001047983 */ /* 0x000f5e0000300a00 */
[----:B------:R-:W-:-:S03]  /*3a420*/  NOP ;  /* 0x0000000000007918 */ /* 0x000fc60000000000 */
[----:B------:R0:W-:Y:S04]  /*3a430*/  STL.64 [R1+0x90], R12 ;  /* 0x0000900c01007387 */ /* 0x0001e80000100a00 */
[----:B------:R1:W-:Y:S04]  /*3a440*/  STL.64 [R1+0x98], R14 ;  /* 0x0000980e01007387 */ /* 0x0003e80000100a00 */
[----:B0-----:R-:W4:Y:S04]  /*3a450*/  LDL.LU R12, [R1+0x50] ;  /* 0x00005000010c7983 */ /* 0x001f280000300800 */
[----:B------:R-:W4:Y:S04]  /*3a460*/  LDL.LU R13, [R1+0x54] ;  /* 0x00005400010d7983 */ /* 0x000f280000300800 */
[----:B-1----:R-:W4:Y:S01]  /*3a470*/  LDL.LU R14, [R1+0x58] ;  /* 0x00005800010e7983 */ /* 0x002f220000300800 */
[----:B------:R-:W-:Y:S01]  /*3a480*/  IMAD.MOV.U32 R15, RZ, RZ, R0 ;  /* 0x000000ffff0f7224 */ /* 0x000fe200078e0000 */
[----:B------:R-:W-:-:S02]  /*3a490*/  F2FP.F16.E4M3.UNPACK_B R28, R28.H1 ;  /* 0x0000001cff1c723e */ /* 0x000fc400030006ff */
[----:B------:R-:W5:Y:S01]  /*3a4a0*/  LDL.LU R0, [R1+0x2ab0] ;  /* 0x002ab00001007983 */ /* 0x000f620000300800 */
[----:B------:R-:W-:Y:S01]  /*3a4b0*/  F2FP.F16.E4M3.UNPACK_B R29, R29.H1 ;  /* 0x0000001dff1d723e */ /* 0x000fe200030006ff */
[----:B---3--:R-:W-:Y:S02]  /*3a4c0*/  IMAD.MOV.U32 R8, RZ, RZ, R17 ;  /* 0x000000ffff087224 */ /* 0x008fe400078e0011 */
[----:B--2---:R-:W-:Y:S02]  /*3a4d0*/  IMAD.MOV.U32 R9, RZ, RZ, R19 ;  /* 0x000000ffff097224 */ /* 0x004fe400078e0013 */
[----:B------:R-:W-:Y:S02]  /*3a4e0*/  IMAD.MOV.U32 R10, RZ, RZ, R21 ;  /* 0x000000ffff0a7224 */ /* 0x000fe400078e0015 */
[----:B------:R-:W-:Y:S01]  /*3a4f0*/  IMAD.MOV.U32 R11, RZ, RZ, R23 ;  /* 0x000000ffff0b7224 */ /* 0x000fe200078e0017 */
[----:B------:R-:W2:Y:S04]  /*3a500*/  LDL.LU R20, [R1+0xf0] ;  /* 0x0000f00001147983 */ /* 0x000ea80000300800 */
[----:B------:R-:W3:Y:S02]  /*3a510*/  LDL.LU R3, [R1+0xf4] ;  /* 0x0000f40001037983 */ /* 0x000ee40000300800 */
[----:B----4-:R-:W-:Y:S02]  /*3a520*/  HMMA.16816.F32 R8, R8, R28, R12 ;  /* 0x0000001c0808723c */ /* 0x010fe4000000180c */
[----:B-----5:R-:W-:-:S15]  /*3a530*/  LDSM.16.MT88.4 R12, [R0+UR7+0x15c00] ;  /* 0x015c0007000c783b */ /* 0x020fde0008004200 */
[----:B------:R-:W-:-:S06]  /*3a540*/  NOP ;  /* 0x0000000000007918 */ /* 0x000fcc0000000000 */
[----:B------:R-:W-:Y:S04]  /*3a550*/  STL.64 [R1+0x70], R8 ;  /* 0x0000700801007387 */ /* 0x000fe80000100a00 */
[----:B------:R-:W-:Y:S04]  /*3a560*/  STL.64 [R1+0x78], R10 ;  /* 0x0000780a01007387 */ /* 0x000fe80000100a00 */
[----:B------:R-:W4:Y:S04]  /*3a570*/  LDL R7, [R1+0xdc] ;  /* 0x0000dc0001077983 */ /* 0x000f280000100800 */
[----:B------:R-:W0:Y:S04]  /*3a580*/  LDSM.16.MT88.4 R8, [R0+UR7+0x15800] ;  /* 0x015800070008783b */ /* 0x000e280008004200 */
[----:B------:R-:W5:Y:S04]  /*3a590*/  LDL R24, [R1+0xd8] ;  /* 0x0000d80001187983 */ /* 0x000f680000100800 */
[----:B----4-:R-:W-:Y:S04]  /*3a5a0*/  STL.64 [R1+0x2aa8], R6 ;  /* 0x002aa80601007387 */ /* 0x010fe80000100a00 */
[----:B------:R1:W-:Y:S04]  /*3a5b0*/  STL.64 [R1+0x2aa0], R4 ;  /* 0x002aa00401007387 */ /* 0x0003e80000100a00 */
[----:B-1----:R-:W4:Y:S04]  /*3a5c0*/  LDL.LU R4, [R1+0xb0] ;  /* 0x0000b00001047983 */ /* 0x002f280000300800 */
[----:B------:R-:W4:Y:S04]  /*3a5d0*/  LDL.LU R5, [R1+0xb4] ;  /* 0x0000b40001057983 */ /* 0x000f280000300800 */
[----:B------:R-:W4:Y:S04]  /*3a5e0*/  LDL.LU R6, [R1+0xb8] ;  /* 0x0000b80001067983 */ /* 0x000f280000300800 */
[----:B------:R-:W4:Y:S04]  /*3a5f0*/  LDL.LU R7, [R1+0xbc] ;  /* 0x0000bc0001077983 */ /* 0x000f280000300800 */
[----:B------:R-:W5:Y:S04]  /*3a600*/  LDL.LU R26, [R1+0xe8] ;  /* 0x0000e800011a7983 */ /* 0x000f680000300800 */
[----:B0-----:R-:W-:Y:S04]  /*3a610*/  STL [R1+0x2a3c], R9 ;  /* 0x002a3c0901007387 */ /* 0x001fe80000100800 */
[----:B------:R-:W-:Y:S04]  /*3a620*/  STL [R1+0x2a38], R11 ;  /* 0x002a380b01007387 */ /* 0x000fe80000100800 */
[----:B------:R-:W-:Y:S04]  /*3a630*/  STL [R1+0x2a9c], R10 ;  /* 0x002a9c0a01007387 */ /* 0x000fe80000100800 */
[----:B------:R0:W-:Y:S04]  /*3a640*/  STL [R1+0x2a98], R8 ;  /* 0x002a980801007387 */ /* 0x0001e80000100800 */
[----:B0-----:R-:W5:Y:S04]  /*3a650*/  LDL.LU R8, [R1+0x40] ;  /* 0x0000400001087983 */ /* 0x001f680000300800 */
[----:B------:R0:W-:Y:S04]  /*3a660*/  STL [R1+0x2a44], R13 ;  /* 0x002a440d01007387 */ /* 0x0001e80000100800 */
[----:B0-----:R-:W3:Y:S04]  /*3a670*/  LDL.LU R13, [R1+0x1c] ;  /* 0x00001c00010d7983 */ /* 0x001ee80000300800 */
[----:B------:R0:W-:Y:S04]  /*3a680*/  STL [R1+0x2a40], R15 ;  /* 0x002a400f01007387 */ /* 0x0001e80000100800 */
[----:B0-----:R-:W4:Y:S01]  /*3a690*/  LDL.LU R15, [R1+0x14] ;  /* 0x00001400010f7983 */ /* 0x001f220000300800 */
[----:B------:R-:W-:-:S02]  /*3a6a0*/  IMAD.MOV.U32 R11, RZ, RZ, R16 ;  /* 0x000000ffff0b7224 */ /* 0x000fc400078e0010 */
[----:B------:R-:W-:Y:S02]  /*3a6b0*/  IMAD.MOV.U32 R16, RZ, RZ, R17 ;  /* 0x000000ffff107224 */ /* 0x000fe400078e0011 */
[----:B------:R-:W-:Y:S02]  /*3a6c0*/  IMAD.MOV.U32 R10, RZ, RZ, R18 ;  /* 0x000000ffff0a7224 */ /* 0x000fe400078e0012 */
[----:B------:R-:W-:Y:S02]  /*3a6d0*/  IMAD.MOV.U32 R17, RZ, RZ, R19 ;  /* 0x000000ffff117224 */ /* 0x000fe400078e0013 */
[----:B------:R-:W-:Y:S02]  /*3a6e0*/  IMAD.MOV.U32 R9, RZ, RZ, R22 ;  /* 0x000000ffff097224 */ /* 0x000fe400078e0016 */
[----:B------:R-:W-:Y:S02]  /*3a6f0*/  IMAD.MOV.U32 R18, RZ, RZ, R21 ;  /* 0x000000ffff127224 */ /* 0x000fe400078e0015 */
[----:B------:R-:W-:Y:S01]  /*3a700*/  IMAD.MOV.U32 R19, RZ, RZ, R23 ;  /* 0x000000ffff137224 */ /* 0x000fe200078e0017 */
[----:B--2---:R-:W-:Y:S01]  /*3a710*/  F2FP.F16.E4M3.UNPACK_B R2, R20.H1 ;  /* 0x00000014ff02723e */ /* 0x004fe200030006ff */
[----:B------:R-:W-:-:S02]  /*3a720*/  IMAD.MOV.U32 R22, RZ, RZ, R25 ;  /* 0x000000ffff167224 */ /* 0x000fc400078e0019 */
[----:B------:R-:W-:Y:S01]  /*3a730*/  IMAD.MOV.U32 R23, RZ, RZ, R27 ;  /* 0x000000ffff177224 */ /* 0x000fe200078e001b */
[----:B------:R0:W-:Y:S04]  /*3a740*/  STL [R1+0x2a20], R0 ;  /* 0x002a200001007387 */ /* 0x0001e80000100800 */
[----:B0-----:R-:W2:Y:S01]  /*3a750*/  LDL.LU R0, [R1+0x38] ;  /* 0x0000380001007983 */ /* 0x001ea20000300800 */
[----:B---3--:R-:W-:Y:S02]  /*3a760*/  IMAD.MOV.U32 R21, RZ, RZ, R13 ;  /* 0x000000ffff157224 */ /* 0x008fe400078e000d */
[----:B----4-:R-:W-:-:S07]  /*3a770*/  IMAD.MOV.U32 R20, RZ, RZ, R15 ;  /* 0x000000ffff147224 */ /* 0x010fce00078e000f */
[----:B------:R-:W-:Y:S01]  /*3a780*/  HMMA.16816.F32 R20, R20, R28, R4 ;  /* 0x0000001c1414723c */ /* 0x000fe20000001804 */
[----:B------:R-:W3:Y:S04]  /*3a790*/  LDL.LU.64 R6, [R1+0x2aa8] ;  /* 0x002aa80001067983 */ /* 0x000ee80000300a00 */
[----:B------:R-:W4:-:S15]  /*3a7a0*/  LDL.LU.64 R4, [R1+0x2aa0] ;  /* 0x002aa00001047983 */ /* 0x000f1e0000300a00 */
[----:B------:R-:W-:-:S03]  /*3a7b0*/  NOP ;  /* 0x0000000000007918 */ /* 0x000fc60000000000 */
[----:B------:R0:W-:Y:S04]  /*3a7c0*/  STL.64 [R1+0x50], R20 ;  /* 0x0000501401007387 */ /* 0x0001e80000100a00 */
[----:B------:R1:W-:Y:S04]  /*3a7d0*/  STL.64 [R1+0x58], R22 ;  /* 0x0000581601007387 */ /* 0x0003e80000100a00 */
[----:B0-----:R-:W5:Y:S04]  /*3a7e0*/  LDL.LU R20, [R1+0x80] ;  /* 0x0000800001147983 */ /* 0x001f680000300800 */
[----:B------:R-:W5:Y:S04]  /*3a7f0*/  LDL.LU R21, [R1+0x84] ;  /* 0x0000840001157983 */ /* 0x000f680000300800 */
[----:B-1----:R-:W5:Y:S04]  /*3a800*/  LDL.LU R22, [R1+0x88] ;  /* 0x0000880001167983 */ /* 0x002f680000300800 */
[----:B------:R-:W5:Y:S01]  /*3a810*/  LDL.LU R23, [R1+0x8c] ;  /* 0x00008c0001177983 */ /* 0x000f620000300800 */
[----:B------:R-:W-:-:S07]  /*3a820*/  F2FP.F16.E4M3.UNPACK_B R3, R3.H1 ;  /* 0x00000003ff03723e */ /* 0x000fce00030006ff */
[----:B-----5:R-:W-:Y:S07]  /*3a830*/  HMMA.16816.F32 R20, R16, R2, R20 ;  /* 0x000000021014723c */ /* 0x020fee0000001814 */
[----:B------:R-:W-:Y:S02]  /*3a840*/  IMAD.MOV.U32 R16, RZ, RZ, R15 ;  /* 0x000000ffff107224 */ /* 0x000fe400078e000f */
[----:B------:R-:W-:Y:S02]  /*3a850*/  IMAD.MOV.U32 R17, RZ, RZ, R13 ;  /* 0x000000ffff117224 */ /* 0x000fe400078e000d */
[----:B------:R-:W-:-:S02]  /*3a860*/  IMAD.MOV.U32 R18, RZ, RZ, R25 ;  /* 0x000000ffff127224 */ /* 0x000fc400078e0019 */
[----:B------:R-:W-:-:S07]  /*3a870*/  IMAD.MOV.U32 R19, RZ, RZ, R27 ;  /* 0x000000ffff137224 */ /* 0x000fce00078e001b */
[----:B------:R-:W-:Y:S03]  /*3a880*/  HMMA.16816.F32 R16, R16, R2, R8 ;  /* 0x000000021010723c */ /* 0x000fe60000001808 */
[----:B------:R-:W-:Y:S04]  /*3a890*/  STL.64 [R1+0x60], R20 ;  /* 0x0000601401007387 */ /* 0x000fe80000100a00 */
[----:B------:R4:W-:Y:S04]  /*3a8a0*/  STL.64 [R1+0x68], R22 ;  /* 0x0000681601007387 */ /* 0x0009e80000100a00 */
[----:B------:R-:W5:Y:S04]  /*3a8b0*/  LDL.LU R28, [R1+0xf8] ;  /* 0x0000f800011c7983 */ /* 0x000f680000300800 */
[----:B------:R-:W5:Y:S04]  /*3a8c0*/  LDL.LU R29, [R1+0xfc] ;  /* 0x0000fc00011d7983 */ /* 0x000f680000300800 */
[----:B------:R-:W5:Y:S04]  /*3a8d0*/  LDL.LU R27, [R1+0xec] ;  /* 0x0000ec00011b7983 */ /* 0x000f680000300800 */
[----:B------:R-:W5:Y:S04]  /*3a8e0*/  LDL.LU R10, [R1+0x2a9c] ;  /* 0x002a9c00010a7983 */ /* 0x000f680000300800 */
[----:B------:R-:W5:Y:S01]  /*3a8f0*/  LDL.LU R8, [R1+0x2a98] ;  /* 0x002a980001087983 */ /* 0x000f620000300800 */
[----:B---3--:R-:W-:Y:S01]  /*3a900*/  F2FP.F16.E4M3.UNPACK_B R25, R7 ;  /* 0x00000007ff19723e */ /* 0x008fe200020006ff */
[----:B----4-:R-:W-:-:S02]  /*3a910*/  IMAD.MOV.U32 R22, RZ, RZ, R5 ;  /* 0x000000ffff167224 */ /* 0x010fc400078e0005 */
[----:B------:R0:W-:Y:S01]  /*3a920*/  STL.64 [R1+0x40], R16 ;  /* 0x0000401001007387 */ /* 0x0001e20000100a00 */
[----:B------:R-:W-:Y:S02]  /*3a930*/  IMAD.MOV.U32 R5, RZ, RZ, R18 ;  /* 0x000000ffff057224 */ /* 0x000fe400078e0012 */
[----:B------:R-:W-:Y:S01]  /*3a940*/  IMAD.MOV.U32 R7, RZ, RZ, R19 ;  /* 0x000000ffff077224 */ /* 0x000fe200078e0013 */
[----:B0-----:R-:W3:Y:S04]  /*3a950*/  LDL.LU R16, [R1+0x20] ;  /* 0x0000200001107983 */ /* 0x001ee80000300800 */
[----:B------:R-:W3:Y:S04]  /*3a960*/  LDL.LU R17, [R1+0x24] ;  /* 0x0000240001117983 */ /* 0x000ee80000300800 */
[----:B------:R-:W3:Y:S04]  /*3a970*/  LDL.LU R18, [R1+0x28] ;  /* 0x0000280001127983 */ /* 0x000ee80000300800 */
[----:B------:R-:W3:Y:S04]  /*3a980*/  LDL.LU R19, [R1+0x2c] ;  /* 0x00002c0001137983 */ /* 0x000ee80000300800 */
[----:B------:R0:W-:Y:S04]  /*3a990*/  STL [R1+0x2a70], R5 ;  /* 0x002a700501007387 */ /* 0x0001e80000100800 */
[----:B0-----:R-:W4:Y:S01]  /*3a9a0*/  LDL.LU R5, [R1+0x30] ;  /* 0x0000300001057983 */ /* 0x001f220000300800 */
[----:B------:R-:W-:Y:S01]  /*3a9b0*/  F2FP.F16.E4M3.UNPACK_B R24, R24 ;  /* 0x00000018ff18723e */ /* 0x000fe200020006ff */
[----:B------:R-:W-:-:S02]  /*3a9c0*/  IMAD.MOV.U32 R20, RZ, RZ, R4 ;  /* 0x000000ffff147224 */ /* 0x000fc400078e0004 */
[----:B------:R-:W-:Y:S02]  /*3a9d0*/  IMAD.MOV.U32 R21, RZ, RZ, R6 ;  /* 0x000000ffff157224 */ /* 0x000fe400078e0006 */
[----:B--2---:R-:W-:Y:S01]  /*3a9e0*/  IMAD.MOV.U32 R23, RZ, RZ, R0 ;  /* 0x000000ffff177224 */ /* 0x004fe200078e0000 */
[----:B------:R-:W-:Y:S06]  /*3a9f0*/  STL.64 [R1+0x2a90], R6 ;  /* 0x002a900601007387 */ /* 0x000fec0000100a00 */
[----:B---3--:R-:W-:Y:S01]  /*3aa00*/  HMMA.16816.F32 R16, R20, R24, R16 ;  /* 0x000000181410723c */ /* 0x008fe20000001810 */
[----:B----4-:R0:W-:-:S15]  /*3aa10*/  STL.64 [R1+0x2a88], R4 ;  /* 0x002a880401007387 */ /* 0x0101de0000100a00 */
[----:B------:R-:W-:-:S08]  /*3aa20*/  NOP ;  /* 0x0000000000007918 */ /* 0x000fd00000000000 */
[----:B------:R-:W-:Y:S02]  /*3aa30*/  IMAD.MOV.U32 R13, RZ, RZ, R16 ;  /* 0x000000ffff0d7224 */ /* 0x000fe400078e0010 */
[----:B------:R-:W-:Y:S02]  /*3aa40*/  IMAD.MOV.U32 R9, RZ, RZ, R18 ;  /* 0x000000ffff097224 */ /* 0x000fe400078e0012 */
[----:B------:R-:W-:Y:S02]  /*3aa50*/  IMAD.MOV.U32 R16, RZ, RZ, R4 ;  /* 0x000000ffff107224 */ /* 0x000fe400078e0004 */
[----:B------:R-:W-:Y:S02]  /*3aa60*/  IMAD.MOV.U32 R15, RZ, RZ, R17 ;  /* 0x000000ffff0f7224 */ /* 0x000fe400078e0011 */
[----:B------:R-:W-:Y:S01]  /*3aa70*/  IMAD.MOV.U32 R18, RZ, RZ, R5 ;  /* 0x000000ffff127224 */ /* 0x000fe200078e0005 */
[----:B0-----:R-:W2:Y:S01]  /*3aa80*/  LDL.LU R4, [R1+0xa0] ;  /* 0x0000a00001047983 */ /* 0x001ea20000300800 */
[----:B------:R-:W-:-:S03]  /*3aa90*/  IMAD.MOV.U32 R17, RZ, RZ, R6 ;  /* 0x000000ffff117224 */ /* 0x000fc600078e0006 */
[----:B------:R-:W2:Y:S04]  /*3aaa0*/  LDL.LU R5, [R1+0xa4] ;  /* 0x0000a40001057983 */ /* 0x000ea80000300800 */
[----:B------:R-:W2:Y:S04]  /*3aab0*/  LDL.LU R6, [R1+0xa8] ;  /* 0x0000a80001067983 */ /* 0x000ea80000300800 */
[----:B------:R-:W2:Y:S01]  /*3aac0*/  LDL.LU R7, [R1+0xac] ;  /* 0x0000ac0001077983 */ /* 0x000ea20000300800 */
[----:B-----5:R-:W-:Y:S02]  /*3aad0*/  IMAD.MOV.U32 R20, RZ, RZ, R8 ;  /* 0x000000ffff147224 */ /* 0x020fe400078e0008 */
[----:B------:R-:W-:-:S02]  /*3aae0*/  IMAD.MOV.U32 R21, RZ, RZ, R10 ;  /* 0x000000ffff157224 */ /* 0x000fc400078e000a */
        /* <DEDUP_REMOVED lines=11> */
[----:B------:R-:W4:Y:S04]  /*3aba0*/  LDL.LU R23, [R1+0xc] ;  /* 0x00000c0001177983 */ /* 0x000f280000300800 */
[----:B------:R-:W5:Y:S04]  /*3abb0*/  LDL R24, [R1+0x108] ;  /* 0x0001080001187983 */ /* 0x000f680000100800 */
[----:B------:R-:W2:Y:S01]  /*3abc0*/  LDL R25, [R1+0x10c] ;  /* 0x00010c0001197983 */ /* 0x000ea20000100800 */
[----:B------:R-:W-:Y:S01]  /*3abd0*/  IMAD.MOV.U32 R11, RZ, RZ, R19 ;  /* 0x000000ffff0b7224 */ /* 0x000fe200078e0013 */
[----:B------:R-:W-:-:S02]  /*3abe0*/  F2FP.F16.E4M3.UNPACK_B R2, R26 ;  /* 0x0000001aff02723e */ /* 0x000fc400020006ff */
[----:B------:R-:W-:Y:S01]  /*3abf0*/  F2FP.F16.E4M3.UNPACK_B R3, R27 ;  /* 0x0000001bff03723e */ /* 0x000fe200020006ff */
[----:B------:R-:W-:-:S07]  /*3ac00*/  IMAD.MOV.U32 R19, RZ, RZ, R0 ;  /* 0x000000ffff137224 */ /* 0x000fce00078e0000 */
[----:B----4-:R-:W-:Y:S01]  /*3ac10*/  HMMA.16816.F32 R16, R16, R2, R20 ;  /* 0x000000021010723c */ /* 0x010fe20000001814 */
[----:B-----5:R-:W-:Y:S02]  /*3ac20*/  F2FP.F16.E4M3.UNPACK_B R24, R24 ;  /* 0x00000018ff18723e */ /* 0x020fe400020006ff */
[----:B--2---:R-:W-:-:S15]  /*3ac30*/  F2FP.F16.E4M3.UNPACK_B R25, R25 ;  /* 0x00000019ff19723e */ /* 0x004fde00020006ff */
[----:B------:R-:W-:-:S05]  /*3ac40*/  NOP ;  /* 0x0000000000007918 */ /* 0x000fca0000000000 */
[----:B------:R-:W-:Y:S04]  /*3ac50*/  STL.64 [R1], R16 ;  /* 0x0000001001007387 */ /* 0x000fe80000100a00 */
        /* <DEDUP_REMOVED lines=13> */
[----:B------:R-:W4:-:S15]  /*3ad30*/  LDL.LU.64 R24, [R1+0x2a78] ;  /* 0x002a780001187983 */ /* 0x000f1e0000300a00 */
[----:B------:R-:W-:-:S03]  /*3ad40*/  NOP ;  /* 0x0000000000007918 */ /* 0x000fc60000000000 */
[----:B------:R0:W-:Y:S04]  /*3ad50*/  STL.64 [R1+0x80], R20 ;  /* 0x0000801401007387 */ /* 0x0001e80000100a00 */
[----:B------:R1:W-:Y:S04]  /*3ad60*/  STL.64 [R1+0x88], R22 ;  /* 0x0000881601007387 */ /* 0x0003e80000100a00 */
[----:B0-----:R-:W4:Y:S04]  /*3ad70*/  LDL.LU R20, [R1+0x70] ;  /* 0x0000700001147983 */ /* 0x001f280000300800 */
[----:B------:R-:W4:Y:S04]  /*3ad80*/  LDL.LU R21, [R1+0x74] ;  /* 0x0000740001157983 */ /* 0x000f280000300800 */
[----:B-1----:R-:W4:Y:S04]  /*3ad90*/  LDL.LU R22, [R1+0x78] ;  /* 0x0000780001167983 */ /* 0x002f280000300800 */
[----:B------:R-:W4:Y:S01]  /*3ada0*/  LDL.LU R23, [R1+0x7c] ;  /* 0x00007c0001177983 */ /* 0x000f220000300800 */
[----:B---3--:R-:W-:-:S02]  /*3adb0*/  IMAD.MOV.U32 R16, RZ, RZ, R4 ;  /* 0x000000ffff107224 */ /* 0x008fc400078e0004 */
[----:B------:R-:W-:Y:S02]  /*3adc0*/  IMAD.MOV.U32 R17, RZ, RZ, R6 ;  /* 0x000000ffff117224 */ /* 0x000fe400078e0006 */
[----:B------:R-:W-:Y:S02]  /*3add0*/  IMAD.MOV.U32 R18, RZ, RZ, R5 ;  /* 0x000000ffff127224 */ /* 0x000fe400078e0005 */
[----:B------:R-:W-:-:S07]  /*3ade0*/  IMAD.MOV.U32 R19, RZ, RZ, R0 ;  /* 0x000000ffff137224 */ /* 0x000fce00078e0000 */
[----:B----4-:R-:W-:Y:S07]  /*3adf0*/  HMMA.16816.F32 R16, R16, R24, R20 ;  /* 0x000000181010723c */ /* 0x010fee0000001814 */
        /* <DEDUP_REMOVED lines=9> */
[----:B-1----:R-:W4:Y:S04]  /*3ae90*/  LDL.LU R8, [R1+0x50] ;  /* 0x0000500001087983 */ /* 0x002f280000300800 */
[----:B------:R-:W4:Y:S04]  /*3aea0*/  LDL.LU R9, [R1+0x54] ;  /* 0x0000540001097983 */ /* 0x000f280000300800 */
[----:B------:R-:W4:Y:S04]  /*3aeb0*/  LDL.LU R10, [R1+0x58] ;  /* 0x00005800010a7983 */ /* 0x000f280000300800 */
[----:B------:R-:W4:Y:S01]  /*3aec0*/  LDL.LU R11, [R1+0x5c] ;  /* 0x00005c00010b7983 */ /* 0x000f220000300800 */
[----:B------:R-:W-:-:S02]  /*3aed0*/  IMAD.MOV.U32 R18, RZ, RZ, R12 ;  /* 0x000000ffff127224 */ /* 0x000fc400078e000c */
[----:B------:R-:W-:Y:S02]  /*3aee0*/  IMAD.MOV.U32 R19, RZ, RZ, R14 ;  /* 0x000000ffff137224 */ /* 0x000fe400078e000e */
[----:B------:R-:W-:Y:S02]  /*3aef0*/  IMAD.MOV.U32 R21, RZ, RZ, R6 ;  /* 0x000000ffff157224 */ /* 0x000fe400078e0006 */
[----:B------:R-:W-:Y:S01]  /*3af00*/  IMAD.MOV.U32 R22, RZ, RZ, R5 ;  /* 0x000000ffff167224 */ /* 0x000fe200078e0005 */
[----:B------:R-:W5:Y:S04]  /*3af10*/  LDL.LU R6, [R1+0x34] ;  /* 0x0000340001067983 */ /* 0x000f680000300800 */
[----:B------:R-:W5:Y:S01]  /*3af20*/  LDL.LU R5, [R1+0x2a70] ;  /* 0x002a700001057983 */ /* 0x000f620000300800 */
[----:B----4-:R-:W-:Y:S03]  /*3af30*/  HMMA.16816.F32 R16, R16, R24, R8 ;  /* 0x000000181010723c */ /* 0x010fe60000001808 */
[----:B------:R-:W4:Y:S04]  /*3af40*/  LDL.LU.64 R10, [R1+0x2a68] ;  /* 0x002a6800010a7983 */ /* 0x000f280000300a00 */
[----:B------:R-:W4:-:S15]  /*3af50*/  LDL.LU.64 R8, [R1+0x2a60] ;  /* 0x002a600001087983 */ /* 0x000f1e0000300a00 */
[----:B------:R-:W-:-:S01]  /*3af60*/  NOP ;  /* 0x0000000000007918 */ /* 0x000fc20000000000 */
[----:B------:R0:W-:Y:S04]  /*3af70*/  STL.64 [R1+0xc0], R16 ;  /* 0x0000c01001007387 */ /* 0x0001e80000100a00 */
[----:B------:R1:W-:Y:S04]  /*3af80*/  STL [R1+0xc8], R18 ;  /* 0x0000c81201007387 */ /* 0x0003e80000100800 */
[----:B------:R-:W3:Y:S01]  /*3af90*/  LDL.LU R25, [R1+0xd8] ;  /* 0x0000d80001197983 */ /* 0x000ee20000300800 */
[----:B------:R-:W-:Y:S02]  /*3afa0*/  IMAD.MOV.U32 R23, RZ, RZ, R0 ;  /* 0x000000ffff177224 */ /* 0x000fe400078e0000 */
[----:B------:R-:W-:Y:S01]  /*3afb0*/  IMAD.MOV.U32 R0, RZ, RZ, R19 ;  /* 0x000000ffff007224 */ /* 0x000fe200078e0013 */
[----:B0-----:R-:W5:Y:S04]  /*3afc0*/  LDL.LU R16, [R1+0x60] ;  /* 0x0000600001107983 */ /* 0x001f680000300800 */
[----:B------:R-:W5:Y:S04]  /*3afd0*/  LDL.LU R17, [R1+0x64] ;  /* 0x0000640001117983 */ /* 0x000f680000300800 */
[----:B-1----:R-:W5:Y:S04]  /*3afe0*/  LDL.LU R18, [R1+0x68] ;  /* 0x0000680001127983 */ /* 0x002f680000300800 */
[----:B------:R-:W5:Y:S04]  /*3aff0*/  LDL.LU R19, [R1+0x6c] ;  /* 0x00006c0001137983 */ /* 0x000f680000300800 */
[----:B--2---:R-:W-:Y:S01]  /*3b000*/  STL.64 [R1+0x2a50], R26 ;  /* 0x002a501a01007387 */ /* 0x004fe20000100a00 */
[----:B------:R-:W-:-:S02]  /*3b010*/  F2FP.F16.E4M3.UNPACK_B R2, R28 ;  /* 0x0000001cff02723e */ /* 0x000fc400020006ff */
[----:B------:R-:W-:Y:S02]  /*3b020*/  F2FP.F16.E4M3.UNPACK_B R3, R29 ;  /* 0x0000001dff03723e */ /* 0x000fe400020006ff */
[----:B---3--:R-:W-:Y:S02]  /*3b030*/  F2FP.F16.E4M3.UNPACK_B R24, R25.H1 ;  /* 0x00000019ff18723e */ /* 0x008fe400030006ff */
[----:B------:R-:W-:-:S05]  /*3b040*/  F2FP.F16.E4M3.UNPACK_B R25, R4.H1 ;  /* 0x00000004ff19723e */ /* 0x000fca00030006ff */
[----:B------:R0:W-:Y:S04]  /*3b050*/  STL.64 [R1+0x2a48], R24 ;  /* 0x002a481801007387 */ /* 0x0001e80000100a00 */
[----:B0-----:R-:W2:Y:S04]  /*3b060*/  LDL.LU R24, [R1+0x40] ;  /* 0x0000400001187983 */ /* 0x001ea80000300800 */
[----:B------:R-:W2:Y:S01]  /*3b070*/  LDL.LU R25, [R1+0x44] ;  /* 0x0000440001197983 */ /* 0x000ea20000300800 */
[----:B-----5:R-:W-:Y:S01]  /*3b080*/  HMMA.16816.F32 R20, R20, R2, R16 ;  /* 0x000000021414723c */ /* 0x020fe20000001810 */
[----:B------:R-:W-:-:S02]  /*3b090*/  IMAD.MOV.U32 R26, RZ, RZ, R5 ;  /* 0x000000ffff1a7224 */ /* 0x000fc400078e0005 */
[----:B------:R-:W-:Y:S01]  /*3b0a0*/  IMAD.MOV.U32 R27, RZ, RZ, R7 ;  /* 0x000000ffff1b7224 */ /* 0x000fe200078e0007 */
[----:B------:R-:W3:Y:S04]  /*3b0b0*/  LDL.LU R5, [R1+0x2a5c] ;  /* 0x002a5c0001057983 */ /* 0x000ee80000300800 */
[----:B------:R-:W5:Y:S01]  /*3b0c0*/  LDL.LU R7, [R1+0x2a58] ;  /* 0x002a580001077983 */ /* 0x000f620000300800 */
[----:B----4-:R-:W-:Y:S02]  /*3b0d0*/  IMAD.MOV.U32 R16, RZ, RZ, R8 ;  /* 0x000000ffff107224 */ /* 0x010fe400078e0008 */
[----:B------:R-:W-:Y:S02]  /*3b0e0*/  IMAD.MOV.U32 R17, RZ, RZ, R10 ;  /* 0x000000ffff117224 */ /* 0x000fe400078e000a */
[----:B------:R-:W-:-:S02]  /*3b0f0*/  IMAD.MOV.U32 R18, RZ, RZ, R12 ;  /* 0x000000ffff127224 */ /* 0x000fc400078e000c */
[----:B------:R-:W-:Y:S01]  /*3b100*/  IMAD.MOV.U32 R19, RZ, RZ, R14 ;  /* 0x000000ffff137224 */ /* 0x000fe200078e000e */
[----:B------:R-:W4:Y:S07]  /*3b110*/  LDL R8, [R1+0x3c] ;  /* 0x00003c0001087983 */ /* 0x000f2e0000100800 */
[----:B------:R3:W-:Y:S04]  /*3b120*/  STL.64 [R1+0x60], R20 ;  /* 0x0000601401007387 */ /* 0x0007e80000100a00 */
[----:B------:R0:W-:Y:S04]  /*3b130*/  STL.64 [R1+0x68], R22 ;  /* 0x0000681601007387 */ /* 0x0001e80000100a00 */
[----:B------:R-:W4:Y:S04]  /*3b140*/  LDL.LU R12, [R1+0x114] ;  /* 0x00011400010c7983 */ /* 0x000f280000300800 */
[----:B------:R-:W4:Y:S01]  /*3b150*/  LDL R14, [R1+0x110] ;  /* 0x00011000010e7983 */ /* 0x000f220000100800 */
[----:B--2---:R-:W-:Y:S03]  /*3b160*/  HMMA.16816.F32 R16, R16, R2, R24 ;  /* 0x000000021010723c */ /* 0x004fe60000001818 */
[----:B------:R-:W2:Y:S04]  /*3b170*/  LDL.LU.64 R26, [R1+0x2a50] ;  /* 0x002a5000011a7983 */ /* 0x000ea80000300a00 */
[----:B------:R-:W2:Y:S01]  /*3b180*/  LDL.LU.64 R24, [R1+0x2a48] ;  /* 0x002a480001187983 */ /* 0x000ea20000300a00 */
[----:B---3--:R-:W-:-:S02]  /*3b190*/  IMAD.MOV.U32 R20, RZ, RZ, R5 ;  /* 0x000000ffff147224 */ /* 0x008fc400078e0005 */
[----:B0-----:R-:W-:Y:S02]  /*3b1a0*/  IMAD.MOV.U32 R22, RZ, RZ, R6 ;  /* 0x000000ffff167224 */ /* 0x001fe400078e0006 */
[----:B-----5:R-:W-:Y:S02]  /*3b1b0*/  IMAD.MOV.U32 R21, RZ, RZ, R7 ;  /* 0x000000ffff157224 */ /* 0x020fe400078e0007 */
[----:B----4-:R-:W-:-:S09]  /*3b1c0*/  IMAD.MOV.U32 R23, RZ, RZ, R8 ;  /* 0x000000ffff177224 */ /* 0x010fd200078e0008 */
[----:B------:R-:W-:Y:S04]  /*3b1d0*/  STL.64 [R1+0x40], R16 ;  /* 0x0000401001007387 */ /* 0x000fe80000100a00 */
[----:B------:R0:W-:Y:S01]  /*3b1e0*/  STL [R1+0x48], R18 ;  /* 0x0000481201007387 */ /* 0x0001e20000100800 */
[----:B------:R-:W-:Y:S02]  /*3b1f0*/  IMAD.MOV.U32 R4, RZ, RZ, R19 ;  /* 0x000000ffff047224 */ /* 0x000fe400078e0013 */
[----:B------:R-:W-:Y:S02]  /*3b200*/  IMAD.MOV.U32 R19, RZ, RZ, R11 ;  /* 0x000000ffff137224 */ /* 0x000fe400078e000b */
[----:B0-----:R-:W-:Y:S02]  /*3b210*/  IMAD.MOV.U32 R18, RZ, RZ, R9 ;  /* 0x000000ffff127224 */ /* 0x001fe400078e0009 */
[----:B------:R-:W-:-:S02]  /*3b220*/  IMAD.MOV.U32 R16, RZ, RZ, R13 ;  /* 0x000000ffff107224 */ /* 0x000fc400078e000d */
[----:B------:R-:W-:Y:S01]  /*3b230*/  IMAD.MOV.U32 R17, RZ, RZ, R15 ;  /* 0x000000ffff117224 */ /* 0x000fe200078e000f */
[----:B------:R-:W3:Y:S04]  /*3b240*/  LDL.LU R13, [R1+0x2a44] ;  /* 0x002a4400010d7983 */ /* 0x000ee80000300800 */
[----:B------:R-:W4:Y:S04]  /*3b250*/  LDL.LU R15, [R1+0x2a40] ;  /* 0x002a4000010f7983 */ /* 0x000f280000300800 */
[----:B------:R-:W5:Y:S04]  /*3b260*/  LDL.LU R9, [R1+0x2a3c] ;  /* 0x002a3c0001097983 */ /* 0x000f680000300800 */
[----:B------:R-:W3:Y:S04]  /*3b270*/  LDL.LU R11, [R1+0x2a38] ;  /* 0x002a3800010b7983 */ /* 0x000ee80000300800 */
[----:B------:R-:W4:Y:S04]  /*3b280*/  LDL.LU R2, [R1+0x108] ;  /* 0x0001080001027983 */ /* 0x000f280000300800 */
        /* <DEDUP_REMOVED lines=16> */
[----:B----4-:R-:W-:Y:S02]  /*3b390*/  IMAD.MOV.U32 R23, RZ, RZ, R15 ;  /* 0x000000ffff177224 */ /* 0x010fe400078e000f */
[----:B------:R-:W-:-:S05]  /*3b3a0*/  IMAD.MOV.U32 R19, RZ, RZ, R8 ;  /* 0x000000ffff137224 */ /* 0x000fca00078e0008 */
[----:B--2---:R-:W-:Y:S01]  /*3b3b0*/  HMMA.16816.F32 R20, R20, R24, R4 ;  /* 0x000000181414723c */ /* 0x004fe20000001804 */
[----:B------:R-:W2:Y:S04]  /*3b3c0*/  LDL.LU.64 R6, [R1+0x2a30] ;  /* 0x002a300001067983 */ /* 0x000ea80000300a00 */
[----:B------:R-:W3:-:S15]  /*3b3d0*/  LDL.LU.64 R4, [R1+0x2a28] ;  /* 0x002a280001047983 */ /* 0x000ede0000300a00 */
[----:B------:R-:W-:-:S03]  /*3b3e0*/  NOP ;  /* 0x0000000000007918 */ /* 0x000fc60000000000 */
[----:B------:R0:W-:Y:S01]  /*3b3f0*/  STL.64 [R1+0xb0], R20 ;  /* 0x0000b01401007387 */ /* 0x0001e20000100a00 */
[----:B------:R-:W-:Y:S02]  /*3b400*/  IMAD.MOV.U32 R10, RZ, RZ, R22 ;  /* 0x000000ffff0a7224 */ /* 0x000fe400078e0016 */
[----:B------:R-:W-:Y:S01]  /*3b410*/  IMAD.MOV.U32 R8, RZ, RZ, R23 ;  /* 0x000000ffff087224 */ /* 0x000fe200078e0017 */
[----:B0-----:R-:W4:Y:S04]  /*3b420*/  LDL.LU R20, [R1] ;  /* 0x0000000001147983 */ /* 0x001f280000300800 */
[----:B------:R-:W4:Y:S04]  /*3b430*/  LDL.LU R21, [R1+0x4] ;  /* 0x0000040001157983 */ /* 0x000f280000300800 */
[----:B------:R-:W4:Y:S04]  /*3b440*/  LDL.LU R22, [R1+0x8] ;  /* 0x0000080001167983 */ /* 0x000f280000300800 */
[----:B------:R-:W4:Y:S01]  /*3b450*/  LDL.LU R23, [R1+0xc] ;  /* 0x00000c0001177983 */ /* 0x000f220000300800 */
[----:B------:R-:W-:-:S02]  /*3b460*/  F2FP.F16.E4M3.UNPACK_B R26, R26.H1 ;  /* 0x0000001aff1a723e */ /* 0x000fc400030006ff */
[----:B------:R-:W-:Y:S01]  /*3b470*/  F2FP.F16.E4M3.UNPACK_B R27, R27.H1 ;  /* 0x0000001bff1b723e */ /* 0x000fe200030006ff */
[----:B------:R0:W-:Y:S04]  /*3b480*/  STL [R1+0x2a08], R10 ;  /* 0x002a080a01007387 */ /* 0x0001e80000100800 */
[----:B0-----:R-:W5:Y:S02]  /*3b490*/  LDL.LU R10, [R1+0x3c] ;  /* 0x00003c00010a7983 */ /* 0x001f640000300800 */
[----:B----4-:R-:W-:Y:S02]  /*3b4a0*/  HMMA.16816.F32 R16, R16, R26, R20 ;  /* 0x0000001a1010723c */ /* 0x010fe40000001814 */
[----:B------:R-:W0:-:S15]  /*3b4b0*/  LDSM.16.M88.4 R20, [R12+UR7+0x180] ;  /* 0x000180070c14783b */ /* 0x000e1e0008000200 */
[----:B------:R-:W-:-:S06]  /*3b4c0*/  NOP ;  /* 0x0000000000007918 */ /* 0x000fcc0000000000 */
[----:B------:R-:W-:Y:S04]  /*3b4d0*/  STL.64 [R1+0x50], R16 ;  /* 0x0000501001007387 */ /* 0x000fe80000100a00 */
[----:B------:R-:W-:Y:S04]  /*3b4e0*/  STL.64 [R1+0x58], R18 ;  /* 0x0000581201007387 */ /* 0x000fe80000100a00 */
[----:B------:R-:W-:Y:S04]  /*3b4f0*/  LDSM.16.MT88.4 R16, [R14+UR7+0x16000] ;  /* 0x016000070e10783b */ /* 0x000fe80008004200 */
[----:B0-----:R-:W-:Y:S04]  /*3b500*/  STL.64 [R1+0x150], R20 ;  /* 0x0001501401007387 */ /* 0x001fe80000100a00 */
[----:B------:R-:W-:Y:S04]  /*3b510*/  STL.64 [R1+0x158], R22 ;  /* 0x0001581601007387 */ /* 0x000fe80000100a00 */
[----:B------:R-:W0:Y:S04]  /*3b520*/  LDSM.16.MT88.4 R20, [R14+UR7+0x16400] ;  /* 0x016400070e14783b */ /* 0x000e280008004200 */
[----:B0-----:R0:W-:Y:S04]  /*3b530*/  STL [R1+0x29b4], R21 ;  /* 0x0029b41501007387 */ /* 0x0011e80000100800 */
[----:B------:R-:W-:Y:S04]  /*3b540*/  STL.64 [R1], R16 ;  /* 0x0000001001007387 */ /* 0x000fe80000100a00 */
[----:B------:R-:W-:Y:S04]  /*3b550*/  STL.64 [R1+0x8], R18 ;  /* 0x0000081201007387 */ /* 0x000fe80000100a00 */
[----:B------:R1:W-:Y:S04]  /*3b560*/  STL [R1+0x29b0], R23 ;  /* 0x0029b01701007387 */ /* 0x0003e80000100800 */
[----:B------:R-:W-:Y:S04]  /*3b570*/  STL [R1+0x2988], R14 ;  /* 0x0029880e01007387 */ /* 0x000fe80000100800 */
[----:B0-----:R-:W4:Y:S04]  /*3b580*/  LDL.LU R21, [R1+0x150] ;  /* 0x0001500001157983 */ /* 0x001f280000300800 */
[----:B-1----:R-:W2:Y:S04]  /*3b590*/  LDL.LU R23, [R1+0x154] ;  /* 0x0001540001177983 */ /* 0x002ea80000300800 */
[----:B--2---:R-:W-:Y:S04]  /*3b5a0*/  STL.64 [R1+0x2a00], R22 ;  /* 0x002a001601007387 */ /* 0x004fe80000100a00 */
[----:B----4-:R0:W-:Y:S04]  /*3b5b0*/  STL.64 [R1+0x29f8], R20 ;  /* 0x0029f81401007387 */ /* 0x0101e80000100a00 */
[----:B0-----:R-:W2:Y:S04]  /*3b5c0*/  LDL.LU R20, [R1+0xc0] ;  /* 0x0000c00001147983 */ /* 0x001ea80000300800 */
[----:B------:R-:W2:Y:S04]  /*3b5d0*/  LDL.LU R21, [R1+0xc4] ;  /* 0x0000c40001157983 */ /* 0x000ea80000300800 */
[----:B------:R-:W4:Y:S01]  /*3b5e0*/  LDL.LU R22, [R1+0xc8] ;  /* 0x0000c80001167983 */ /* 0x000f220000300800 */
[----:B------:R-:W-:-:S03]  /*3b5f0*/  IMAD.MOV.U32 R23, RZ, RZ, R0 ;  /* 0x000000ffff177224 */ /* 0x000fc600078e0000 */
[----:B------:R-:W3:Y:S04]  /*3b600*/  LDL.LU R0, [R1+0x2a20] ;  /* 0x002a200001007983 */ /* 0x000ee80000300800 */
[----:B----4-:R-:W-:Y:S04]  /*3b610*/  STL.64 [R1+0x2a18], R22 ;  /* 0x002a181601007387 */ /* 0x010fe80000100a00 */
[----:B--2---:R0:W-:Y:S04]  /*3b620*/  STL.64 [R1+0x2a10], R20 ;  /* 0x002a101401007387 */ /* 0x0041e80000100a00 */
        /* <DEDUP_REMOVED lines=9> */
[----:B---3--:R-:W0:Y:S04]  /*3b6c0*/  LDSM.16.MT88.4 R24, [R0+UR7+0x16000] ;  /* 0x016000070018783b */ /* 0x008e280008004200 */
[----:B------:R-:W1:-:S15]  /*3b6d0*/  LDSM.16.M88.4 R16, [R12+UR7+0x4180] ;  /* 0x004180070c10783b */ /* 0x000e5e0008000200 */
[----:B------:R-:W-:-:S03]  /*3b6e0*/  NOP ;  /* 0x0000000000007918 */ /* 0x000fc60000000000 */
[----:B------:R-:W-:Y:S04]  /*3b6f0*/  STL.64 [R1+0xa0], R20 ;  /* 0x0000a01401007387 */ /* 0x000fe80000100a00 */
[----:B------:R-:W-:Y:S04]  /*3b700*/  STL.64 [R1+0xa8], R22 ;  /* 0x0000a81601007387 */ /* 0x000fe80000100a00 */
[----:B------:R-:W2:Y:S04]  /*3b710*/  LDSM.16.MT88.4 R20, [R0+UR7+0x16400] ;  /* 0x016400070014783b */ /* 0x000ea80008004200 */
[----:B0-----:R-:W-:Y:S04]  /*3b720*/  STL [R1+0x2994], R25 ;  /* 0x0029941901007387 */ /* 0x001fe80000100800 */
[----:B-1----:R-:W-:Y:S04]  /*3b730*/  STL.64 [R1+0x160], R16 ;  /* 0x0001601001007387 */ /* 0x002fe80000100a00 */
[----:B------:R-:W-:Y:S04]  /*3b740*/  STL.64 [R1+0x168], R18 ;  /* 0x0001681201007387 */ /* 0x000fe80000100a00 */
[----:B------:R-:W-:Y:S04]  /*3b750*/  STL [R1+0x2990], R27 ;  /* 0x0029901b01007387 */ /* 0x000fe80000100800 */
[----:B------:R-:W-:Y:S04]  /*3b760*/  STL [R1+0x29f4], R26 ;  /* 0x0029f41a01007387 */ /* 0x000fe80000100800 */
[----:B------:R0:W-:Y:S04]  /*3b770*/  STL [R1+0x29f0], R24 ;  /* 0x0029f01801007387 */ /* 0x0001e80000100800 */
[----:B0-----:R-:W3:Y:S04]  /*3b780*/  LDL.LU R24, [R1+0x90] ;  /* 0x0000900001187983 */ /* 0x001ee80000300800 */
[----:B------:R-:W3:Y:S04]  /*3b790*/  LDL.LU R25, [R1+0x94] ;  /* 0x0000940001197983 */ /* 0x000ee80000300800 */
[----:B------:R-:W3:Y:S04]  /*3b7a0*/  LDL.LU R26, [R1+0x98] ;  /* 0x00009800011a7983 */ /* 0x000ee80000300800 */
[----:B------:R-:W3:Y:S04]  /*3b7b0*/  LDL.LU R27, [R1+0x9c] ;  /* 0x00009c00011b7983 */ /* 0x000ee80000300800 */
[----:B--2---:R-:W-:Y:S04]  /*3b7c0*/  STL.64 [R1+0x20], R20 ;  /* 0x0000201401007387 */ /* 0x004fe80000100a00 */
[----:B------:R0:W-:Y:S01]  /*3b7d0*/  STL.64 [R1+0x28], R22 ;  /* 0x0000281601007387 */ /* 0x0001e20000100a00 */
[----:B------:R-:W-:-:S03]  /*3b7e0*/  IMAD.MOV.U32 R14, RZ, RZ, R21 ;  /* 0x000000ffff0e7224 */ /* 0x000fc600078e0015 */
[----:B0-----:R-:W2:Y:S04]  /*3b7f0*/  LDL.LU.64 R22, [R1+0x2a18] ;  /* 0x002a180001167983 */ /* 0x001ea80000300a00 */
[----:B------:R-:W2:Y:S01]  /*3b800*/  LDL.LU.64 R20, [R1+0x2a10] ;  /* 0x002a100001147983 */ /* 0x000ea20000300a00 */
[----:B------:R-:W-:Y:S02]  /*3b810*/  F2FP.F16.E4M3.UNPACK_B R2, R2.H1 ;  /* 0x00000002ff02723e */ /* 0x000fe400030006ff */
[----:B------:R-:W-:Y:S01]  /*3b820*/  F2FP.F16.E4M3.UNPACK_B R3, R3.H1 ;  /* 0x00000003ff03723e */ /* 0x000fe200030006ff */
[----:B------:R-:W-:Y:S02]  /*3b830*/  IMAD.MOV.U32 R16, RZ, RZ, R5 ;  /* 0x000000ffff107224 */ /* 0x000fe400078e0005 */
[----:B------:R-:W-:-:S02]  /*3b840*/  IMAD.MOV.U32 R17, RZ, RZ, R7 ;  /* 0x000000ffff117224 */ /* 0x000fc400078e0007 */
[----:B------:R-:W-:Y:S02]  /*3b850*/  IMAD.MOV.U32 R18, RZ, RZ, R6 ;  /* 0x000000ffff127224 */ /* 0x000fe400078e0006 */
[----:B-----5:R-:W-:Y:S01]  /*3b860*/  IMAD.MOV.U32 R19, RZ, RZ, R10 ;  /* 0x000000ffff137224 */ /* 0x020fe200078e000a */
[----:B------:R-:W-:Y:S04]  /*3b870*/  STL [R1+0x298c], R14 ;  /* 0x00298c0e01007387 */ /* 0x000fe80000100800 */
[----:B------:R-:W-:Y:S02]  /*3b880*/  STL [R1+0x2968], R0 ;  /* 0x0029680001007387 */ /* 0x000fe40000100800 */
[----:B---3--:R-:W-:Y:S07]  /*3b890*/  HMMA.16816.F32 R24, R16, R2, R24 ;  /* 0x000000021018723c */ /* 0x008fee0000001818 */
[----:B------:R-:W-:-:S02]  /*3b8a0*/  IMAD.MOV.U32 R16, RZ, RZ, R9 ;  /* 0x000000ffff107224 */ /* 0x000fc400078e0009 */
[----:B------:R-:W-:Y:S02]  /*3b8b0*/  IMAD.MOV.U32 R17, RZ, RZ, R11 ;  /* 0x000000ffff117224 */ /* 0x000fe400078e000b */
[----:B------:R-:W-:Y:S02]  /*3b8c0*/  IMAD.MOV.U32 R18, RZ, RZ, R13 ;  /* 0x000000ffff127224 */ /* 0x000fe400078e000d */
[----:B------:R-:W-:-:S07]  /*3b8d0*/  IMAD.MOV.U32 R19, RZ, RZ, R15 ;  /* 0x000000ffff137224 */ /* 0x000fce00078e000f */
[----:B--2---:R-:W-:Y:S03]  /*3b8e0*/  HMMA.16816.F32 R20, R16, R2, R20 ;  /* 0x000000021014723c */ /* 0x004fe60000001814 */
[----:B------:R0:W-:Y:S04]  /*3b8f0*/  STL.64 [R1+0x90], R24 ;  /* 0x0000901801007387 */ /* 0x0001e80000100a00 */
[----:B------:R1:W-:Y:S04]  /*3b900*/  STL.64 [R1+0x98], R26 ;  /* 0x0000981a01007387 */ /* 0x0003e80000100a00 */
[----:B0-----:R-:W2:Y:S01]  /*3b910*/  LDL.LU R24, [R1+0x40] ;  /* 0x0000400001187983 */ /* 0x001ea20000300800 */
[----:B-1----:R-:W-:-:S02]  /*3b920*/  IMAD.MOV.U32 R27, RZ, RZ, R4 ;  /* 0x000000ffff1b7224 */ /* 0x002fc400078e0004 */
[----:B------:R-:W-:Y:S01]  /*3b930*/  IMAD.MOV.U32 R4, RZ, RZ, R5 ;  /* 0x000000ffff047224 */ /* 0x000fe200078e0005 */
[----:B------:R-:W2:Y:S01]  /*3b940*/  LDL.LU R25, [R1+0x44] ;  /* 0x0000440001197983 */ /* 0x000ea20000300800 */
[----:B------:R-:W-:-:S03]  /*3b950*/  IMAD.MOV.U32 R5, RZ, RZ, R7 ;  /* 0x000000ffff057224 */ /* 0x000fc600078e0007 */
[----:B------:R-:W2:Y:S01]  /*3b960*/  LDL.LU R26, [R1+0x48] ;  /* 0x00004800011a7983 */ /* 0x000ea20000300800 */
[----:B------:R-:W-:-:S03]  /*3b970*/  IMAD.MOV.U32 R7, RZ, RZ, R10 ;  /* 0x000000ffff077224 */ /* 0x000fc600078e000a */
[----:B------:R-:W3:Y:S04]  /*3b980*/  LDL.LU R10, [R1+0x2a08] ;  /* 0x002a0800010a7983 */ /* 0x000ee80000300800 */
[----:B------:R-:W4:Y:S04]  /*3b990*/  LDL.LU R16, [R1+0x60] ;  /* 0x0000600001107983 */ /* 0x000f280000300800 */
[----:B------:R-:W-:Y:S04]  /*3b9a0*/  STL.64 [R1+0x80], R20 ;  /* 0x0000801401007387 */ /* 0x000fe80000100a00 */
[----:B------:R-:W-:Y:S04]  /*3b9b0*/  STL.64 [R1+0x88], R22 ;  /* 0x0000881601007387 */ /* 0x000fe80000100a00 */
[----:B------:R-:W4:Y:S04]  /*3b9c0*/  LDL.LU R17, [R1+0x64] ;  /* 0x0000640001117983 */ /* 0x000f280000300800 */
[----:B------:R-:W4:Y:S04]  /*3b9d0*/  LDL.LU R18, [R1+0x68] ;  /* 0x0000680001127983 */ /* 0x000f280000300800 */
[----:B------:R-:W4:Y:S04]  /*3b9e0*/  LDL.LU R19, [R1+0x6c] ;  /* 0x00006c0001137983 */ /* 0x000f280000300800 */
[----:B------:R-:W0:Y:S01]  /*3b9f0*/  LDSM.16.M88.4 R20, [R12+UR7+0x8180] ;  /* 0x008180070c14783b */ /* 0x000e220008000200 */
[----:B------:R-:W-:-:S02]  /*3ba00*/  F2FP.F16.E4M3.UNPACK_B R28, R28.H1 ;  /* 0x0000001cff1c723e */ /* 0x000fc400030006ff */
[----:B------:R-:W-:Y:S01]  /*3ba10*/  F2FP.F16.E4M3.UNPACK_B R29, R29.H1 ;  /* 0x0000001dff1d723e */ /* 0x000fe200030006ff */
[----:B0-----:R-:W-:Y:S04]  /*3ba20*/  STL.64 [R1+0x140], R20 ;  /* 0x0001401401007387 */ /* 0x001fe80000100a00 */
[----:B------:R0:W-:Y:S04]  /*3ba30*/  STL.64 [R1+0x148], R22 ;  /* 0x0001481601007387 */ /* 0x0001e80000100a00 */
[----:B0-----:R-:W5:Y:S04]  /*3ba40*/  LDL.LU.64 R22, [R1+0x2a00] ;  /* 0x002a000001167983 */ /* 0x001f680000300a00 */
[----:B------:R-:W3:Y:S01]  /*3ba50*/  LDL.LU.64 R20, [R1+0x29f8] ;  /* 0x0029f80001147983 */ /* 0x000ee20000300a00 */
[----:B----4-:R-:W-:-:S15]  /*3ba60*/  HMMA.16816.F32 R4, R4, R28, R16 ;  /* 0x0000001c0404723c */ /* 0x010fde0000001810 */
[----:B------:R-:W-:-:S08]  /*3ba70*/  NOP ;  /* 0x0000000000007918 */ /* 0x000fd00000000000 */
[----:B------:R-:W-:Y:S04]  /*3ba80*/  STL.64 [R1+0x60], R4 ;  /* 0x0000600401007387 */ /* 0x000fe80000100a00 */
[----:B------:R0:W-:Y:S04]  /*3ba90*/  STL [R1+0x68], R6 ;  /* 0x0000680601007387 */ /* 0x0001e80000100800 */
[----:B------:R-:W4:Y:S04]  /*3baa0*/  LDL.LU R16, [R1+0x50] ;  /* 0x0000500001107983 */ /* 0x000f280000300800 */
[----:B------:R-:W4:Y:S04]  /*3bab0*/  LDL.LU R17, [R1+0x54] ;  /* 0x0000540001117983 */ /* 0x000f280000300800 */
[----:B------:R-:W5:Y:S04]  /*3bac0*/  LDL.LU R18, [R1+0x58] ;  /* 0x0000580001127983 */ /* 0x000f680000300800 */
[----:B------:R-:W5:Y:S01]  /*3bad0*/  LDL.LU R19, [R1+0x5c] ;  /* 0x00005c0001137983 */ /* 0x000f620000300800 */
[----:B------:R-:W-:-:S02]  /*3bae0*/  IMAD.MOV.U32 R0, RZ, RZ, R7 ;  /* 0x000000ffff007224 */ /* 0x000fc400078e0007 */
[----:B------:R-:W-:Y:S02]  /*3baf0*/  IMAD.MOV.U32 R7, RZ, RZ, R15 ;  /* 0x000000ffff077224 */ /* 0x000fe400078e000f */
[----:B0-----:R-:W-:Y:S02]  /*3bb00*/  IMAD.MOV.U32 R6, RZ, RZ, R13 ;  /* 0x000000ffff067224 */ /* 0x001fe400078e000d */
[----:B------:R-:W-:Y:S02]  /*3bb10*/  IMAD.MOV.U32 R4, RZ, RZ, R9 ;  /* 0x000000ffff047224 */ /* 0x000fe400078e0009 */
[----:B------:R-:W-:Y:S01]  /*3bb20*/  IMAD.MOV.U32 R5, RZ, RZ, R11 ;  /* 0x000000ffff057224 */ /* 0x000fe200078e000b */
[----:B------:R-:W0:Y:S06]  /*3bb30*/  LDSM.16.M88.4 R12, [R12+UR7+0xc180] ;  /* 0x00c180070c0c783b */ /* 0x000e2c0008000200 */
[----:B--2---:R-:W-:Y:S01]  /*3bb40*/  HMMA.16816.F32 R4, R4, R28, R24 ;  /* 0x0000001c0404723c */ /* 0x004fe20000001818 */
[----:B---3--:R-:W-:Y:S01]  /*3bb50*/  F2FP.F16.E4M3.UNPACK_B R2, R21 ;  /* 0x00000015ff02723e */ /* 0x008fe200020006ff */
[----:B-----5:R-:W-:Y:S04]  /*3bb60*/  STL.64 [R1+0x29e8], R18 ;  /* 0x0029e81201007387 */ /* 0x020fe80000100a00 */
[----:B----4-:R1:W-:Y:S04]  /*3bb70*/  STL.64 [R1+0x29e0], R16 ;  /* 0x0029e01001007387 */ /* 0x0103e80000100a00 */
[----:B-1----:R-:W2:Y:S04]  /*3bb80*/  LDL.LU R16, [R1+0xb0] ;  /* 0x0000b00001107983 */ /* 0x002ea80000300800 */
[----:B------:R-:W2:Y:S04]  /*3bb90*/  LDL.LU R17, [R1+0xb4] ;  /* 0x0000b40001117983 */ /* 0x000ea80000300800 */
[----:B------:R1:W-:Y:S04]  /*3bba0*/  STL [R1+0x29c8], R0 ;  /* 0x0029c80001007387 */ /* 0x0003e80000100800 */
[----:B-1----:R-:W3:Y:S04]  /*3bbb0*/  LDL.LU R0, [R1+0x8] ;  /* 0x0000080001007983 */ /* 0x002ee80000300800 */
[----:B------:R1:W-:Y:S04]  /*3bbc0*/  STL [R1+0x29cc], R21 ;  /* 0x0029cc1501007387 */ /* 0x0003e80000100800 */
[----:B-1----:R-:W4:Y:S04]  /*3bbd0*/  LDL.LU R21, [R1] ;  /* 0x0000000001157983 */ /* 0x002f280000300800 */
[----:B------:R-:W-:Y:S04]  /*3bbe0*/  STL [R1+0x29d0], R23 ;  /* 0x0029d01701007387 */ /* 0x000fe80000100800 */
[----:B------:R-:W5:Y:S04]  /*3bbf0*/  LDL.LU R26, [R1+0x29f4] ;  /* 0x0029f400011a7983 */ /* 0x000f680000300800 */
[----:B------:R-:W2:Y:S04]  /*3bc00*/  LDL.LU R24, [R1+0x29f0] ;  /* 0x0029f00001187983 */ /* 0x000ea80000300800 */
[----:B------:R1:W-:Y:S04]  /*3bc10*/  STL.64 [R1+0x40], R4 ;  /* 0x0000400401007387 */ /* 0x0003e80000100a00 */
[----:B------:R0:W-:Y:S04]  /*3bc20*/  STL.64 [R1+0x48], R6 ;  /* 0x0000480601007387 */ /* 0x0001e80000100a00 */
[----:B-1----:R-:W5:Y:S04]  /*3bc30*/  LDL.LU R4, [R1+0x70] ;  /* 0x0000700001047983 */ /* 0x002f680000300800 */
[----:B------:R-:W5:Y:S04]  /*3bc40*/  LDL.LU R5, [R1+0x74] ;  /* 0x0000740001057983 */ /* 0x000f680000300800 */
[----:B0-----:R-:W5:Y:S04]  /*3bc50*/  LDL.LU R6, [R1+0x78] ;  /* 0x0000780001067983 */ /* 0x001f680000300800 */
[----:B------:R-:W5:Y:S01]  /*3bc60*/  LDL.LU R7, [R1+0x7c] ;  /* 0x00007c0001077983 */ /* 0x000f620000300800 */
[----:B------:R-:W-:-:S02]  /*3bc70*/  IMAD.MOV.U32 R18, RZ, RZ, R10 ;  /* 0x000000ffff127224 */ /* 0x000fc400078e000a */
[----:B------:R-:W-:Y:S01]  /*3bc80*/  IMAD.MOV.U32 R19, RZ, RZ, R8 ;  /* 0x000000ffff137224 */ /* 0x000fe200078e0008 */
[----:B------:R-:W-:Y:S01]  /*3bc90*/  F2FP.F16.E4M3.UNPACK_B R3, R23 ;  /* 0x00000017ff03723e */ /* 0x000fe200020006ff */
[----:B------:R-:W-:Y:S02]  /*3bca0*/  IMAD.MOV.U32 R10, RZ, RZ, R20 ;  /* 0x000000ffff0a7224 */ /* 0x000fe400078e0014 */
[----:B------:R-:W-:Y:S01]  /*3bcb0*/  IMAD.MOV.U32 R11, RZ, RZ, R22 ;  /* 0x000000ffff0b7224 */ /* 0x000fe200078e0016 */
[----:B------:R-:W2:Y:S04]  /*3bcc0*/  LDL.LU R28, [R1+0x160] ;  /* 0x00016000011c7983 */ /* 0x000ea80000300800 */
[----:B------:R-:W2:Y:S04]  /*3bcd0*/  LDL.LU R29, [R1+0x164] ;  /* 0x00016400011d7983 */ /* 0x000ea80000300800 */
[----:B------:R-:W-:Y:S04]  /*3bce0*/  STL.64 [R1+0x130], R12 ;  /* 0x0001300c01007387 */ /* 0x000fe80000100a00 */
[----:B------:R0:W-:Y:S04]  /*3bcf0*/  STL.64 [R1+0x138], R14 ;  /* 0x0001380e01007387 */ /* 0x0001e80000100a00 */
[----:B0-----:R-:W2:Y:S01]  /*3bd00*/  LDL R15, [R1+0x144] ;  /* 0x00014400010f7983 */ /* 0x001ea20000100800 */
[----:B---3--:R-:W-:-:S02]  /*3bd10*/  IMAD.MOV.U32 R9, RZ, RZ, R0 ;  /* 0x000000ffff097224 */ /* 0x008fc400078e0000 */
[----:B----4-:R-:W-:-:S07]  /*3bd20*/  IMAD.MOV.U32 R8, RZ, RZ, R21 ;  /* 0x000000ffff087224 */ /* 0x010fce00078e0015 */
[----:B-----5:R-:W-:-:S15]  /*3bd30*/  HMMA.16816.F32 R4, R8, R2, R4 ;  /* 0x000000020804723c */ /* 0x020fde0000001804 */
[----:B------:R-:W-:-:S09]  /*3bd40*/  NOP ;  /* 0x0000000000007918 */ /* 0x000fd20000000000 */
[----:B------:R-:W-:Y:S02]  /*3bd50*/  IMAD.MOV.U32 R27, RZ, RZ, R6 ;  /* 0x000000ffff1b7224 */ /* 0x000fe400078e0006 */
[----:B------:R-:W-:Y:S01]  /*3bd60*/  IMAD.MOV.U32 R25, RZ, RZ, R5 ;  /* 0x000000ffff197224 */ /* 0x000fe200078e0005 */
[----:B------:R-:W-:Y:S04]  /*3bd70*/  STL [R1+0x10], R4 ;  /* 0x0000100401007387 */ /* 0x000fe80000100800 */
[----:B------:R0:W-:Y:S04]  /*3bd80*/  STL [R1+0x29ac], R27 ;  /* 0x0029ac1b01007387 */ /* 0x0001e80000100800 */
[----:B0-----:R-:W3:Y:S04]  /*3bd90*/  LDL.LU R27, [R1+0x20] ;  /* 0x00002000011b7983 */ /* 0x001ee80000300800 */
[----:B------:R0:W-:Y:S04]  /*3bda0*/  STL [R1+0x29a8], R25 ;  /* 0x0029a81901007387 */ /* 0x0001e80000100800 */
[----:B0-----:R-:W4:Y:S01]  /*3bdb0*/  LDL.LU R25, [R1+0x28] ;  /* 0x0000280001197983 */ /* 0x001f220000300800 */
[----:B------:R-:W-:-:S02]  /*3bdc0*/  IMAD.MOV.U32 R14, RZ, RZ, R7 ;  /* 0x000000ffff0e7224 */ /* 0x000fc400078e0007 */
[----:B--2---:R-:W-:Y:S02]  /*3bdd0*/  IMAD.MOV.U32 R4, RZ, RZ, R24 ;  /* 0x000000ffff047224 */ /* 0x004fe400078e0018 */
[----:B------:R-:W-:Y:S02]  /*3bde0*/  IMAD.MOV.U32 R5, RZ, RZ, R26 ;  /* 0x000000ffff057224 */ /* 0x000fe400078e001a */
[----:B---3--:R-:W-:Y:S02]  /*3bdf0*/  IMAD.MOV.U32 R6, RZ, RZ, R27 ;  /* 0x000000ffff067224 */ /* 0x008fe400078e001b */
[----:B----4-:R-:W-:-:S07]  /*3be00*/  IMAD.MOV.U32 R7, RZ, RZ, R25 ;  /* 0x000000ffff077224 */ /* 0x010fce00078e0019 */
[----:B------:R-:W-:Y:S01]  /*3be10*/  HMMA.16816.F32 R4, R4, R2, R16 ;  /* 0x000000020404723c */ /* 0x000fe20000001810 */
[----:B------:R-:W2:Y:S04]  /*3be20*/  LDL.LU.64 R18, [R1+0x29e8] ;  /* 0x0029e80001127983 */ /* 0x000ea80000300a00 */
[----:B------:R-:W2:Y:S01]  /*3be30*/  LDL.LU.64 R16, [R1+0x29e0] ;  /* 0x0029e00001107983 */ /* 0x000ea20000300a00 */
[----:B------:R-:W-:Y:S02]  /*3be40*/  F2FP.F16.E4M3.UNPACK_B R12, R28 ;  /* 0x0000001cff0c723e */ /* 0x000fe400020006ff */
[----:B------:R-:W-:-:S15]  /*3be50*/  F2FP.F16.E4M3.UNPACK_B R13, R29 ;  /* 0x0000001dff0d723e */ /* 0x000fde00020006ff */
[----:B------:R-:W-:Y:S04]  /*3be60*/  STL.64 [R1+0x30], R4 ;  /* 0x0000300401007387 */ /* 0x000fe80000100a00 */
[----:B------:R-:W-:Y:S04]  /*3be70*/  STL [R1+0x38], R6 ;  /* 0x0000380601007387 */ /* 0x000fe80000100800 */
[----:B------:R-:W3:Y:S01]  /*3be80*/  LDL R3, [R1+0x140] ;  /* 0x0001400001037983 */ /* 0x000ee20000100800 */
[----:B--2---:R-:W-:-:S15]  /*3be90*/  HMMA.16816.F32 R16, R8, R12, R16 ;  /* 0x0000000c0810723c */ /* 0x004fde0000001810 */
[----:B------:R-:W-:-:S08]  /*3bea0*/  NOP ;  /* 0x0000000000007918 */ /* 0x000fd00000000000 */
[----:B------:R0:W-:Y:S04]  /*3beb0*/  STL.64 [R1+0x2980], R18 ;  /* 0x0029801201007387 */ /* 0x0001e80000100a00 */
[----:B0-----:R-:W2:Y:S04]  /*3bec0*/  LDL R18, [R1+0x130] ;  /* 0x0001300001127983 */ /* 0x001ea80000100800 */
[----:B------:R-:W2:Y:S04]  /*3bed0*/  LDL R19, [R1+0x134] ;  /* 0x0001340001137983 */ /* 0x000ea80000100800 */
[----:B------:R0:W-:Y:S01]  /*3bee0*/  STL.64 [R1+0x2978], R16 ;  /* 0x0029781001007387 */ /* 0x0001e20000100a00 */
[----:B------:R-:W-:-:S02]  /*3bef0*/  IMAD.MOV.U32 R23, RZ, RZ, R7 ;  /* 0x000000ffff177224 */ /* 0x000fc400078e0007 */
[----:B------:R-:W-:Y:S01]  /*3bf00*/  IMAD.MOV.U32 R4, RZ, RZ, R24 ;  /* 0x000000ffff047224 */ /* 0x000fe200078e0018 */
[----:B--2---:R1:W-:Y:S04]  /*3bf10*/  STL.64 [R1+0x29d8], R18 ;  /* 0x0029d81201007387 */ /* 0x0043e80000100a00 */
[----:B0-----:R-:W2:Y:S04]  /*3bf20*/  LDL.LU R16, [R1+0xa0] ;  /* 0x0000a00001107983 */ /* 0x001ea80000300800 */
[----:B------:R-:W2:Y:S04]  /*3bf30*/  LDL.LU R17, [R1+0xa4] ;  /* 0x0000a40001117983 */ /* 0x000ea80000300800 */
[----:B-1----:R-:W2:Y:S04]  /*3bf40*/  LDL.LU R18, [R1+0xa8] ;  /* 0x0000a80001127983 */ /* 0x002ea80000300800 */
[----:B------:R-:W2:Y:S01]  /*3bf50*/  LDL.LU R19, [R1+0xac] ;  /* 0x0000ac0001137983 */ /* 0x000ea20000300800 */
[----:B------:R-:W-:-:S02]  /*3bf60*/  IMAD.MOV.U32 R5, RZ, RZ, R26 ;  /* 0x000000ffff057224 */ /* 0x000fc400078e001a */
[----:B------:R-:W-:Y:S02]  /*3bf70*/  IMAD.MOV.U32 R6, RZ, RZ, R27 ;  /* 0x000000ffff067224 */ /* 0x000fe400078e001b */
[----:B------:R-:W-:Y:S01]  /*3bf80*/  IMAD.MOV.U32 R7, RZ, RZ, R25 ;  /* 0x000000ffff077224 */ /* 0x000fe200078e0019 */
[----:B---3--:R-:W-:Y:S02]  /*3bf90*/  F2FP.F16.E4M3.UNPACK_B R2, R3 ;  /* 0x00000003ff02723e */ /* 0x008fe400020006ff */
[----:B------:R-:W-:Y:S02]  /*3bfa0*/  F2FP.F16.E4M3.UNPACK_B R3, R15 ;  /* 0x0000000fff03723e */ /* 0x000fe400020006ff */
[----:B------:R-:W3:Y:S02]  /*3bfb0*/  LDL R15, [R1+0x4] ;  /* 0x00000400010f7983 */ /* 0x000ee40000100800 */
[----:B--2---:R-:W-:Y:S02]  /*3bfc0*/  HMMA.16816.F32 R4, R4, R12, R16 ;  /* 0x0000000c0404723c */ /* 0x004fe40000001810 */
[----:B------:R-:W2:-:S15]  /*3bfd0*/  LDL.LU.64 R18, [R1+0x29d8] ;  /* 0x0029d80001127983 */ /* 0x000e9e0000300a00 */
[----:B------:R-:W-:-:S06]  /*3bfe0*/  NOP ;  /* 0x0000000000007918 */ /* 0x000fcc0000000000 */
[----:B------:R0:W-:Y:S04]  /*3bff0*/  STL.64 [R1+0xa0], R4 ;  /* 0x0000a00401007387 */ /* 0x0001e80000100a00 */
[----:B------:R1:W-:Y:S04]  /*3c000*/  STL.64 [R1+0xa8], R6 ;  /* 0x0000a80601007387 */ /* 0x0003e80000100a00 */
[----:B0-----:R-:W4:Y:S04]  /*3c010*/  LDL.LU R4, [R1+0x90] ;  /* 0x0000900001047983 */ /* 0x001f280000300800 */
[----:B------:R-:W4:Y:S04]  /*3c020*/  LDL.LU R5, [R1+0x94] ;  /* 0x0000940001057983 */ /* 0x000f280000300800 */
[----:B-1----:R-:W4:Y:S04]  /*3c030*/  LDL.LU R6, [R1+0x98] ;  /* 0x0000980001067983 */ /* 0x002f280000300800 */
[----:B------:R-:W4:Y:S01]  /*3c040*/  LDL.LU R7, [R1+0x9c] ;  /* 0x00009c0001077983 */ /* 0x000f220000300800 */
[----:B--2---:R-:W-:-:S02]  /*3c050*/  F2FP.F16.E4M3.UNPACK_B R12, R18 ;  /* 0x00000012ff0c723e */ /* 0x004fc400020006ff */
[----:B------:R-:W-:Y:S01]  /*3c060*/  F2FP.F16.E4M3.UNPACK_B R13, R19 ;  /* 0x00000013ff0d723e */ /* 0x000fe200020006ff */
[----:B----4-:R-:W-:-:S15]  /*3c070*/  HMMA.16816.F32 R4, R8, R2, R4 ;  /* 0x000000020804723c */ /* 0x010fde0000001804 */
[----:B------:R-:W-:-:S08]  /*3c080*/  NOP ;  /* 0x0000000000007918 */ /* 0x000fd00000000000 */
[----:B------:R-:W-:Y:S04]  /*3c090*/  STL.64 [R1+0x50], R4 ;  /* 0x0000500401007387 */ /* 0x000fe80000100a00 */
[----:B------:R-:W-:Y:S04]  /*3c0a0*/  STL.64 [R1+0x58], R6 ;  /* 0x0000580601007387 */ /* 0x000fe80000100a00 */
[----:B---3--:R-:W-:Y:S04]  /*3c0b0*/  STL.64 [R1+0x29c0], R14 ;  /* 0x0029c00e01007387 */ /* 0x008fe80000100a00 */
[----:B------:R0:W-:Y:S04]  /*3c0c0*/  STL.64 [R1+0x29b8], R12 ;  /* 0x0029b80c01007387 */ /* 0x0001e80000100a00 */
[----:B0-----:R-:W2:Y:S04]  /*3c0d0*/  LDL.LU R12, [R1+0x80] ;  /* 0x00008000010c7983 */ /* 0x001ea80000300800 */
[----:B------:R-:W2:Y:S04]  /*3c0e0*/  LDL.LU R13, [R1+0x84] ;  /* 0x00008400010d7983 */ /* 0x000ea80000300800 */
[----:B------:R-:W2:Y:S04]  /*3c0f0*/  LDL.LU R14, [R1+0x88] ;  /* 0x00008800010e7983 */ /* 0x000ea80000300800 */
[----:B------:R-:W2:Y:S04]  /*3c100*/  LDL.LU R15, [R1+0x8c] ;  /* 0x00008c00010f7983 */ /* 0x000ea80000300800 */
[----:B------:R-:W3:Y:S04]  /*3c110*/  LDL.LU R16, [R1+0x30] ;  /* 0x0000300001107983 */ /* 0x000ee80000300800 */
[----:B------:R-:W3:Y:S04]  /*3c120*/  LDL.LU R17, [R1+0x34] ;  /* 0x0000340001117983 */ /* 0x000ee80000300800 */
[----:B------:R-:W4:Y:S01]  /*3c130*/  LDL.LU R18, [R1+0x38] ;  /* 0x0000380001127983 */ /* 0x000f220000300800 */
[----:B------:R-:W-:-:S02]  /*3c140*/  IMAD.MOV.U32 R8, RZ, RZ, R24 ;  /* 0x000000ffff087224 */ /* 0x000fc400078e0018 */
[----:B------:R-:W-:Y:S02]  /*3c150*/  IMAD.MOV.U32 R9, RZ, RZ, R26 ;  /* 0x000000ffff097224 */ /* 0x000fe400078e001a */
[----:B------:R-:W-:Y:S02]  /*3c160*/  IMAD.MOV.U32 R10, RZ, RZ, R27 ;  /* 0x000000ffff0a7224 */ /* 0x000fe400078e001b */
[----:B------:R-:W-:Y:S02]  /*3c170*/  IMAD.MOV.U32 R11, RZ, RZ, R25 ;  /* 0x000000ffff0b7224 */ /* 0x000fe400078e0019 */
[----:B------:R-:W-:Y:S02]  /*3c180*/  IMAD.MOV.U32 R19, RZ, RZ, R23 ;  /* 0x000000ffff137224 */ /* 0x000fe400078e0017 */
[----:B------:R-:W5:Y:S01]  /*3c190*/  LDL.LU R23, [R1+0x29d0] ;  /* 0x0029d00001177983 */ /* 0x000f620000300800 */
[----:B------:R-:W-:Y:S02]  /*3c1a0*/  IMAD.MOV.U32 R4, RZ, RZ, R21 ;  /* 0x000000ffff047224 */ /* 0x000fe400078e0015 */
[----:B------:R-:W-:-:S02]  /*3c1b0*/  IMAD.MOV.U32 R5, RZ, RZ, R0 ;  /* 0x000000ffff057224 */ /* 0x000fc400078e0000 */
[----:B------:R-:W-:Y:S01]  /*3c1c0*/  IMAD.MOV.U32 R7, RZ, RZ, R22 ;  /* 0x000000ffff077224 */ /* 0x000fe200078e0016 */
[----:B--2---:R-:W-:Y:S01]  /*3c1d0*/  HMMA.16816.F32 R8, R8, R2, R12 ;  /* 0x000000020808723c */ /* 0x004fe2000000180c */
[----:B----4-:R-:W-:Y:S04]  /*3c1e0*/  STL.64 [R1+0x29a0], R18 ;  /* 0x0029a01201007387 */ /* 0x010fe80000100a00 */
[----:B---3--:R0:W-:Y:S04]  /*3c1f0*/  STL.64 [R1+0x2998], R16 ;  /* 0x0029981001007387 */ /* 0x0081e80000100a00 */
[----:B0-----:R-:W2:Y:S04]  /*3c200*/  LDL.LU R16, [R1+0x40] ;  /* 0x0000400001107983 */ /* 0x001ea80000300800 */
[----:B------:R-:W2:Y:S04]  /*3c210*/  LDL.LU R17, [R1+0x44] ;  /* 0x0000440001117983 */ /* 0x000ea80000300800 */
[----:B------:R-:W2:Y:S04]  /*3c220*/  LDL.LU R18, [R1+0x48] ;  /* 0x0000480001127983 */ /* 0x000ea80000300800 */
[----:B------:R-:W2:Y:S04]  /*3c230*/  LDL.LU R19, [R1+0x4c] ;  /* 0x00004c0001137983 */ /* 0x000ea80000300800 */
[----:B------:R-:W3:Y:S04]  /*3c240*/  LDL.LU R21, [R1+0x29cc] ;  /* 0x0029cc0001157983 */ /* 0x000ee80000300800 */
[----:B------:R-:W4:Y:S04]  /*3c250*/  LDL.LU R0, [R1+0x29c8] ;  /* 0x0029c80001007983 */ /* 0x000f280000300800 */
[----:B------:R-:W2:Y:S04]  /*3c260*/  LDL.LU R22, [R1+0xc] ;  /* 0x00000c0001167983 */ /* 0x000ea80000300800 */
[----:B------:R-:W2:Y:S04]  /*3c270*/  LDL.LU.64 R14, [R1+0x29c0] ;  /* 0x0029c000010e7983 */ /* 0x000ea80000300a00 */
[----:B------:R-:W3:Y:S04]  /*3c280*/  LDL.LU.64 R12, [R1+0x29b8] ;  /* 0x0029b800010c7983 */ /* 0x000ee80000300a00 */
[----:B------:R0:W-:Y:S04]  /*3c290*/  STL.64 [R1+0x80], R8 ;  /* 0x0000800801007387 */ /* 0x0001e80000100a00 */
[----:B------:R1:W-:Y:S04]  /*3c2a0*/  STL.64 [R1+0x88], R10 ;  /* 0x0000880a01007387 */ /* 0x0003e80000100a00 */
[----:B0-----:R-:W3:Y:S04]  /*3c2b0*/  LDL.LU R8, [R1+0x60] ;  /* 0x0000600001087983 */ /* 0x001ee80000300800 */
[----:B------:R-:W3:Y:S04]  /*3c2c0*/  LDL.LU R9, [R1+0x64] ;  /* 0x0000640001097983 */ /* 0x000ee80000300800 */
[----:B-1----:R-:W3:Y:S01]  /*3c2d0*/  LDL.LU R10, [R1+0x68] ;  /* 0x00006800010a7983 */ /* 0x002ee20000300800 */
[----:B------:R-:W-:Y:S01]  /*3c2e0*/  IMAD.MOV.U32 R6, RZ, RZ, R20 ;  /* 0x000000ffff067224 */ /* 0x000fe200078e0014 */
[----:B-----5:R-:W-:Y:S01]  /*3c2f0*/  F2FP.F16.E4M3.UNPACK_B R3, R23.H1 ;  /* 0x00000017ff03723e */ /* 0x020fe200030006ff */
[----:B----4-:R-:W-:-:S07]  /*3c300*/  IMAD.MOV.U32 R11, RZ, RZ, R0 ;  /* 0x000000ffff0b7224 */ /* 0x010fce00078e0000 */
[----:B---3--:R-:W-:Y:S01]  /*3c310*/  HMMA.16816.F32 R4, R4, R12, R8 ;  /* 0x0000000c0404723c */ /* 0x008fe20000001808 */
[----:B------:R-:W-:-:S15]  /*3c320*/  F2FP.F16.E4M3.UNPACK_B R2, R21.H1 ;  /* 0x00000015ff02723e */ /* 0x000fde00030006ff */
[----:B------:R-:W-:-:S07]  /*3c330*/  NOP ;  /* 0x0000000000007918 */ /* 0x000fce0000000000 */
[----:B------:R0:W-:Y:S04]  /*3c340*/  STL [R1+0x70], R4 ;  /* 0x0000700401007387 */ /* 0x0001e80000100800 */
[----:B------:R1:W-:Y:S04]  /*3c350*/  STL.64 [R1+0x78], R6 ;  /* 0x0000780601007387 */ /* 0x0003e80000100a00 */
[----:B------:R-:W3:Y:S04]  /*3c360*/  LDL.LU R21, [R1+0x29b4] ;  /* 0x0029b40001157983 */ /* 0x000ee80000300800 */
[----:B------:R-:W4:Y:S04]  /*3c370*/  LDL.LU R23, [R1+0x29b0] ;  /* 0x0029b00001177983 */ /* 0x000f280000300800 */
[----:B------:R-:W5:Y:S01]  /*3c380*/  LDL.LU R20, [R1+0x144] ;  /* 0x0001440001147983 */ /* 0x000f620000300800 */
[----:B0-----:R-:W-:-:S03]  /*3c390*/  IMAD.MOV.U32 R4, RZ, RZ, R24 ;  /* 0x000000ffff047224 */ /* 0x001fc600078e0018 */
[----:B------:R-:W5:Y:S01]  /*3c3a0*/  LDL.LU R24, [R1+0x140] ;  /* 0x0001400001187983 */ /* 0x000f620000300800 */
[----:B-1----:R-:W-:-:S03]  /*3c3b0*/  IMAD.MOV.U32 R6, RZ, RZ, R27 ;  /* 0x000000ffff067224 */ /* 0x002fc600078e001b */
[----:B------:R-:W3:Y:S01]  /*3c3c0*/  LDL.LU R27, [R1+0x29ac] ;  /* 0x0029ac00011b7983 */ /* 0x000ee20000300800 */
[----:B------:R-:W-:-:S03]  /*3c3d0*/  IMAD.MOV.U32 R7, RZ, RZ, R25 ;  /* 0x000000ffff077224 */ /* 0x000fc600078e0019 */
        /* <DEDUP_REMOVED lines=10> */
[----:B-1----:R-:W-:Y:S02]  /*3c480*/  IMAD.MOV.U32 R7, RZ, RZ, R14 ;  /* 0x000000ffff077224 */ /* 0x002fe400078e000e */
[----:B---3--:R-:W-:-:S02]  /*3c490*/  IMAD.MOV.U32 R6, RZ, RZ, R27 ;  /* 0x000000ffff067224 */ /* 0x008fc400078e001b */
[----:B----4-:R-:W-:Y:S02]  /*3c4a0*/  IMAD.MOV.U32 R5, RZ, RZ, R25 ;  /* 0x000000ffff057224 */ /* 0x010fe400078e0019 */
[----:B------:R-:W3:Y:S04]  /*3c4b0*/  LDL.LU R25, [R1+0x2994] ;  /* 0x0029940001197983 */ /* 0x000ee80000300800 */
[----:B------:R-:W4:Y:S04]  /*3c4c0*/  LDL.LU R27, [R1+0x2990] ;  /* 0x00299000011b7983 */ /* 0x000f280000300800 */
[----:B------:R-:W2:Y:S01]  /*3c4d0*/  LDL.LU R14, [R1+0x298c] ;  /* 0x00298c00010e7983 */ /* 0x000ea20000300800 */
[----:B------:R-:W-:-:S02]  /*3c4e0*/  IMAD.MOV.U32 R8, RZ, RZ, R15 ;  /* 0x000000ffff087224 */ /* 0x000fc400078e000f */
[----:B------:R-:W-:Y:S02]  /*3c4f0*/  IMAD.MOV.U32 R9, RZ, RZ, R22 ;  /* 0x000000ffff097224 */ /* 0x000fe400078e0016 */
[----:B------:R-:W-:Y:S02]  /*3c500*/  IMAD.MOV.U32 R10, RZ, RZ, R21 ;  /* 0x000000ffff0a7224 */ /* 0x000fe400078e0015 */
[----:B------:R-:W-:-:S07]  /*3c510*/  IMAD.MOV.U32 R11, RZ, RZ, R23 ;  /* 0x000000ffff0b7224 */ /* 0x000fce00078e0017 */
[----:B-----5:R-:W-:-:S15]  /*3c520*/  HMMA.16816.F32 R4, R8, R2, R4 ;  /* 0x000000020804723c */ /* 0x020fde0000001804 */
[----:B------:R-:W-:-:S08]  /*3c530*/  NOP ;  /* 0x0000000000007918 */ /* 0x000fd00000000000 */
[----:B------:R0:W-:Y:S04]  /*3c540*/  STL.64 [R1+0x40], R4 ;  /* 0x0000400401007387 */ /* 0x0001e80000100a00 */
[----:B------:R1:W-:Y:S01]  /*3c550*/  STL.64 [R1+0x48], R6 ;  /* 0x0000480601007387 */ /* 0x0003e20000100a00 */
[----:B--2---:R-:W-:-:S03]  /*3c560*/  IMAD.MOV.U32 R10, RZ, RZ, R14 ;  /* 0x000000ffff0a7224 */ /* 0x004fc600078e000e */
[----:B------:R-:W2:Y:S04]  /*3c570*/  LDL.LU R14, [R1+0x2988] ;  /* 0x00298800010e7983 */ /* 0x000ea80000300800 */
[----:B------:R-:W5:Y:S01]  /*3c580*/  LDL R11, [R1+0x2c] ;  /* 0x00002c00010b7983 */ /* 0x000f620000100800 */
[----:B---3--:R-:W-:Y:S02]  /*3c590*/  IMAD.MOV.U32 R8, RZ, RZ, R25 ;  /* 0x000000ffff087224 */ /* 0x008fe400078e0019 */
[----:B----4-:R-:W-:Y:S01]  /*3c5a0*/  IMAD.MOV.U32 R9, RZ, RZ, R27 ;  /* 0x000000ffff097224 */ /* 0x010fe200078e001b */
[----:B------:R-:W-:Y:S02]  /*3c5b0*/  F2FP.F16.E4M3.UNPACK_B R28, R28.H1 ;  /* 0x0000001cff1c723e */ /* 0x000fe400030006ff */
[----:B------:R-:W-:Y:S01]  /*3c5c0*/  F2FP.F16.E4M3.UNPACK_B R29, R29.H1 ;  /* 0x0000001dff1d723e */ /* 0x000fe200030006ff */
[----:B0-----:R-:W-:-:S03]  /*3c5d0*/  IMAD.MOV.U32 R4, RZ, RZ, R15 ;  /* 0x000000ffff047224 */ /* 0x001fc600078e000f */
[----:B-----5:R-:W-:Y:S01]  /*3c5e0*/  HMMA.16816.F32 R8, R8, R2, R16 ;  /* 0x000000020808723c */ /* 0x020fe20000001810 */
[----:B------:R-:W3:Y:S04]  /*3c5f0*/  LDL.LU.64 R18, [R1+0x2980] ;  /* 0x0029800001127983 */ /* 0x000ee80000300a00 */
[----:B------:R-:W3:Y:S01]  /*3c600*/  LDL.LU.64 R16, [R1+0x2978] ;  /* 0x0029780001107983 */ /* 0x000ee20000300a00 */
[----:B------:R-:W-:Y:S02]  /*3c610*/  IMAD.MOV.U32 R5, RZ, RZ, R22 ;  /* 0x000000ffff057224 */ /* 0x000fe400078e0016 */
[----:B-1----:R-:W-:Y:S02]  /*3c620*/  IMAD.MOV.U32 R6, RZ, RZ, R21 ;  /* 0x000000ffff067224 */ /* 0x002fe400078e0015 */
[----:B------:R-:W-:Y:S01]  /*3c630*/  IMAD.MOV.U32 R7, RZ, RZ, R23 ;  /* 0x000000ffff077224 */ /* 0x000fe200078e0017 */
[----:B------:R-:W4:-:S12]  /*3c640*/  LDL.LU R2, [R1+0x4] ;  /* 0x0000040001027983 */ /* 0x000f180000300800 */
[----:B------:R-:W-:Y:S04]  /*3c650*/  STL.64 [R1+0xc0], R8 ;  /* 0x0000c00801007387 */ /* 0x000fe80000100a00 */
[----:B------:R-:W-:Y:S01]  /*3c660*/  STL.64 [R1+0xc8], R10 ;  /* 0x0000c80a01007387 */ /* 0x000fe20000100a00 */
[----:B---3--:R-:W-:Y:S03]  /*3c670*/  HMMA.16816.F32 R4, R4, R28, R16 ;  /* 0x0000001c0404723c */ /* 0x008fe60000001810 */
[----:B--2---:R-:W0:Y:S04]  /*3c680*/  LDSM.16.MT88.4 R16, [R14+UR7+0x16800] ;  /* 0x016800070e10783b */ /* 0x004e280008004200 */
[----:B------:R-:W1:Y:S04]  /*3c690*/  LDSM.16.MT88.4 R12, [R14+UR7+0x16c00] ;  /* 0x016c00070e0c783b */ /* 0x000e680008004200 */
[----:B0-----:R-:W-:-:S12]  /*3c6a0*/  STL [R1+0x294c], R16 ;  /* 0x00294c1001007387 */ /* 0x001fd80000100800 */
[----:B------:R-:W-:Y:S04]  /*3c6b0*/  STL.64 [R1+0xe0], R4 ;  /* 0x0000e00401007387 */ /* 0x000fe80000100a00 */
[----:B------:R-:W-:Y:S04]  /*3c6c0*/  STL.64 [R1+0xe8], R6 ;  /* 0x0000e80601007387 */ /* 0x000fe80000100a00 */
[----:B------:R-:W-:Y:S04]  /*3c6d0*/  STL [R1+0x2948], R18 ;  /* 0x0029481201007387 */ /* 0x000fe80000100800 */
[----:B------:R0:W-:Y:S04]  /*3c6e0*/  STL [R1+0x2934], R17 ;  /* 0x0029341101007387 */ /* 0x0001e80000100800 */
[----:B0-----:R-:W2:Y:S04]  /*3c6f0*/  LDL.LU R17, [R1+0x24] ;  /* 0x0000240001117983 */ /* 0x001ea80000300800 */
[----:B------:R0:W-:Y:S04]  /*3c700*/  STL [R1+0x2930], R19 ;  /* 0x0029301301007387 */ /* 0x0001e80000100800 */
[----:B0-----:R-:W3:Y:S04]  /*3c710*/  LDL.LU R19, [R1+0x2c] ;  /* 0x00002c0001137983 */ /* 0x001ee80000300800 */
[----:B-1----:R0:W-:Y:S04]  /*3c720*/  STL.64 [R1+0x2940], R14 ;  /* 0x0029400e01007387 */ /* 0x0021e80000100a00 */
[----:B------:R1:W-:Y:S01]  /*3c730*/  STL.64 [R1+0x2938], R12 ;  /* 0x0029380c01007387 */ /* 0x0003e20000100a00 */
[----:B0-----:R-:W-:-:S02]  /*3c740*/  F2FP.F16.E4M3.UNPACK_B R14, R24.H1 ;  /* 0x00000018ff0e723e */ /* 0x001fc400030006ff */
[----:B------:R-:W-:-:S05]  /*3c750*/  F2FP.F16.E4M3.UNPACK_B R15, R20.H1 ;  /* 0x00000014ff0f723e */ /* 0x000fca00030006ff */
[----:B------:R0:W-:Y:S04]  /*3c760*/  STL.64 [R1+0x2970], R14 ;  /* 0x0029700e01007387 */ /* 0x0001e80000100a00 */
[----:B-1----:R-:W5:Y:S04]  /*3c770*/  LDL.LU R12, [R1+0xa0] ;  /* 0x0000a000010c7983 */ /* 0x002f680000300800 */
[----:B------:R-:W5:Y:S04]  /*3c780*/  LDL.LU R13, [R1+0xa4] ;  /* 0x0000a400010d7983 */ /* 0x000f680000300800 */
[----:B0-----:R-:W5:Y:S04]  /*3c790*/  LDL.LU R14, [R1+0xa8] ;  /* 0x0000a800010e7983 */ /* 0x001f680000300800 */
[----:B------:R-:W5:Y:S01]  /*3c7a0*/  LDL.LU R15, [R1+0xac] ;  /* 0x0000ac00010f7983 */ /* 0x000f620000300800 */
[----:B------:R-:W-:-:S02]  /*3c7b0*/  IMAD.MOV.U32 R4, RZ, RZ, R25 ;  /* 0x000000ffff047224 */ /* 0x000fc400078e0019 */
[----:B------:R-:W-:Y:S02]  /*3c7c0*/  IMAD.MOV.U32 R5, RZ, RZ, R27 ;  /* 0x000000ffff057224 */ /* 0x000fe400078e001b */
[----:B--2---:R-:W-:Y:S02]  /*3c7d0*/  IMAD.MOV.U32 R6, RZ, RZ, R17 ;  /* 0x000000ffff067224 */ /* 0x004fe400078e0011 */
[----:B---3--:R-:W-:-:S07]  /*3c7e0*/  IMAD.MOV.U32 R7, RZ, RZ, R19 ;  /* 0x000000ffff077224 */ /* 0x008fce00078e0013 */
[----:B-----5:R-:W-:Y:S01]  /*3c7f0*/  HMMA.16816.F32 R4, R4, R28, R12 ;  /* 0x0000001c0404723c */ /* 0x020fe2000000180c */
[----:B------:R-:W2:-:S15]  /*3c800*/  LDL.LU.64 R14, [R1+0x2970] ;  /* 0x00297000010e7983 */ /* 0x000e9e0000300a00 */
[----:B------:R-:W-:-:S07]  /*3c810*/  NOP ;  /* 0x0000000000007918 */ /* 0x000fce0000000000 */
[----:B------:R0:W-:Y:S04]  /*3c820*/  STL.64 [R1+0x30], R4 ;  /* 0x0000300401007387 */ /* 0x0001e80000100a00 */
[----:B------:R1:W-:Y:S04]  /*3c830*/  STL.64 [R1+0x38], R6 ;  /* 0x0000380601007387 */ /* 0x0003e80000100a00 */
[----:B0-----:R-:W2:Y:S04]  /*3c840*/  LDL.LU R4, [R1+0x50] ;  /* 0x0000500001047983 */ /* 0x001ea80000300800 */
[----:B------:R-:W2:Y:S04]  /*3c850*/  LDL.LU R5, [R1+0x54] ;  /* 0x0000540001057983 */ /* 0x000ea80000300800 */
[----:B-1----:R-:W2:Y:S04]  /*3c860*/  LDL.LU R6, [R1+0x58] ;  /* 0x0000580001067983 */ /* 0x002ea80000300800 */
[----:B------:R-:W2:Y:S01]  /*3c870*/  LDL.LU R7, [R1+0x5c] ;  /* 0x00005c0001077983 */ /* 0x000ea20000300800 */
[----:B----4-:R-:W-:-:S02]  /*3c880*/  IMAD.MOV.U32 R8, RZ, RZ, R2 ;  /* 0x000000ffff087224 */ /* 0x010fc400078e0002 */
[----:B------:R-:W-:Y:S02]  /*3c890*/  IMAD.MOV.U32 R9, RZ, RZ, R22 ;  /* 0x000000ffff097224 */ /* 0x000fe400078e0016 */
[----:B------:R-:W-:Y:S02]  /*3c8a0*/  IMAD.MOV.U32 R10, RZ, RZ, R21 ;  /* 0x000000ffff0a7224 */ /* 0x000fe400078e0015 */
[----:B------:R-:W-:Y:S02]  /*3c8b0*/  IMAD.MOV.U32 R11, RZ, RZ, R23 ;  /* 0x000000ffff0b7224 */ /* 0x000fe400078e0017 */
[----:B------:R-:W-:-:S05]  /*3c8c0*/  IMAD.MOV.U32 R13, RZ, RZ, R0 ;  /* 0x000000ffff0d7224 */ /* 0x000fca00078e0000 */
[----:B--2---:R-:W-:-:S15]  /*3c8d0*/  HMMA.16816.F32 R8, R8, R14, R4 ;  /* 0x0000000e0808723c */ /* 0x004fde0000001804 */
[----:B------:R-:W-:-:S08]  /*3c8e0*/  NOP ;  /* 0x0000000000007918 */ /* 0x000fd00000000000 */
[----:B------:R-:W-:Y:S04]  /*3c8f0*/  STL.64 [R1+0xd0], R8 ;  /* 0x0000d00801007387 */ /* 0x000fe80000100a00 */
[----:B------:R-:W-:Y:S04]  /*3c900*/  STL.64 [R1+0xd8], R10 ;  /* 0x0000d80a01007387 */ /* 0x000fe80000100a00 */
[----:B------:R-:W2:Y:S04]  /*3c910*/  LDL.LU R20, [R1+0x130] ;  /* 0x0001300001147983 */ /* 0x000ea80000300800 */
[----:B------:R-:W3:Y:S04]  /*3c920*/  LDL.LU R12, [R1+0x70] ;  /* 0x00007000010c7983 */ /* 0x000ee80000300800 */
[----:B------:R-:W4:Y:S01]  /*3c930*/  LDL.LU R0, [R1+0x2968] ;  /* 0x0029680001007983 */ /* 0x000f220000300800 */
[----:B------:R-:W-:-:S02]  /*3c940*/  IMAD.MOV.U32 R3, RZ, RZ, R15 ;  /* 0x000000ffff037224 */ /* 0x000fc400078e000f */
[----:B------:R-:W-:Y:S01]  /*3c950*/  IMAD.MOV.U32 R4, RZ, RZ, R14 ;  /* 0x000000ffff047224 */ /* 0x000fe200078e000e */
[----:B----4-:R-:W0:Y:S04]  /*3c960*/  LDSM.16.MT88.4 R8, [R0+UR7+0x16800] ;  /* 0x016800070008783b */ /* 0x010e280008004200 */
[----:B---3--:R1:W-:Y:S04]  /*3c970*/  STL.64 [R1+0x2950], R12 ;  /* 0x0029500c01007387 */ /* 0x0083e80000100a00 */
[----:B------:R-:W3:Y:S04]  /*3c980*/  LDL.LU R14, [R1+0x78] ;  /* 0x00007800010e7983 */ /* 0x000ee80000300800 */
[----:B------:R-:W3:Y:S01]  /*3c990*/  LDL.LU R15, [R1+0x7c] ;  /* 0x00007c00010f7983 */ /* 0x000ee20000300800 */
[----:B-1----:R-:W-:-:S03]  /*3c9a0*/  IMAD.MOV.U32 R13, RZ, RZ, R3 ;  /* 0x000000ffff0d7224 */ /* 0x002fc600078e0003 */
[----:B------:R-:W4:Y:S04]  /*3c9b0*/  LDL.LU R3, [R1+0x134] ;  /* 0x0001340001037983 */ /* 0x000f280000300800 */
[----:B------:R-:W5:Y:S04]  /*3c9c0*/  LDL R26, [R1+0x158] ;  /* 0x00015800011a7983 */ /* 0x000f680000100800 */
[----:B------:R-:W5:Y:S04]  /*3c9d0*/  LDL R24, [R1+0x15c] ;  /* 0x00015c0001187983 */ /* 0x000f680000100800 */
[----:B0-----:R-:W-:Y:S04]  /*3c9e0*/  STL.64 [R1+0x2918], R10 ;  /* 0x0029180a01007387 */ /* 0x001fe80000100a00 */
[----:B------:R0:W-:Y:S04]  /*3c9f0*/  STL.64 [R1+0x2910], R8 ;  /* 0x0029100801007387 */ /* 0x0001e80000100a00 */
[----:B0-----:R-:W2:Y:S04]  /*3ca00*/  LDL.LU R8, [R1+0x40] ;  /* 0x0000400001087983 */ /* 0x001ea80000300800 */
[----:B------:R-:W2:Y:S04]  /*3ca10*/  LDL.LU R9, [R1+0x44] ;  /* 0x0000440001097983 */ /* 0x000ea80000300800 */
[----:B------:R-:W3:Y:S04]  /*3ca20*/  LDL.LU R10, [R1+0x48] ;  /* 0x00004800010a7983 */ /* 0x000ee80000300800 */
[----:B------:R-:W3:Y:S04]  /*3ca30*/  LDL.LU R11, [R1+0x4c] ;  /* 0x00004c00010b7983 */ /* 0x000ee80000300800 */
[----:B---3--:R-:W-:Y:S04]  /*3ca40*/  STL.64 [R1+0x2928], R10 ;  /* 0x0029280a01007387 */ /* 0x008fe80000100a00 */
[----:B--2---:R0:W-:Y:S04]  /*3ca50*/  STL.64 [R1+0x2920], R8 ;  /* 0x0029200801007387 */ /* 0x0041e80000100a00 */
[----:B0-----:R-:W2:Y:S04]  /*3ca60*/  LDL.LU R8, [R1+0x60] ;  /* 0x0000600001087983 */ /* 0x001ea80000300800 */
[----:B------:R-:W2:Y:S04]  /*3ca70*/  LDL.LU R9, [R1+0x64] ;  /* 0x0000640001097983 */ /* 0x000ea80000300800 */
[----:B------:R-:W3:Y:S04]  /*3ca80*/  LDL.LU R10, [R1+0x68] ;  /* 0x00006800010a7983 */ /* 0x000ee80000300800 */
[----:B------:R-:W3:Y:S01]  /*3ca90*/  LDL.LU R11, [R1+0x6c] ;  /* 0x00006c00010b7983 */ /* 0x000ee20000300800 */
[----:B------:R-:W-:-:S02]  /*3caa0*/  IMAD.MOV.U32 R16, RZ, RZ, R2 ;  /* 0x000000ffff107224 */ /* 0x000fc400078e0002 */
[----:B------:R-:W-:Y:S02]  /*3cab0*/  IMAD.MOV.U32 R18, RZ, RZ, R22 ;  /* 0x000000ffff127224 */ /* 0x000fe400078e0016 */
[----:B------:R-:W-:Y:S01]  /*3cac0*/  IMAD.MOV.U32 R29, RZ, RZ, R21 ;  /* 0x000000ffff1d7224 */ /* 0x000fe200078e0015 */
[----:B---3--:R-:W-:Y:S04]  /*3cad0*/  STL.64 [R1+0x2960], R10 ;  /* 0x0029600a01007387 */ /* 0x008fe80000100a00 */
[----:B--2---:R0:W-:Y:S04]  /*3cae0*/  STL.64 [R1+0x2958], R8 ;  /* 0x0029580801007387 */ /* 0x0041e80000100a00 */
[----:B0-----:R-:W2:Y:S04]  /*3caf0*/  LDL.LU R8, [R1+0x80] ;  /* 0x0000800001087983 */ /* 0x001ea80000300800 */
[----:B------:R-:W2:Y:S04]  /*3cb00*/  LDL.LU R9, [R1+0x84] ;  /* 0x0000840001097983 */ /* 0x000ea80000300800 */
[----:B------:R-:W2:Y:S04]  /*3cb10*/  LDL.LU R10, [R1+0x88] ;  /* 0x00008800010a7983 */ /* 0x000ea80000300800 */
[----:B------:R-:W2:Y:S01]  /*3cb20*/  LDL.LU R11, [R1+0x8c] ;  /* 0x00008c00010b7983 */ /* 0x000ea20000300800 */
[----:B------:R-:W-:Y:S01]  /*3cb30*/  IMAD.MOV.U32 R28, RZ, RZ, R23 ;  /* 0x000000ffff1c7224 */ /* 0x000fe200078e0017 */
[----:B------:R-:W-:Y:S01]  /*3cb40*/  F2FP.F16.E4M3.UNPACK_B R2, R20.H1 ;  /* 0x00000014ff02723e */ /* 0x000fe200030006ff */
[----:B------:R-:W-:-:S02]  /*3cb50*/  IMAD.MOV.U32 R12, RZ, RZ, R4 ;  /* 0x000000ffff0c7224 */ /* 0x000fc400078e0004 */
[----:B------:R-:W-:Y:S02]  /*3cb60*/  IMAD.MOV.U32 R20, RZ, RZ, R25 ;  /* 0x000000ffff147224 */ /* 0x000fe400078e0019 */
[----:B------:R-:W-:Y:S02]  /*3cb70*/  IMAD.MOV.U32 R21, RZ, RZ, R27 ;  /* 0x000000ffff157224 */ /* 0x000fe400078e001b */
[----:B------:R-:W-:Y:S02]  /*3cb80*/  IMAD.MOV.U32 R22, RZ, RZ, R17 ;  /* 0x000000ffff167224 */ /* 0x000fe400078e0011 */
[----:B------:R-:W-:Y:S01]  /*3cb90*/  IMAD.MOV.U32 R23, RZ, RZ, R19 ;  /* 0x000000ffff177224 */ /* 0x000fe200078e0013 */
[----:B----4-:R-:W-:Y:S01]  /*3cba0*/  F2FP.F16.E4M3.UNPACK_B R3, R3.H1 ;  /* 0x00000003ff03723e */ /* 0x010fe200030006ff */
[----:B------:R-:W-:Y:S05]  /*3cbb0*/  LDSM.16.MT88.4 R4, [R0+UR7+0x16c00] ;  /* 0x016c00070004783b */ /* 0x000fea0008004200 */
[----:B--2---:R-:W-:Y:S01]  /*3cbc0*/  HMMA.16816.F32 R20, R20, R12, R8 ;  /* 0x0000000c1414723c */ /* 0x004fe20000001808 */
[----:B------:R-:W2:Y:S04]  /*3cbd0*/  LDL.LU.64 R10, [R1+0x2960] ;  /* 0x00296000010a7983 */ /* 0x000ea80000300a00 */
[----:B------:R-:W2:Y:S04]  /*3cbe0*/  LDL.LU.64 R8, [R1+0x2958] ;  /* 0x0029580001087983 */ /* 0x000ea80000300a00 */
[----:B------:R-:W3:-:S14]  /*3cbf0*/  LDL.LU.64 R12, [R1+0x2950] ;  /* 0x00295000010c7983 */ /* 0x000edc0000300a00 */
[----:B------:R0:W-:Y:S04]  /*3cc00*/  STL.64 [R1+0x10], R20 ;  /* 0x0000101401007387 */ /* 0x0001e80000100a00 */
[----:B------:R1:W-:Y:S01]  /*3cc10*/  STL.64 [R1+0x18], R22 ;  /* 0x0000181601007387 */ /* 0x0003e20000100a00 */
[----:B0-----:R-:W-:Y:S02]  /*3cc20*/  IMAD.MOV.U32 R20, RZ, RZ, R16 ;  /* 0x000000ffff147224 */ /* 0x001fe400078e0010 */
[----:B------:R-:W-:Y:S02]  /*3cc30*/  IMAD.MOV.U32 R21, RZ, RZ, R18 ;  /* 0x000000ffff157224 */ /* 0x000fe400078e0012 */
[----:B-1----:R-:W-:Y:S02]  /*3cc40*/  IMAD.MOV.U32 R22, RZ, RZ, R29 ;  /* 0x000000ffff167224 */ /* 0x002fe400078e001d */
[----:B------:R-:W-:Y:S01]  /*3cc50*/  IMAD.MOV.U32 R23, RZ, RZ, R28 ;  /* 0x000000ffff177224 */ /* 0x000fe200078e001c */
[----:B------:R-:W4:Y:S04]  /*3cc60*/  LDL.LU R16, [R1+0x294c] ;  /* 0x00294c0001107983 */ /* 0x000f280000300800 */
[----:B------:R-:W4:Y:S02]  /*3cc70*/  LDL.LU R18, [R1+0x2948] ;  /* 0x0029480001127983 */ /* 0x000f240000300800 */
[----:B---3--:R-:W-:Y:S02]  /*3cc80*/  HMMA.16816.F32 R20, R20, R2, R12 ;  /* 0x000000021414723c */ /* 0x008fe4000000180c */
[----:B------:R-:W3:Y:S04]  /*3cc90*/  LDL.LU.64 R14, [R1+0x2940] ;  /* 0x00294000010e7983 */ /* 0x000ee80000300a00 */
[----:B------:R-:W3:-:S15]  /*3cca0*/  LDL.LU.64 R12, [R1+0x2938] ;  /* 0x00293800010c7983 */ /* 0x000ede0000300a00 */
[----:B------:R-:W-:-:S02]  /*3ccb0*/  NOP ;  /* 0x0000000000007918 */ /* 0x000fc40000000000 */
[----:B------:R0:W-:Y:S04]  /*3ccc0*/  STL.64 [R1+0xb0], R20 ;  /* 0x0000b01401007387 */ /* 0x0001e80000100a00 */
[----:B------:R1:W-:Y:S01]  /*3ccd0*/  STL.64 [R1+0xb8], R22 ;  /* 0x0000b81601007387 */ /* 0x0003e20000100a00 */
[----:B0-----:R-:W-:Y:S02]  /*3cce0*/  IMAD.MOV.U32 R20, RZ, RZ, R25 ;  /* 0x000000ffff147224 */ /* 0x001fe400078e0019 */
[----:B------:R-:W-:Y:S02]  /*3ccf0*/  IMAD.MOV.U32 R21, RZ, RZ, R27 ;  /* 0x000000ffff157224 */ /* 0x000fe400078e001b */
[----:B-1----:R-:W-:Y:S02]  /*3cd00*/  IMAD.MOV.U32 R22, RZ, RZ, R17 ;  /* 0x000000ffff167224 */ /* 0x002fe400078e0011 */
[----:B------:R-:W-:Y:S01]  /*3cd10*/  IMAD.MOV.U32 R23, RZ, RZ, R19 ;  /* 0x000000ffff177224 */ /* 0x000fe200078e0013 */
[----:B------:R-:W3:Y:S04]  /*3cd20*/  LDL.LU R17, [R1+0x2934] ;  /* 0x0029340001117983 */ /* 0x000ee80000300800 */
[----:B------:R-:W3:Y:S02]  /*3cd30*/  LDL.LU R19, [R1+0x2930] ;  /* 0x0029300001137983 */ /* 0x000ee40000300800 */
[----:B--2---:R-:W-:Y:S02]  /*3cd40*/  HMMA.16816.F32 R20, R20, R2, R8 ;  /* 0x000000021414723c */ /* 0x004fe40000001808 */
[----:B------:R-:W2:Y:S04]  /*3cd50*/  LDL.LU.64 R10, [R1+0x2928] ;  /* 0x00292800010a7983 */ /* 0x000ea80000300a00 */
[----:B------:R-:W2:-:S15]  /*3cd60*/  LDL.LU.64 R8, [R1+0x2920] ;  /* 0x0029200001087983 */ /* 0x000e9e0000300a00 */
[----:B------:R-:W-:-:S02]  /*3cd70*/  NOP ;  /* 0x0000000000007918 */ /* 0x000fc40000000000 */
[----:B------:R-:W-:Y:S04]  /*3cd80*/  STL.64 [R1], R20 ;  /* 0x0000001401007387 */ /* 0x000fe80000100a00 */
[----:B------:R0:W-:Y:S04]  /*3cd90*/  STL.64 [R1+0x8], R22 ;  /* 0x0000081601007387 */ /* 0x0001e80000100a00 */
[----:B0-----:R-:W2:Y:S04]  /*3cda0*/  LDL.LU R22, [R1+0x118] ;  /* 0x0001180001167983 */ /* 0x001ea80000300800 */
[----:B------:R-:W2:Y:S01]  /*3cdb0*/  LDL.LU R23, [R1+0x110] ;  /* 0x0001100001177983 */ /* 0x000ea20000300800 */
[----:B-----5:R-:W-:-:S02]  /*3cdc0*/  F2FP.F16.E4M3.UNPACK_B R28, R26 ;  /* 0x0000001aff1c723e */ /* 0x020fc400020006ff */
[----:B------:R-:W-:Y:S01]  /*3cdd0*/  F2FP.F16.E4M3.UNPACK_B R29, R24 ;  /* 0x00000018ff1d723e */ /* 0x000fe200020006ff */
[----:B----4-:R-:W-:Y:S02]  /*3cde0*/  IMAD.MOV.U32 R24, RZ, RZ, R16 ;  /* 0x000000ffff187224 */ /* 0x010fe400078e0010 */
[----:B------:R-:W-:Y:S01]  /*3cdf0*/  IMAD.MOV.U32 R25, RZ, RZ, R18 ;  /* 0x000000ffff197224 */ /* 0x000fe200078e0012 */
[----:B------:R-:W4:Y:S04]  /*3ce00*/  LDL R2, [R1+0x168] ;  /* 0x0001680001027983 */ /* 0x000f280000100800 */
[----:B------:R-:W5:Y:S01]  /*3ce10*/  LDL R3, [R1+0x16c] ;  /* 0x00016c0001037983 */ /* 0x000f620000100800 */
[----:B---3--:R-:W-:Y:S02]  /*3ce20*/  IMAD.MOV.U32 R27, RZ, RZ, R14 ;  /* 0x000000ffff1b7224 */ /* 0x008fe400078e000e */
[----:B------:R-:W-:-:S07]  /*3ce30*/  IMAD.MOV.U32 R26, RZ, RZ, R12 ;  /* 0x000000ffff1a7224 */ /* 0x000fce00078e000c */
[----:B--2---:R-:W-:Y:S01]  /*3ce40*/  HMMA.16816.F32 R24, R24, R28, R8 ;  /* 0x0000001c1818723c */ /* 0x004fe20000001808 */
[----:B------:R-:W2:Y:S04]  /*3ce50*/  LDL.LU.64 R10, [R1+0x2918] ;  /* 0x00291800010a7983 */ /* 0x000ea80000300a00 */
[----:B------:R-:W3:-:S15]  /*3ce60*/  LDL.LU.64 R8, [R1+0x2910] ;  /* 0x0029100001087983 */ /* 0x000ede0000300a00 */
[----:B------:R-:W-:-:S03]  /*3ce70*/  NOP ;  /* 0x0000000000007918 */ /* 0x000fc60000000000 */
[----:B------:R-:W-:Y:S04]  /*3ce80*/  STL.64 [R1+0x50], R24 ;  /* 0x0000501801007387 */ /* 0x000fe80000100a00 */
[----:B------:R-:W-:Y:S04]  /*3ce90*/  STL.64 [R1+0x58], R26 ;  /* 0x0000581a01007387 */ /* 0x000fe80000100a00 */
[----:B------:R-:W0:Y:S04]  /*3cea0*/  LDSM.16.M88.4 R24, [R22+UR7+0x180] ;  /* 0x000180071618783b */ /* 0x000e280008000200 */
[----:B0-----:R-:W-:Y:S04]  /*3ceb0*/  STL.64 [R1+0x170], R24 ;  /* 0x0001701801007387 */ /* 0x001fe80000100a00 */
        /* <DEDUP_REMOVED lines=10> */
[----:B------:R-:W0:Y:S04]  /*3cf60*/  LDSM.16.MT88.4 R24, [R23+UR7+0x17000] ;  /* 0x017000071718783b */ /* 0x000e280008004200 */
[----:B0-----:R-:W-:Y:S04]  /*3cf70*/  STL.64 [R1+0x70], R24 ;  /* 0x0000701801007387 */ /* 0x001fe80000100a00 */
[----:B------:R-:W-:Y:S04]  /*3cf80*/  STL.64 [R1+0x78], R26 ;  /* 0x0000781a01007387 */ /* 0x000fe80000100a00 */
[----:B------:R-:W0:Y:S04]  /*3cf90*/  LDSM.16.MT88.4 R24, [R23+UR7+0x17400] ;  /* 0x017400071718783b */ /* 0x000e280008004200 */
[----:B0-----:R-:W-:Y:S04]  /*3cfa0*/  STL.64 [R1+0x90], R24 ;  /* 0x0000901801007387 */ /* 0x001fe80000100a00 */
[----:B------:R-:W-:Y:S04]  /*3cfb0*/  STL.64 [R1+0x98], R26 ;  /* 0x0000981a01007387 */ /* 0x000fe80000100a00 */
[----:B------:R-:W0:Y:S04]  /*3cfc0*/  LDSM.16.MT88.4 R24, [R23+UR7+0x17800] ;  /* 0x017800071718783b */ /* 0x000e280008004200 */
[----:B------:R-:W1:Y:S04]  /*3cfd0*/  LDSM.16.MT88.4 R20, [R23+UR7+0x17c00] ;  /* 0x017c00071714783b */ /* 0x000e680008004200 */
[----:B0-----:R-:W-:Y:S04]  /*3cfe0*/  STL.64 [R1+0xf0], R24 ;  /* 0x0000f01801007387 */ /* 0x001fe80000100a00 */
[----:B------:R-:W-:Y:S04]  /*3cff0*/  STL.64 [R1+0xf8], R26 ;  /* 0x0000f81a01007387 */ /* 0x000fe80000100a00 */
[----:B------:R-:W0:Y:S04]  /*3d000*/  LDSM.16.MT88.4 R24, [R0+UR7+0x17000] ;  /* 0x017000070018783b */ /* 0x000e280008004200 */
[----:B-1----:R-:W-:Y:S04]  /*3d010*/  STL.64 [R1+0x110], R20 ;  /* 0x0001101401007387 */ /* 0x002fe80000100a00 */
[----:B------:R-:W-:Y:S04]  /*3d020*/  STL.64 [R1+0x118], R22 ;  /* 0x0001181601007387 */ /* 0x000fe80000100a00 */
        /* <DEDUP_REMOVED lines=8> */
[----:B------:R-:W0:Y:S01]  /*3d0b0*/  LDSM.16.MT88.4 R24, [R0+UR7+0x17c00] ;  /* 0x017c00070018783b */ /* 0x000e220008004200 */
[----:B---3--:R-:W-:-:S02]  /*3d0c0*/  IMAD.MOV.U32 R20, RZ, RZ, R8 ;  /* 0x000000ffff147224 */ /* 0x008fc400078e0008 */
[----:B--2---:R-:W-:Y:S02]  /*3d0d0*/  IMAD.MOV.U32 R21, RZ, RZ, R10 ;  /* 0x000000ffff157224 */ /* 0x004fe400078e000a */
[----:B------:R-:W-:Y:S02]  /*3d0e0*/  IMAD.MOV.U32 R22, RZ, RZ, R4 ;  /* 0x000000ffff167224 */ /* 0x000fe400078e0004 */
[----:B------:R-:W-:Y:S01]  /*3d0f0*/  IMAD.MOV.U32 R23, RZ, RZ, R6 ;  /* 0x000000ffff177224 */ /* 0x000fe200078e0006 */
[----:B----4-:R-:W-:Y:S02]  /*3d100*/  F2FP.F16.E4M3.UNPACK_B R2, R2 ;  /* 0x00000002ff02723e */ /* 0x010fe400020006ff */
[----:B-----5:R-:W-:Y:S01]  /*3d110*/  F2FP.F16.E4M3.UNPACK_B R3, R3 ;  /* 0x00000003ff03723e */ /* 0x020fe200020006ff */
[----:B0-----:R0:W-:Y:S04]  /*3d120*/  STL.64 [R1+0x120], R24 ;  /* 0x0001201801007387 */ /* 0x0011e80000100a00 */
[----:B------:R1:W-:Y:S04]  /*3d130*/  STL.64 [R1+0x128], R26 ;  /* 0x0001281a01007387 */ /* 0x0003e80000100a00 */
[----:B0-----:R-:W2:Y:S04]  /*3d140*/  LDL.LU R24, [R1+0xc0] ;  /* 0x0000c00001187983 */ /* 0x001ea80000300800 */
[----:B------:R-:W2:Y:S04]  /*3d150*/  LDL.LU R25, [R1+0xc4] ;  /* 0x0000c40001197983 */ /* 0x000ea80000300800 */
[----:B-1----:R-:W2:Y:S04]  /*3d160*/  LDL.LU R26, [R1+0xc8] ;  /* 0x0000c800011a7983 */ /* 0x002ea80000300800 */
[----:B------:R-:W2:Y:S04]  /*3d170*/  LDL.LU R27, [R1+0xcc] ;  /* 0x0000cc00011b7983 */ /* 0x000ea80000300800 */
[----:B------:R-:W3:Y:S01]  /*3d180*/  LDL.LU R0, [R1+0x14c] ;  /* 0x00014c0001007983 */ /* 0x000ee20000300800 */
[----:B------:R-:W-:Y:S01]  /*3d190*/  BAR.SYNC.DEFER_BLOCKING 0x0 ;  /* 0x0000000000007b1d */ /* 0x000fe20000010000 */
[----:B--2---:R-:W-:Y:S05]  /*3d1a0*/  HMMA.16816.F32 R20, R20, R28, R24 ;  /* 0x0000001c1414723c */ /* 0x004fea0000001818 */
[----:B------:R-:W2:Y:S04]  /*3d1b0*/  LDL R28, [R1+0x138] ;  /* 0x00013800011c7983 */ /* 0x000ea80000100800 */
[----:B------:R-:W4:-:S14]  /*3d1c0*/  LDL R29, [R1+0x13c] ;  /* 0x00013c00011d7983 */ /* 0x000f1c0000100800 */
[----:B------:R0:W-:Y:S04]  /*3d1d0*/  STL.64 [R1+0x40], R20 ;  /* 0x0000401401007387 */ /* 0x0001e80000100a00 */
[----:B------:R-:W-:Y:S04]  /*3d1e0*/  STL.64 [R1+0x48], R22 ;  /* 0x0000481601007387 */ /* 0x000fe80000100a00 */
[----:B------:R-:W-:Y:S01]  /*3d1f0*/  STL.64 [R1+0x30f0], R18 ;  /* 0x0030f01201007387 */ /* 0x000fe20000100a00 */
[----:B0-----:R-:W-:-:S03]  /*3d200*/  IMAD.MOV.U32 R20, RZ, RZ, R16 ;  /* 0x000000ffff147224 */ /* 0x001fc600078e0010 */
[----:B------:R0:W-:Y:S01]  /*3d210*/  STL.64 [R1+0x30e8], R16 ;  /* 0x0030e81001007387 */ /* 0x0001e20000100a00 */
[----:B------:R-:W-:-:S03]  /*3d220*/  IMAD.MOV.U32 R21, RZ, RZ, R18 ;  /* 0x000000ffff157224 */ /* 0x000fc600078e0012 */
[----:B0-----:R-:W5:Y:S04]  /*3d230*/  LDL.LU R16, [R1+0x30] ;  /* 0x0000300001107983 */ /* 0x001f680000300800 */
[----:B------:R-:W5:Y:S04]  /*3d240*/  LDL.LU R17, [R1+0x34] ;  /* 0x0000340001117983 */ /* 0x000f680000300800 */
[----:B------:R-:W3:Y:S04]  /*3d250*/  LDL.LU R18, [R1+0x38] ;  /* 0x0000380001127983 */ /* 0x000ee80000300800 */
[----:B------:R-:W3:Y:S01]  /*3d260*/  LDL.LU R19, [R1+0x3c] ;  /* 0x00003c0001137983 */ /* 0x000ee20000300800 */
[----:B------:R-:W-:-:S03]  /*3d270*/  IMAD.MOV.U32 R22, RZ, RZ, R12 ;  /* 0x000000ffff167224 */ /* 0x000fc600078e000c */
[----:B---3--:R-:W-:Y:S04]  /*3d280*/  STL.64 [R1+0x3100], R18 ;  /* 0x0031001201007387 */ /* 0x008fe80000100a00 */
[----:B-----5:R0:W-:Y:S04]  /*3d290*/  STL.64 [R1+0x30f8], R16 ;  /* 0x0030f81001007387 */ /* 0x0201e80000100a00 */
        /* <DEDUP_REMOVED lines=8> */
[----:B------:R-:W-:Y:S01]  /*3d320*/  IMAD.MOV.U32 R27, RZ, RZ, R6 ;  /* 0x000000ffff1b7224 */ /* 0x000fe200078e0006 */
[----:B---3--:R-:W-:Y:S01]  /*3d330*/  HMMA.16816.F32 R20, R20, R2, R16 ;  /* 0x000000021414723c */ /* 0x008fe20000001810 */
[----:B------:R-:W3:Y:S04]  /*3d340*/  LDL.LU.64 R18, [R1+0x3100] ;  /* 0x0031000001127983 */ /* 0x000ee80000300a00 */
[----:B------:R-:W3:-:S15]  /*3d350*/  LDL.LU.64 R16, [R1+0x30f8] ;  /* 0x0030f80001107983 */ /* 0x000ede0000300a00 */
[----:B------:R-:W-:-:S03]  /*3d360*/  NOP ;  /* 0x0000000000007918 */ /* 0x000fc60000000000 */
[----:B------:R-:W-:Y:S04]  /*3d370*/  STL.64 [R1+0x60], R20 ;  /* 0x0000601401007387 */ /* 0x000fe80000100a00 */
[----:B------:R0:W-:Y:S04]  /*3d380*/  STL.64 [R1+0x68], R22 ;  /* 0x0000681601007387 */ /* 0x0001e80000100a00 */
[----:B0-----:R-:W5:Y:S01]  /*3d390*/  LDL R23, [R1+0x148] ;  /* 0x0001480001177983 */ /* 0x001f620000100800 */
[----:B---3--:R-:W-:Y:S03]  /*3d3a0*/  HMMA.16816.F32 R24, R24, R2, R16 ;  /* 0x000000021818723c */ /* 0x008fe60000001810 */
[----:B------:R-:W3:Y:S04]  /*3d3b0*/  LDL.LU.64 R18, [R1+0x30f0] ;  /* 0x0030f00001127983 */ /* 0x000ee80000300a00 */
[----:B------:R-:W2:Y:S01]  /*3d3c0*/  LDL.LU.64 R16, [R1+0x30e8] ;  /* 0x0030e80001107983 */ /* 0x000ea20000300a00 */
[----:B------:R-:W-:Y:S01]  /*3d3d0*/  IMAD.MOV.U32 R22, RZ, RZ, R12 ;  /* 0x000000ffff167224 */ /* 0x000fe200078e000c */
[----:B------:R-:W-:-:S14]  /*3d3e0*/  F2FP.F16.E4M3.UNPACK_B R3, R0 ;  /* 0x00000000ff03723e */ /* 0x000fdc00020006ff */
[----:B------:R-:W-:Y:S04]  /*3d3f0*/  STL.64 [R1+0x30], R24 ;  /* 0x0000301801007387 */ /* 0x000fe80000100a00 */
[----:B------:R-:W-:Y:S01]  /*3d400*/  STL.64 [R1+0x38], R26 ;  /* 0x0000381a01007387 */ /* 0x000fe20000100a00 */
[----:B-----5:R-:W-:-:S03]  /*3d410*/  F2FP.F16.E4M3.UNPACK_B R2, R23 ;  /* 0x00000017ff02723e */ /* 0x020fc600020006ff */
[----:B---3--:R-:W-:Y:S01]  /*3d420*/  STL.64 [R1+0x30e0], R18 ;  /* 0x0030e01201007387 */ /* 0x008fe20000100a00 */
[----:B------:R-:W-:Y:S02]  /*3d430*/  IMAD.MOV.U32 R21, RZ, RZ, R18 ;  /* 0x000000ffff157224 */ /* 0x000fe400078e0012 */
[----:B--2---:R-:W-:Y:S01]  /*3d440*/  IMAD.MOV.U32 R20, RZ, RZ, R16 ;  /* 0x000000ffff147224 */ /* 0x004fe200078e0010 */
        /* <DEDUP_REMOVED lines=10> */
[----:B--2---:R-:W-:Y:S01]  /*3d4f0*/  HMMA.16816.F32 R20, R20, R2, R16 ;  /* 0x000000021414723c */ /* 0x004fe20000001810 */
[----:B------:R-:W2:Y:S04]  /*3d500*/  LDL.LU.64 R18, [R1+0x30e0] ;  /* 0x0030e00001127983 */ /* 0x000ea80000300a00 */
[----:B------:R-:W3:-:S15]  /*3d510*/  LDL.LU.64 R16, [R1+0x30d8] ;  /* 0x0030d80001107983 */ /* 0x000ede0000300a00 */
[----:B------:R-:W-:-:S03]  /*3d520*/  NOP ;  /* 0x0000000000007918 */ /* 0x000fc60000000000 */
[----:B------:R0:W-:Y:S04]  /*3d530*/  STL.64 [R1+0xd0], R20 ;  /* 0x0000d01401007387 */ /* 0x0001e80000100a00 */
[----:B------:R1:W-:Y:S04]  /*3d540*/  STL.64 [R1+0xd8], R22 ;  /* 0x0000d81601007387 */ /* 0x0003e80000100a00 */
[----:B0-----:R-:W5:Y:S04]  /*3d550*/  LDL.LU R20, [R1+0x10] ;  /* 0x0000100001147983 */ /* 0x001f680000300800 */
[----:B------:R-:W5:Y:S04]  /*3d560*/  LDL.LU R21, [R1+0x14] ;  /* 0x0000140001157983 */ /* 0x000f680000300800 */
[----:B-1----:R-:W5:Y:S04]  /*3d570*/  LDL.LU R22, [R1+0x18] ;  /* 0x0000180001167983 */ /* 0x002f680000300800 */
[----:B------:R-:W5:Y:S02]  /*3d580*/  LDL.LU R23, [R1+0x1c] ;  /* 0x00001c0001177983 */ /* 0x000f640000300800 */
[----:B-----5:R-:W-:Y:S02]  /*3d590*/  HMMA.16816.F32 R20, R24, R2, R20 ;  /* 0x000000021814723c */ /* 0x020fe40000001814 */
[----:B------:R-:W5:Y:S04]  /*3d5a0*/  LDL.LU R2, [R1+0x158] ;  /* 0x0001580001027983 */ /* 0x000f680000300800 */
[----:B------:R-:W5:Y:S01]  /*3d5b0*/  LDL.LU R3, [R1+0x15c] ;  /* 0x00015c0001037983 */ /* 0x000f620000300800 */
[----:B------:R-:W-:Y:S01]  /*3d5c0*/  F2FP.F16.E4M3.UNPACK_B R28, R28 ;  /* 0x0000001cff1c723e */ /* 0x000fe200020006ff */
[----:B---3--:R-:W-:Y:S01]  /*3d5d0*/  IMAD.MOV.U32 R24, RZ, RZ, R16 ;  /* 0x000000ffff187224 */ /* 0x008fe200078e0010 */
[----:B----4-:R-:W-:Y:S01]  /*3d5e0*/  F2FP.F16.E4M3.UNPACK_B R29, R29 ;  /* 0x0000001dff1d723e */ /* 0x010fe200020006ff */
[----:B--2---:R-:W-:-:S13]  /*3d5f0*/  IMAD.MOV.U32 R25, RZ, RZ, R18 ;  /* 0x000000ffff197224 */ /* 0x004fda00078e0012 */
[----:B------:R-:W-:Y:S04]  /*3d600*/  STL.64 [R1+0x20], R20 ;  /* 0x0000201401007387 */ /* 0x000fe80000100a00 */
[----:B------:R-:W-:Y:S04]  /*3d610*/  STL.64 [R1+0x28], R22 ;  /* 0x0000281601007387 */ /* 0x000fe80000100a00 */
[----:B------:R-:W-:Y:S04]  /*3d620*/  STL [R1+0x30d4], R19 ;  /* 0x0030d41301007387 */ /* 0x000fe80000100800 */
[----:B------:R0:W-:Y:S04]  /*3d630*/  STL [R1+0x30d0], R17 ;  /* 0x0030d01101007387 */ /* 0x0001e80000100800 */
[----:B------:R-:W2:Y:S04]  /*3d640*/  LDL.LU R16, [R1+0xb0] ;  /* 0x0000b00001107983 */ /* 0x000ea80000300800 */
[----:B0-----:R-:W2:Y:S04]  /*3d650*/  LDL.LU R17, [R1+0xb4] ;  /* 0x0000b40001117983 */ /* 0x001ea80000300800 */
[----:B------:R-:W2:Y:S04]  /*3d660*/  LDL.LU R18, [R1+0xb8] ;  /* 0x0000b80001127983 */ /* 0x000ea80000300800 */
[----:B------:R-:W2:Y:S01]  /*3d670*/  LDL.LU R19, [R1+0xbc] ;  /* 0x0000bc0001137983 */ /* 0x000ea20000300800 */
[----:B------:R-:W-:-:S02]  /*3d680*/  IMAD.MOV.U32 R26, RZ, RZ, R12 ;  /* 0x000000ffff1a7224 */ /* 0x000fc400078e000c */
[----:B------:R-:W-:Y:S01]  /*3d690*/  IMAD.MOV.U32 R27, RZ, RZ, R14 ;  /* 0x000000ffff1b7224 */ /* 0x000fe200078e000e */
[----:B------:R-:W3:Y:S01]  /*3d6a0*/  LDL.LU R12, [R1+0x16c] ;  /* 0x00016c00010c7983 */ /* 0x000ee20000300800 */
[----:B------:R-:W-:-:S03]  /*3d6b0*/  IMAD.MOV.U32 R21, RZ, RZ, R10 ;  /* 0x000000ffff157224 */ /* 0x000fc600078e000a */
[----:B------:R-:W4:Y:S01]  /*3d6c0*/  LDL.LU R14, [R1+0x168] ;  /* 0x00016800010e7983 */ /* 0x000f220000300800 */
[----:B------:R-:W-:Y:S02]  /*3d6d0*/  IMAD.MOV.U32 R20, RZ, RZ, R8 ;  /* 0x000000ffff147224 */ /* 0x000fe400078e0008 */
[----:B------:R-:W-:Y:S02]  /*3d6e0*/  IMAD.MOV.U32 R22, RZ, RZ, R4 ;  /* 0x000000ffff167224 */ /* 0x000fe400078e0004 */
[----:B------:R-:W-:Y:S01]  /*3d6f0*/  IMAD.MOV.U32 R23, RZ, RZ, R6 ;  /* 0x000000ffff177224 */ /* 0x000fe200078e0006 */
[----:B--2---:R-:W-:Y:S01]  /*3d700*/  HMMA.16816.F32 R24, R24, R28, R16 ;  /* 0x0000001c1818723c */ /* 0x004fe20000001810 */
[----:B------:R-:W2:Y:S04]  /*3d710*/  LDL.LU R19, [R1+0x30d4] ;  /* 0x0030d40001137983 */ /* 0x000ea80000300800 */
[----:B------:R-:W5:-:S15]  /*3d720*/  LDL.LU R17, [R1+0x30d0] ;  /* 0x0030d00001117983 */ /* 0x000f5e0000300800 */
[----:B------:R-:W-:-:S04]  /*3d730*/  NOP ;  /* 0x0000000000007918 */ /* 0x000fc80000000000 */
[----:B------:R-:W-:Y:S02]  /*3d740*/  IMAD.MOV.U32 R18, RZ, RZ, R24 ;  /* 0x000000ffff127224 */ /* 0x000fe400078e0018 */
[----:B------:R-:W-:Y:S01]  /*3d750*/  IMAD.MOV.U32 R16, RZ, RZ, R25 ;  /* 0x000000ffff107224 */ /* 0x000fe200078e0019 */
[----:B------:R-:W3:Y:S01]  /*3d760*/  LDL.LU R24, [R1] ;  /* 0x0000000001187983 */ /* 0x000ee20000300800 */
[----:B------:R-:W-:Y:S02]  /*3d770*/  IMAD.MOV.U32 R10, RZ, RZ, R26 ;  /* 0x000000ffff0a7224 */ /* 0x000fe400078e001a */
[----:B------:R-:W-:Y:S01]  /*3d780*/  IMAD.MOV.U32 R8, RZ, RZ, R27 ;  /* 0x000000ffff087224 */ /* 0x000fe200078e001b */
[----:B------:R-:W3:Y:S04]  /*3d790*/  LDL.LU R25, [R1+0x4] ;  /* 0x0000040001197983 */ /* 0x000ee80000300800 */
[----:B------:R-:W3:Y:S04]  /*3d7a0*/  LDL.LU R26, [R1+0x8] ;  /* 0x00000800011a7983 */ /* 0x000ee80000300800 */
[----:B------:R-:W3:Y:S02]  /*3d7b0*/  LDL.LU R27, [R1+0xc] ;  /* 0x00000c00011b7983 */ /* 0x000ee40000300800 */
[----:B---3--:R-:W-:Y:S07]  /*3d7c0*/  HMMA.16816.F32 R20, R20, R28, R24 ;  /* 0x0000001c1414723c */ /* 0x008fee0000001818 */
[----:B-----5:R-:W-:-:S02]  /*3d7d0*/  IMAD.MOV.U32 R24, RZ, RZ, R17 ;  /* 0x000000ffff187224 */ /* 0x020fc400078e0011 */
[----:B--2---:R-:W-:-:S14]  /*3d7e0*/  IMAD.MOV.U32 R25, RZ, RZ, R19 ;  /* 0x000000ffff197224 */ /* 0x004fdc00078e0013 */
[----:B------:R-:W-:Y:S04]  /*3d7f0*/  STL [R1+0x14], R21 ;  /* 0x0000141501007387 */ /* 0x000fe80000100800 */
[----:B------:R-:W-:Y:S04]  /*3d800*/  STL [R1+0x1c], R23 ;  /* 0x00001c1701007387 */ /* 0x000fe80000100800 */
[----:B------:R-:W-:Y:S04]  /*3d810*/  STL.64 [R1+0x30c8], R18 ;  /* 0x0030c81201007387 */ /* 0x000fe80000100a00 */
[----:B------:R0:W-:Y:S04]  /*3d820*/  STL.64 [R1+0x30c0], R16 ;  /* 0x0030c01001007387 */ /* 0x0001e80000100a00 */
[----:B0-----:R-:W2:Y:S04]  /*3d830*/  LDL.LU R16, [R1+0x50] ;  /* 0x0000500001107983 */ /* 0x001ea80000300800 */
[----:B------:R-:W2:Y:S04]  /*3d840*/  LDL.LU R17, [R1+0x54] ;  /* 0x0000540001117983 */ /* 0x000ea80000300800 */
[----:B------:R-:W2:Y:S04]  /*3d850*/  LDL.LU R18, [R1+0x58] ;  /* 0x0000580001127983 */ /* 0x000ea80000300800 */
[----:B------:R-:W2:Y:S01]  /*3d860*/  LDL.LU R19, [R1+0x5c] ;  /* 0x00005c0001137983 */ /* 0x000ea20000300800 */
[----:B------:R-:W-:Y:S01]  /*3d870*/  F2FP.F16.E4M3.UNPACK_B R2, R2.H1 ;  /* 0x00000002ff02723e */ /* 0x000fe200030006ff */
[----:B------:R-:W-:Y:S01]  /*3d880*/  IMAD.MOV.U32 R26, RZ, RZ, R13 ;  /* 0x000000ffff1a7224 */ /* 0x000fe200078e000d */
[----:B------:R-:W-:Y:S01]  /*3d890*/  F2FP.F16.E4M3.UNPACK_B R3, R3.H1 ;  /* 0x00000003ff03723e */ /* 0x000fe200030006ff */
[----:B------:R-:W-:-:S07]  /*3d8a0*/  IMAD.MOV.U32 R27, RZ, RZ, R15 ;  /* 0x000000ffff1b7224 */ /* 0x000fce00078e000f */
        /* <DEDUP_REMOVED lines=10> */
[----:B------:R-:W-:-:S02]  /*3d950*/  IMAD.MOV.U32 R4, RZ, RZ, R20 ;  /* 0x000000ffff047224 */ /* 0x000fc400078e0014 */
[----:B------:R-:W-:Y:S02]  /*3d960*/  IMAD.MOV.U32 R6, RZ, RZ, R22 ;  /* 0x000000ffff067224 */ /* 0x000fe400078e0016 */
[----:B------:R-:W-:Y:S02]  /*3d970*/  IMAD.MOV.U32 R20, RZ, RZ, R9 ;  /* 0x000000ffff147224 */ /* 0x000fe400078e0009 */
[----:B------:R-:W-:Y:S02]  /*3d980*/  IMAD.MOV.U32 R21, RZ, RZ, R11 ;  /* 0x000000ffff157224 */ /* 0x000fe400078e000b */
[----:B------:R-:W-:Y:S02]  /*3d990*/  IMAD.MOV.U32 R22, RZ, RZ, R5 ;  /* 0x000000ffff167224 */ /* 0x000fe400078e0005 */
[----:B------:R-:W-:Y:S01]  /*3d9a0*/  IMAD.MOV.U32 R23, RZ, RZ, R7 ;  /* 0x000000ffff177224 */ /* 0x000fe200078e0007 */
[----:B----4-:R-:W-:Y:S02]  /*3d9b0*/  F2FP.F16.E4M3.UNPACK_B R28, R14.H1 ;  /* 0x0000000eff1c723e */ /* 0x010fe400030006ff */
[----:B------:R-:W-:Y:S01]  /*3d9c0*/  F2FP.F16.E4M3.UNPACK_B R29, R12.H1 ;  /* 0x0000000cff1d723e */ /* 0x000fe200030006ff */
[----:B------:R-:W4:Y:S04]  /*3d9d0*/  LDL.LU R14, [R1+0x138] ;  /* 0x00013800010e7983 */ /* 0x000f280000300800 */
[----:B------:R-:W4:Y:S01]  /*3d9e0*/  LDL.LU R12, [R1+0x13c] ;  /* 0x00013c00010c7983 */ /* 0x000f220000300800 */
[----:B-----5:R-:W-:Y:S03]  /*3d9f0*/  HMMA.16816.F32 R20, R20, R2, R24 ;  /* 0x000000021414723c */ /* 0x020fe60000001818 */
[----:B------:R-:W5:Y:S04]  /*3da00*/  LDL.LU R3, [R1+0x148] ;  /* 0x0001480001037983 */ /* 0x000f680000300800 */
[----:B---3--:R-:W-:-:S02]  /*3da10*/  IMAD.MOV.U32 R24, RZ, RZ, R17 ;  /* 0x000000ffff187224 */ /* 0x008fc400078e0011 */
[----:B--2---:R-:W-:-:S14]  /*3da20*/  IMAD.MOV.U32 R25, RZ, RZ, R19 ;  /* 0x000000ffff197224 */ /* 0x004fdc00078e0013 */
        /* <DEDUP_REMOVED lines=20> */
[----:B------:R-:W-:-:S02]  /*3db70*/  IMAD.MOV.U32 R20, RZ, RZ, R9 ;  /* 0x000000ffff147224 */ /* 0x000fc400078e0009 */
[----:B------:R-:W-:Y:S02]  /*3db80*/  IMAD.MOV.U32 R21, RZ, RZ, R11 ;  /* 0x000000ffff157224 */ /* 0x000fe400078e000b */
[----:B------:R-:W-:Y:S02]  /*3db90*/  IMAD.MOV.U32 R22, RZ, RZ, R5 ;  /* 0x000000ffff167224 */ /* 0x000fe400078e0005 */
[----:B------:R-:W-:Y:S01]  /*3dba0*/  IMAD.MOV.U32 R23, RZ, RZ, R7 ;  /* 0x000000ffff177224 */ /* 0x000fe200078e0007 */
[----:B-----5:R-:W-:Y:S02]  /*3dbb0*/  F2FP.F16.E4M3.UNPACK_B R2, R3.H1 ;  /* 0x00000003ff02723e */ /* 0x020fe400030006ff */
[----:B------:R-:W-:Y:S02]  /*3dbc0*/  F2FP.F16.E4M3.UNPACK_B R3, R0.H1 ;  /* 0x00000000ff03723e */ /* 0x000fe400030006ff */
[----:B------:R-:W5:Y:S02]  /*3dbd0*/  LDL.LU R0, [R1+0xa8] ;  /* 0x0000a80001007983 */ /* 0x000f640000300800 */
[----:B----4-:R-:W-:Y:S07]  /*3dbe0*/  HMMA.16816.F32 R24, R20, R28, R24 ;  /* 0x0000001c1418723c */ /* 0x010fee0000001818 */
        /* <DEDUP_REMOVED lines=8> */
[----:B------:R-:W3:Y:S04]  /*3dc70*/  LDL.LU R18, [R1+0x28] ;  /* 0x0000280001127983 */ /* 0x000ee80000300800 */
[----:B------:R-:W3:Y:S01]  /*3dc80*/  LDL.LU R19, [R1+0x2c] ;  /* 0x00002c0001137983 */ /* 0x000ee20000300800 */
[----:B------:R-:W-:-:S03]  /*3dc90*/  IMAD.MOV.U32 R22, RZ, RZ, R13 ;  /* 0x000000ffff167224 */ /* 0x000fc600078e000d */
[----:B---3--:R-:W-:Y:S04]  /*3dca0*/  STL.64 [R1+0x30a8], R18 ;  /* 0x0030a81201007387 */ /* 0x008fe80000100a00 */
[----:B--2---:R0:W-:Y:S04]  /*3dcb0*/  STL.64 [R1+0x30a0], R16 ;  /* 0x0030a01001007387 */ /* 0x0041e80000100a00 */
[----:B0-----:R-:W2:Y:S04]  /*3dcc0*/  LDL.LU R16, [R1+0xd0] ;  /* 0x0000d00001107983 */ /* 0x001ea80000300800 */
[----:B------:R-:W2:Y:S04]  /*3dcd0*/  LDL.LU R17, [R1+0xd4] ;  /* 0x0000d40001117983 */ /* 0x000ea80000300800 */
[----:B------:R-:W2:Y:S04]  /*3dce0*/  LDL.LU R18, [R1+0xd8] ;  /* 0x0000d80001127983 */ /* 0x000ea80000300800 */
[----:B------:R-:W2:Y:S01]  /*3dcf0*/  LDL.LU R19, [R1+0xdc] ;  /* 0x0000dc0001137983 */ /* 0x000ea20000300800 */
[----:B------:R-:W-:-:S02]  /*3dd00*/  IMAD.MOV.U32 R23, RZ, RZ, R15 ;  /* 0x000000ffff177224 */ /* 0x000fc400078e000f */
[----:B------:R-:W-:Y:S02]  /*3dd10*/  IMAD.MOV.U32 R24, RZ, RZ, R9 ;  /* 0x000000ffff187224 */ /* 0x000fe400078e0009 */
[----:B------:R-:W-:-:S03]  /*3dd20*/  IMAD.MOV.U32 R25, RZ, RZ, R11 ;  /* 0x000000ffff197224 */ /* 0x000fc600078e000b */
[----:B--2---:R-:W-:Y:S01]  /*3dd30*/  HMMA.16816.F32 R20, R20, R2, R16 ;  /* 0x000000021414723c */ /* 0x004fe20000001810 */
[----:B------:R-:W2:Y:S04]  /*3dd40*/  LDL.LU.64 R18, [R1+0x30a8] ;  /* 0x0030a80001127983 */ /* 0x000ea80000300a00 */
[----:B------:R-:W2:Y:S01]  /*3dd50*/  LDL.LU.64 R16, [R1+0x30a0] ;  /* 0x0030a00001107983 */ /* 0x000ea20000300a00 */
[----:B------:R-:W-:Y:S02]  /*3dd60*/  IMAD.MOV.U32 R26, RZ, RZ, R5 ;  /* 0x000000ffff1a7224 */ /* 0x000fe400078e0005 */
[----:B------:R-:W-:-:S15]  /*3dd70*/  IMAD.MOV.U32 R27, RZ, RZ, R7 ;  /* 0x000000ffff1b7224 */ /* 0x000fde00078e0007 */
[----:B------:R0:W-:Y:S04]  /*3dd80*/  STL.64 [R1+0x60], R20 ;  /* 0x0000601401007387 */ /* 0x0001e80000100a00 */
[----:B------:R-:W-:Y:S01]  /*3dd90*/  STL.64 [R1+0x68], R22 ;  /* 0x0000681601007387 */ /* 0x000fe20000100a00 */
[----:B0-----:R-:W-:Y:S02]  /*3dda0*/  F2FP.F16.E4M3.UNPACK_B R20, R14.H1 ;  /* 0x0000000eff14723e */ /* 0x001fe400030006ff */
[----:B------:R-:W-:Y:S01]  /*3ddb0*/  F2FP.F16.E4M3.UNPACK_B R21, R12.H1 ;  /* 0x0000000cff15723e */ /* 0x000fe200030006ff */
[----:B--2---:R-:W-:Y:S01]  /*3ddc0*/  HMMA.16816.F32 R24, R24, R2, R16 ;  /* 0x000000021818723c */ /* 0x004fe20000001810 */
[----:B------:R-:W2:Y:S04]  /*3ddd0*/  LDL.LU.64 R18, [R1+0x3098] ;  /* 0x0030980001127983 */ /* 0x000ea80000300a00 */
[----:B------:R-:W3:Y:S04]  /*3dde0*/  LDL.LU.64 R16, [R1+0x3090] ;  /* 0x0030900001107983 */ /* 0x000ee80000300a00 */
[----:B------:R-:W4:Y:S04]  /*3ddf0*/  LDL R14, [R1+0x170] ;  /* 0x00017000010e7983 */ /* 0x000f280000100800 */
[----:B------:R-:W5:Y:S10]  /*3de00*/  LDL R12, [R1+0x174] ;  /* 0x00017400010c7983 */ /* 0x000f740000100800 */
[----:B------:R0:W-:Y:S04]  /*3de10*/  STL [R1+0x3058], R25 ;  /* 0x0030581901007387 */ /* 0x0001e80000100800 */
[----:B0-----:R-:W2:Y:S04]  /*3de20*/  LDL R25, [R1+0x70] ;  /* 0x0000700001197983 */ /* 0x001ea80000100800 */
[----:B------:R0:W-:Y:S04]  /*3de30*/  STL [R1+0x3054], R26 ;  /* 0x0030541a01007387 */ /* 0x0001e80000100800 */
[----:B0-----:R-:W3:Y:S04]  /*3de40*/  LDL R26, [R1+0x78] ;  /* 0x00007800011a7983 */ /* 0x001ee80000100800 */
[----:B------:R0:W-:Y:S04]  /*3de50*/  STL [R1+0x3050], R27 ;  /* 0x0030501b01007387 */ /* 0x0001e80000100800 */
[----:B0-----:R-:W3:Y:S04]  /*3de60*/  LDL R27, [R1+0x90] ;  /* 0x00009000011b7983 */ /* 0x001ee80000100800 */
[----:B---3--:R0:W-:Y:S04]  /*3de70*/  STL.64 [R1+0x3088], R26 ;  /* 0x0030881a01007387 */ /* 0x0081e80000100a00 */
[----:B--2---:R1:W-:Y:S04]  /*3de80*/  STL.64 [R1+0x3080], R24 ;  /* 0x0030801801007387 */ /* 0x0043e80000100a00 */
[----:B------:R-:W2:Y:S01]  /*3de90*/  LDL.LU R28, [R1+0x190] ;  /* 0x00019000011c7983 */ /* 0x000ea20000300800 */
[----:B0-----:R-:W-:-:S03]  /*3dea0*/  IMAD.MOV.U32 R26, RZ, RZ, R10 ;  /* 0x000000ffff1a7224 */ /* 0x001fc600078e000a */
[----:B------:R-:W3:Y:S01]  /*3deb0*/  LDL.LU R29, [R1+0x194] ;  /* 0x00019400011d7983 */ /* 0x000ee20000300800 */
[----:B-1----:R-:W-:Y:S02]  /*3dec0*/  IMAD.MOV.U32 R25, RZ, RZ, R16 ;  /* 0x000000ffff197224 */ /* 0x002fe400078e0010 */
[----:B------:R-:W-:Y:S02]  /*3ded0*/  IMAD.MOV.U32 R16, RZ, RZ, R17 ;  /* 0x000000ffff107224 */ /* 0x000fe400078e0011 */
[----:B------:R-:W-:Y:S02]  /*3dee0*/  IMAD.MOV.U32 R24, RZ, RZ, R18 ;  /* 0x000000ffff187224 */ /* 0x000fe400078e0012 */
[----:B------:R-:W-:Y:S02]  /*3def0*/  IMAD.MOV.U32 R17, RZ, RZ, R19 ;  /* 0x000000ffff117224 */ /* 0x000fe400078e0013 */
[----:B------:R-:W-:Y:S02]  /*3df00*/  IMAD.MOV.U32 R27, RZ, RZ, R8 ;  /* 0x000000ffff1b7224 */ /* 0x000fe400078e0008 */
[----:B------:R-:W-:-:S02]  /*3df10*/  IMAD.MOV.U32 R18, RZ, RZ, R13 ;  /* 0x000000ffff127224 */ /* 0x000fc400078e000d */
[----:B------:R-:W-:-:S07]  /*3df20*/  IMAD.MOV.U32 R19, RZ, RZ, R15 ;  /* 0x000000ffff137224 */ /* 0x000fce00078e000f */
[----:B------:R-:W-:Y:S01]  /*3df30*/  HMMA.16816.F32 R16, R16, R20, R24 ;  /* 0x000000141010723c */ /* 0x000fe20000001818 */
[----:B------:R-:W-:Y:S02]  /*3df40*/  IMAD.MOV.U32 R8, RZ, RZ, R9 ;  /* 0x000000ffff087224 */ /* 0x000fe400078e0009 */
[----:B------:R-:W-:Y:S02]  /*3df50*/  IMAD.MOV.U32 R9, RZ, RZ, R11 ;  /* 0x000000ffff097224 */ /* 0x000fe400078e000b */
[----:B------:R-:W-:Y:S02]  /*3df60*/  IMAD.MOV.U32 R10, RZ, RZ, R5 ;  /* 0x000000ffff0a7224 */ /* 0x000fe400078e0005 */
[----:B------:R-:W-:Y:S01]  /*3df70*/  IMAD.MOV.U32 R11, RZ, RZ, R7 ;  /* 0x000000ffff0b7224 */ /* 0x000fe200078e0007 */
[----:B------:R-:W2:Y:S04]  /*3df80*/  LDL.LU R5, [R1+0x14] ;  /* 0x0000140001057983 */ /* 0x000ea80000300800 */
[----:B------:R-:W2:Y:S04]  /*3df90*/  LDL.LU R7, [R1+0x1c] ;  /* 0x00001c0001077983 */ /* 0x000ea80000300800 */
[----:B------:R-:W3:Y:S04]  /*3dfa0*/  LDL.LU.64 R26, [R1+0x3088] ;  /* 0x00308800011a7983 */ /* 0x000ee80000300a00 */
[----:B------:R-:W3:Y:S04]  /*3dfb0*/  LDL.LU.64 R24, [R1+0x3080] ;  /* 0x0030800001187983 */ /* 0x000ee80000300a00 */
[----:B------:R0:W-:Y:S04]  /*3dfc0*/  STL.64 [R1], R16 ;  /* 0x0000001001007387 */ /* 0x0001e80000100a00 */
[----:B------:R1:W-:Y:S04]  /*3dfd0*/  STL.64 [R1+0x8], R18 ;  /* 0x0000081201007387 */ /* 0x0003e80000100a00 */
[----:B0-----:R-:W3:Y:S04]  /*3dfe0*/  LDL.LU R16, [R1+0x40] ;  /* 0x0000400001107983 */ /* 0x001ee80000300800 */
[----:B------:R-:W3:Y:S04]  /*3dff0*/  LDL.LU R17, [R1+0x44] ;  /* 0x0000440001117983 */ /* 0x000ee80000300800 */
[----:B-1----:R-:W3:Y:S04]  /*3e000*/  LDL.LU R18, [R1+0x48] ;  /* 0x0000480001127983 */ /* 0x002ee80000300800 */
[----:B------:R-:W3:Y:S01]  /*3e010*/  LDL.LU R19, [R1+0x4c] ;  /* 0x00004c0001137983 */ /* 0x000ee20000300800 */
[----:B----4-:R-:W-:-:S02]  /*3e020*/  F2FP.F16.E4M3.UNPACK_B R2, R14 ;  /* 0x0000000eff02723e */ /* 0x010fc400020006ff */
[----:B-----5:R-:W-:Y:S01]  /*3e030*/  F2FP.F16.E4M3.UNPACK_B R3, R12 ;  /* 0x0000000cff03723e */ /* 0x020fe200020006ff */
[----:B--2---:R-:W-:Y:S01]  /*3e040*/  HMMA.16816.F32 R4, R8, R20, R4 ;  /* 0x000000140804723c */ /* 0x004fe20000001804 */
[----:B---3--:R-:W-:Y:S04]  /*3e050*/  STL.64 [R1+0x3078], R18 ;  /* 0x0030781201007387 */ /* 0x008fe80000100a00 */
[----:B------:R0:W-:Y:S04]  /*3e060*/  STL.64 [R1+0x3070], R16 ;  /* 0x0030701001007387 */ /* 0x0001e80000100a00 */
[----:B0-----:R-:W2:Y:S04]  /*3e070*/  LDL.LU R16, [R1+0xb0] ;  /* 0x0000b00001107983 */ /* 0x001ea80000300800 */
[----:B------:R-:W2:Y:S04]  /*3e080*/  LDL.LU R17, [R1+0xb4] ;  /* 0x0000b40001117983 */ /* 0x000ea80000300800 */
[----:B------:R-:W2:Y:S04]  /*3e090*/  LDL.LU R18, [R1+0xb8] ;  /* 0x0000b80001127983 */ /* 0x000ea80000300800 */
[----:B------:R-:W2:Y:S04]  /*3e0a0*/  LDL.LU R19, [R1+0xbc] ;  /* 0x0000bc0001137983 */ /* 0x000ea80000300800 */
[----:B------:R-:W-:Y:S04]  /*3e0b0*/  STL.64 [R1+0x3038], R6 ;  /* 0x0030380601007387 */ /* 0x000fe80000100a00 */
[----:B------:R0:W-:Y:S04]  /*3e0c0*/  STL.64 [R1+0x3030], R4 ;  /* 0x0030300401007387 */ /* 0x0001e80000100a00 */
[----:B------:R-:W2:Y:S04]  /*3e0d0*/  LDL R11, [R1+0x98] ;  /* 0x00009800010b7983 */ /* 0x000ea80000100800 */
[----:B------:R-:W3:Y:S04]  /*3e0e0*/  LDL R12, [R1+0x80] ;  /* 0x00008000010c7983 */ /* 0x000ee80000100800 */
[----:B------:R-:W3:Y:S04]  /*3e0f0*/  LDL R13, [R1+0x88] ;  /* 0x00008800010d7983 */ /* 0x000ee80000100800 */
[----:B------:R-:W3:Y:S04]  /*3e100*/  LDL R14, [R1+0xa0] ;  /* 0x0000a000010e7983 */ /* 0x000ee80000100800 */
[----:B------:R-:W4:Y:S04]  /*3e110*/  LDL R22, [R1+0x180] ;  /* 0x0001800001167983 */ /* 0x000f280000100800 */
[----:B------:R-:W5:Y:S04]  /*3e120*/  LDL R23, [R1+0x184] ;  /* 0x0001840001177983 */ /* 0x000f680000100800 */
[----:B0-----:R-:W3:Y:S04]  /*3e130*/  LDL.LU R4, [R1+0x30] ;  /* 0x0000300001047983 */ /* 0x001ee80000300800 */
[----:B------:R-:W3:Y:S04]  /*3e140*/  LDL.LU R5, [R1+0x34] ;  /* 0x0000340001057983 */ /* 0x000ee80000300800 */
[----:B------:R-:W4:Y:S04]  /*3e150*/  LDL.LU R6, [R1+0x38] ;  /* 0x0000380001067983 */ /* 0x000f280000300800 */
[----:B------:R-:W4:Y:S01]  /*3e160*/  LDL.LU R7, [R1+0x3c] ;  /* 0x00003c0001077983 */ /* 0x000f220000300800 */
[----:B------:R-:W-:-:S02]  /*3e170*/  IMAD.MOV.U32 R8, RZ, RZ, R25 ;  /* 0x000000ffff087224 */ /* 0x000fc400078e0019 */
[----:B------:R-:W-:Y:S02]  /*3e180*/  IMAD.MOV.U32 R9, RZ, RZ, R26 ;  /* 0x000000ffff097224 */ /* 0x000fe400078e001a */
[----:B------:R-:W-:-:S07]  /*3e190*/  IMAD.MOV.U32 R10, RZ, RZ, R27 ;  /* 0x000000ffff0a7224 */ /* 0x000fce00078e001b */
[----:B--2---:R-:W-:Y:S01]  /*3e1a0*/  HMMA.16816.F32 R8, R8, R2, R16 ;  /* 0x000000020808723c */ /* 0x004fe20000001810 */
[----:B----4-:R-:W-:Y:S04]  /*3e1b0*/  STL.64 [R1+0x3068], R6 ;  /* 0x0030680601007387 */ /* 0x010fe80000100a00 */
[----:B---3--:R0:W-:Y:S04]  /*3e1c0*/  STL.64 [R1+0x3060], R4 ;  /* 0x0030600401007387 */ /* 0x0081e80000100a00 */
[----:B0-----:R-:W2:Y:S04]  /*3e1d0*/  LDL.LU R4, [R1+0x50] ;  /* 0x0000500001047983 */ /* 0x001ea80000300800 */
[----:B------:R-:W2:Y:S04]  /*3e1e0*/  LDL.LU R5, [R1+0x54] ;  /* 0x0000540001057983 */ /* 0x000ea80000300800 */
[----:B------:R-:W2:Y:S04]  /*3e1f0*/  LDL.LU R6, [R1+0x58] ;  /* 0x0000580001067983 */ /* 0x000ea80000300800 */
[----:B------:R-:W2:Y:S04]  /*3e200*/  LDL.LU R7, [R1+0x5c] ;  /* 0x00005c0001077983 */ /* 0x000ea80000300800 */
[----:B------:R-:W3:Y:S04]  /*3e210*/  LDL.LU.64 R18, [R1+0x3078] ;  /* 0x0030780001127983 */ /* 0x000ee80000300a00 */
[----:B------:R-:W3:Y:S04]  /*3e220*/  LDL.LU.64 R16, [R1+0x3070] ;  /* 0x0030700001107983 */ /* 0x000ee80000300a00 */
[----:B------:R0:W-:Y:S04]  /*3e230*/  STL [R1+0x304c], R8 ;  /* 0x00304c0801007387 */ /* 0x0001e80000100800 */
[----:B0-----:R-:W4:Y:S01]  /*3e240*/  LDL.LU R8, [R1+0x98] ;  /* 0x0000980001087983 */ /* 0x001f220000300800 */
[----:B------:R-:W-:-:S03]  /*3e250*/  IMAD.MOV.U32 R15, RZ, RZ, R0 ;  /* 0x000000ffff0f7224 */ /* 0x000fc600078e0000 */
[----:B------:R0:W-:Y:S04]  /*3e260*/  STL [R1+0x3048], R9 ;  /* 0x0030480901007387 */ /* 0x0001e80000100800 */
[----:B0-----:R-:W2:Y:S04]  /*3e270*/  LDL.LU R9, [R1+0x80] ;  /* 0x0000800001097983 */ /* 0x001ea80000300800 */
[----:B------:R0:W-:Y:S04]  /*3e280*/  STL [R1+0x3044], R10 ;  /* 0x0030440a01007387 */ /* 0x0001e80000100800 */
[----:B0-----:R-:W2:Y:S04]  /*3e290*/  LDL.LU R10, [R1+0x88] ;  /* 0x00008800010a7983 */ /* 0x001ea80000300800 */
[----:B------:R0:W-:Y:S04]  /*3e2a0*/  STL [R1+0x3040], R11 ;  /* 0x0030400b01007387 */ /* 0x0001e80000100800 */
[----:B0-----:R-:W2:Y:S01]  /*3e2b0*/  LDL.LU R11, [R1+0xa0] ;  /* 0x0000a000010b7983 */ /* 0x001ea20000300800 */
[----:B---3--:R-:W-:Y:S07]  /*3e2c0*/  HMMA.16816.F32 R12, R12, R2, R16 ;  /* 0x000000020c0c723c */ /* 0x008fee0000001810 */
[----:B------:R-:W-:Y:S01]  /*3e2d0*/  F2FP.F16.E4M3.UNPACK_B R2, R22 ;  /* 0x00000016ff02723e */ /* 0x000fe200020006ff */
[----:B------:R-:W-:Y:S01]  /*3e2e0*/  IMAD.MOV.U32 R16, RZ, RZ, R25 ;  /* 0x000000ffff107224 */ /* 0x000fe200078e0019 */
[----:B-----5:R-:W-:Y:S01]  /*3e2f0*/  F2FP.F16.E4M3.UNPACK_B R3, R23 ;  /* 0x00000017ff03723e */ /* 0x020fe200020006ff */
[----:B------:R-:W-:-:S02]  /*3e300*/  IMAD.MOV.U32 R17, RZ, RZ, R26 ;  /* 0x000000ffff117224 */ /* 0x000fc400078e001a */
[----:B------:R-:W-:Y:S02]  /*3e310*/  IMAD.MOV.U32 R18, RZ, RZ, R27 ;  /* 0x000000ffff127224 */ /* 0x000fe400078e001b */
[----:B----4-:R-:W-:-:S09]  /*3e320*/  IMAD.MOV.U32 R19, RZ, RZ, R8 ;  /* 0x000000ffff137224 */ /* 0x010fd200078e0008 */
[----:B------:R0:W-:Y:S04]  /*3e330*/  STL [R1+0x3028], R12 ;  /* 0x0030280c01007387 */ /* 0x0001e80000100800 */
[----:B------:R1:W-:Y:S04]  /*3e340*/  STL [R1+0x3024], R13 ;  /* 0x0030240d01007387 */ /* 0x0003e80000100800 */
[----:B------:R3:W-:Y:S04]  /*3e350*/  STL [R1+0x3020], R14 ;  /* 0x0030200e01007387 */ /* 0x0007e80000100800 */
[----:B------:R4:W-:Y:S01]  /*3e360*/  STL [R1+0x301c], R15 ;  /* 0x00301c0f01007387 */ /* 0x0009e20000100800 */
[----:B--2---:R-:W-:Y:S03]  /*3e370*/  HMMA.16816.F32 R16, R16, R2, R4 ;  /* 0x000000021010723c */ /* 0x004fe60000001804 */
[----:B0-----:R-:W2:Y:S04]  /*3e380*/  LDL.LU R12, [R1+0x60] ;  /* 0x00006000010c7983 */ /* 0x001ea80000300800 */
[----:B-1----:R-:W2:Y:S04]  /*3e390*/  LDL.LU R13, [R1+0x64] ;  /* 0x00006400010d7983 */ /* 0x002ea80000300800 */
[----:B---3--:R-:W2:Y:S04]  /*3e3a0*/  LDL.LU R14, [R1+0x68] ;  /* 0x00006800010e7983 */ /* 0x008ea80000300800 */
[----:B----4-:R-:W2:Y:S04]  /*3e3b0*/  LDL.LU R15, [R1+0x6c] ;  /* 0x00006c00010f7983 */ /* 0x010ea80000300800 */
[----:B------:R-:W3:Y:S04]  /*3e3c0*/  LDL.LU.64 R6, [R1+0x3068] ;  /* 0x0030680001067983 */ /* 0x000ee80000300a00 */
[----:B------:R-:W3:Y:S01]  /*3e3d0*/  LDL.LU.64 R4, [R1+0x3060] ;  /* 0x0030600001047983 */ /* 0x000ee20000300a00 */
[----:B------:R-:W-:-:S02]  /*3e3e0*/  IMAD.MOV.U32 R20, RZ, RZ, R9 ;  /* 0x000000ffff147224 */ /* 0x000fc400078e0009 */
[----:B------:R-:W-:Y:S02]  /*3e3f0*/  IMAD.MOV.U32 R21, RZ, RZ, R10 ;  /* 0x000000ffff157224 */ /* 0x000fe400078e000a */
[----:B------:R-:W-:Y:S02]  /*3e400*/  IMAD.MOV.U32 R22, RZ, RZ, R11 ;  /* 0x000000ffff167224 */ /* 0x000fe400078e000b */
[----:B------:R-:W-:Y:S01]  /*3e410*/  IMAD.MOV.U32 R23, RZ, RZ, R0 ;  /* 0x000000ffff177224 */ /* 0x000fe200078e0000 */
[----:B------:R-:W-:Y:S04]  /*3e420*/  STL.64 [R1+0x40], R16 ;  /* 0x0000401001007387 */ /* 0x000fe80000100a00 */
[----:B------:R3:W-:Y:S02]  /*3e430*/  STL.64 [R1+0x48], R18 ;  /* 0x0000481201007387 */ /* 0x0007e40000100a00 */
[----:B---3--:R-:W-:Y:S02]  /*3e440*/  HMMA.16816.F32 R16, R20, R2, R4 ;  /* 0x000000021410723c */ /* 0x008fe40000001804 */
[----:B------:R-:W3:-:S15]  /*3e450*/  LDL.LU R4, [R1] ;  /* 0x0000000001047983 */ /* 0x000ede0000300800 */
[----:B------:R-:W-:-:S06]  /*3e460*/  NOP ;  /* 0x0000000000007918 */ /* 0x000fcc0000000000 */
[----:B------:R0:W-:Y:S04]  /*3e470*/  STL.64 [R1+0x10], R16 ;  /* 0x0000101001007387 */ /* 0x0001e80000100a00 */
[----:B------:R1:W-:Y:S04]  /*3e480*/  STL.64 [R1+0x18], R18 ;  /* 0x0000181201007387 */ /* 0x0003e80000100a00 */
[----:B------:R-:W3:Y:S04]  /*3e490*/  LDL.LU R5, [R1+0x4] ;  /* 0x0000040001057983 */ /* 0x000ee80000300800 */
[----:B------:R-:W3:Y:S01]  /*3e4a0*/  LDL.LU R6, [R1+0x8] ;  /* 0x0000080001067983 */ /* 0x000ee20000300800 */
[----:B0-----:R-:W-:-:S03]  /*3e4b0*/  IMAD.MOV.U32 R16, RZ, RZ, R25 ;  /* 0x000000ffff107224 */ /* 0x001fc600078e0019 */
[----:B------:R-:W3:Y:S01]  /*3e4c0*/  LDL.LU R7, [R1+0xc] ;  /* 0x00000c0001077983 */ /* 0x000ee20000300800 */
[----:B------:R-:W-:-:S03]  /*3e4d0*/  IMAD.MOV.U32 R17, RZ, RZ, R26 ;  /* 0x000000ffff117224 */ /* 0x000fc600078e001a */
[----:B------:R0:W-:Y:S01]  /*3e4e0*/  STL [R1+0x3018], R28 ;  /* 0x0030181c01007387 */ /* 0x0001e20000100800 */
[----:B-1----:R-:W-:-:S03]  /*3e4f0*/  IMAD.MOV.U32 R18, RZ, RZ, R27 ;  /* 0x000000ffff127224 */ /* 0x002fc600078e001b */
[----:B------:R-:W4:Y:S04]  /*3e500*/  LDL.LU R25, [R1+0x3058] ;  /* 0x0030580001197983 */ /* 0x000f280000300800 */
[----:B------:R-:W4:Y:S04]  /*3e510*/  LDL.LU R26, [R1+0x3054] ;  /* 0x00305400011a7983 */ /* 0x000f280000300800 */
[----:B------:R-:W4:Y:S01]  /*3e520*/  LDL.LU R27, [R1+0x3050] ;  /* 0x00305000011b7983 */ /* 0x000f220000300800 */
[----:B------:R-:W-:Y:S01]  /*3e530*/  F2FP.F16.E4M3.UNPACK_B R2, R28 ;  /* 0x0000001cff02723e */ /* 0x000fe200020006ff */
[----:B------:R-:W-:Y:S01]  /*3e540*/  IMAD.MOV.U32 R19, RZ, RZ, R8 ;  /* 0x000000ffff137224 */ /* 0x000fe200078e0008 */
[----:B------:R-:W-:Y:S01]  /*3e550*/  F2FP.F16.E4M3.UNPACK_B R3, R29 ;  /* 0x0000001dff03723e */ /* 0x000fe200020006ff */
[----:B0-----:R-:W5:Y:S06]  /*3e560*/  LDL R28, [R1+0xa4] ;  /* 0x0000a400011c7983 */ /* 0x001f6c0000100800 */
[----:B--2---:R-:W-:-:S15]  /*3e570*/  HMMA.16816.F32 R16, R16, R2, R12 ;  /* 0x000000021010723c */ /* 0x004fde000000180c */
[----:B------:R-:W-:-:S09]  /*3e580*/  NOP ;  /* 0x0000000000007918 */ /* 0x000fd20000000000 */
[----:B------:R-:W-:Y:S02]  /*3e590*/  IMAD.MOV.U32 R12, RZ, RZ, R16 ;  /* 0x000000ffff0c7224 */ /* 0x000fe400078e0010 */
[----:B------:R-:W-:Y:S02]  /*3e5a0*/  IMAD.MOV.U32 R13, RZ, RZ, R17 ;  /* 0x000000ffff0d7224 */ /* 0x000fe400078e0011 */
[----:B------:R-:W-:Y:S02]  /*3e5b0*/  IMAD.MOV.U32 R14, RZ, RZ, R18 ;  /* 0x000000ffff0e7224 */ /* 0x000fe400078e0012 */
[----:B------:R-:W-:Y:S02]  /*3e5c0*/  IMAD.MOV.U32 R15, RZ, RZ, R19 ;  /* 0x000000ffff0f7224 */ /* 0x000fe400078e0013 */
[----:B----4-:R-:W-:Y:S01]  /*3e5d0*/  HMMA.16816.F32 R16, R20, R2, R24 ;  /* 0x000000021410723c */ /* 0x010fe20000001818 */
[----:B------:R-:W2:Y:S04]  /*3e5e0*/  LDL R26, [R1+0x1a0] ;  /* 0x0001a000011a7983 */ /* 0x000ea80000100800 */
[----:B------:R-:W4:-:S15]  /*3e5f0*/  LDL R27, [R1+0x1a4] ;  /* 0x0001a400011b7983 */ /* 0x000f1e0000100800 */
[----:B------:R-:W-:-:S03]  /*3e600*/  NOP ;  /* 0x0000000000007918 */ /* 0x000fc60000000000 */
[----:B------:R0:W-:Y:S04]  /*3e610*/  STL.64 [R1+0x3000], R18 ;  /* 0x0030001201007387 */ /* 0x0001e80000100a00 */
[----:B0-----:R-:W5:Y:S04]  /*3e620*/  LDL.LU R18, [R1+0x170] ;  /* 0x0001700001127983 */ /* 0x001f680000300800 */
[----:B------:R-:W5:Y:S04]  /*3e630*/  LDL.LU R19, [R1+0x174] ;  /* 0x0001740001137983 */ /* 0x000f680000300800 */
[----:B------:R-:W-:Y:S04]  /*3e640*/  STL.64 [R1+0x2ff8], R16 ;  /* 0x002ff81001007387 */ /* 0x000fe80000100a00 */
[----:B------:R-:W3:Y:S04]  /*3e650*/  LDL.LU R20, [R1+0x70] ;  /* 0x0000700001147983 */ /* 0x000ee80000300800 */
[----:B------:R-:W3:Y:S04]  /*3e660*/  LDL.LU R21, [R1+0x78] ;  /* 0x0000780001157983 */ /* 0x000ee80000300800 */
[----:B------:R-:W3:Y:S01]  /*3e670*/  LDL.LU R22, [R1+0x90] ;  /* 0x0000900001167983 */ /* 0x000ee20000300800 */
[----:B------:R-:W-:-:S02]  /*3e680*/  IMAD.MOV.U32 R23, RZ, RZ, R8 ;  /* 0x000000ffff177224 */ /* 0x000fc400078e0008 */
[----:B------:R-:W-:Y:S01]  /*3e690*/  IMAD.MOV.U32 R24, RZ, RZ, R9 ;  /* 0x000000ffff187224 */ /* 0x000fe200078e0009 */
[----:B------:R-:W5:Y:S01]  /*3e6a0*/  LDL.LU R8, [R1+0x304c] ;  /* 0x00304c0001087983 */ /* 0x000f620000300800 */
[----:B------:R-:W-:-:S03]  /*3e6b0*/  IMAD.MOV.U32 R25, RZ, RZ, R10 ;  /* 0x000000ffff197224 */ /* 0x000fc600078e000a */
[----:B------:R-:W5:Y:S04]  /*3e6c0*/  LDL.LU R9, [R1+0x3048] ;  /* 0x0030480001097983 */ /* 0x000f680000300800 */
[----:B------:R-:W5:Y:S01]  /*3e6d0*/  LDL.LU R10, [R1+0x3044] ;  /* 0x00304400010a7983 */ /* 0x000f620000300800 */
[----:B--2---:R-:W-:Y:S02]  /*3e6e0*/  F2FP.F16.E4M3.UNPACK_B R2, R26 ;  /* 0x0000001aff02723e */ /* 0x004fe400020006ff */
[----:B----4-:R-:W-:Y:S01]  /*3e6f0*/  F2FP.F16.E4M3.UNPACK_B R3, R27 ;  /* 0x0000001bff03723e */ /* 0x010fe200020006ff */
[----:B------:R-:W-:Y:S02]  /*3e700*/  IMAD.MOV.U32 R26, RZ, RZ, R11 ;  /* 0x000000ffff1a7224 */ /* 0x000fe400078e000b */
[----:B------:R-:W2:Y:S01]  /*3e710*/  LDL.LU R11, [R1+0x3040] ;  /* 0x00304000010b7983 */ /* 0x000ea20000300800 */
[----:B------:R-:W-:-:S03]  /*3e720*/  IMAD.MOV.U32 R27, RZ, RZ, R0 ;  /* 0x000000ffff1b7224 */ /* 0x000fc600078e0000 */
[-C--:B---3--:R-:W-:Y:S01]  /*3e730*/  HMMA.16816.F32 R20, R20, R2.reuse, R4 ;  /* 0x000000021414723c */ /* 0x088fe20000001804 */
[----:B------:R-:W3:Y:S04]  /*3e740*/  LDL.LU.64 R6, [R1+0x3038] ;  /* 0x0030380001067983 */ /* 0x000ee80000300a00 */
[----:B------:R-:W3:Y:S04]  /*3e750*/  LDL.LU.64 R4, [R1+0x3030] ;  /* 0x0030300001047983 */ /* 0x000ee80000300a00 */
[----:B------:R-:W4:Y:S01]  /*3e760*/  LDL.LU R0, [R1+0x17c] ;  /* 0x00017c0001007983 */ /* 0x000f220000300800 */
[----:B---3--:R-:W-:Y:S03]  /*3e770*/  HMMA.16816.F32 R24, R24, R2, R4 ;  /* 0x000000021818723c */ /* 0x008fe60000001804 */
[----:B----4-:R0:W-:Y:S10]  /*3e780*/  STL [R1+0x2fe0], R0 ;  /* 0x002fe00001007387 */ /* 0x0101f40000100800 */
[----:B------:R-:W-:Y:S04]  /*3e790*/  STL.64 [R1+0x30], R20 ;  /* 0x0000301401007387 */ /* 0x000fe80000100a00 */
[----:B------:R-:W-:Y:S04]  /*3e7a0*/  STL.64 [R1+0x38], R22 ;  /* 0x0000381601007387 */ /* 0x000fe80000100a00 */
[----:B0-----:R-:W3:Y:S04]  /*3e7b0*/  LDL.LU R0, [R1+0xac] ;  /* 0x0000ac0001007983 */ /* 0x001ee80000300800 */
[----:B------:R0:W-:Y:S04]  /*3e7c0*/  STL [R1+0x2ff0], R24 ;  /* 0x002ff01801007387 */ /* 0x0001e80000100800 */
[----:B0-----:R-:W4:Y:S04]  /*3e7d0*/  LDL.LU R24, [R1+0x9c] ;  /* 0x00009c0001187983 */ /* 0x001f280000300800 */
[----:B------:R0:W-:Y:S04]  /*3e7e0*/  STL [R1+0x2fec], R25 ;  /* 0x002fec1901007387 */ /* 0x0001e80000100800 */
[----:B0-----:R-:W3:Y:S04]  /*3e7f0*/  LDL.LU R25, [R1+0x84] ;  /* 0x0000840001197983 */ /* 0x001ee80000300800 */
[----:B------:R0:W-:Y:S04]  /*3e800*/  STL [R1+0x2fe8], R26 ;  /* 0x002fe81a01007387 */ /* 0x0001e80000100800 */
[----:B0-----:R-:W3:Y:S04]  /*3e810*/  LDL.LU R26, [R1+0x8c] ;  /* 0x00008c00011a7983 */ /* 0x001ee80000300800 */
[----:B------:R-:W-:Y:S04]  /*3e820*/  STL [R1+0x2fe4], R27 ;  /* 0x002fe41b01007387 */ /* 0x000fe80000100800 */
[----:B------:R-:W2:Y:S04]  /*3e830*/  LDL R4, [R1+0x74] ;  /* 0x0000740001047983 */ /* 0x000ea80000100800 */
[----:B------:R-:W2:Y:S04]  /*3e840*/  LDL R5, [R1+0x7c] ;  /* 0x00007c0001057983 */ /* 0x000ea80000100800 */
[----:B------:R-:W2:Y:S01]  /*3e850*/  LDL R6, [R1+0x94] ;  /* 0x0000940001067983 */ /* 0x000ea20000100800 */
[----:B-----5:R-:W-:-:S02]  /*3e860*/  F2FP.F16.E4M3.UNPACK_B R2, R18.H1 ;  /* 0x00000012ff02723e */ /* 0x020fc400030006ff */
[----:B------:R-:W-:Y:S01]  /*3e870*/  F2FP.F16.E4M3.UNPACK_B R3, R19.H1 ;  /* 0x00000013ff03723e */ /* 0x000fe200030006ff */
[----:B------:R-:W-:Y:S02]  /*3e880*/  IMAD.MOV.U32 R16, RZ, RZ, R12 ;  /* 0x000000ffff107224 */ /* 0x000fe400078e000c */
[----:B------:R-:W-:Y:S02]  /*3e890*/  IMAD.MOV.U32 R17, RZ, RZ, R13 ;  /* 0x000000ffff117224 */ /* 0x000fe400078e000d */
[----:B------:R-:W-:Y:S02]  /*3e8a0*/  IMAD.MOV.U32 R18, RZ, RZ, R14 ;  /* 0x000000ffff127224 */ /* 0x000fe400078e000e */
[----:B------:R-:W-:Y:S02]  /*3e8b0*/  IMAD.MOV.U32 R19, RZ, RZ, R15 ;  /* 0x000000ffff137224 */ /* 0x000fe400078e000f */
[----:B----4-:R-:W-:-:S07]  /*3e8c0*/  IMAD.MOV.U32 R7, RZ, RZ, R24 ;  /* 0x000000ffff077224 */ /* 0x010fce00078e0018 */
[----:B--2---:R-:W-:-:S15]  /*3e8d0*/  HMMA.16816.F32 R8, R4, R2, R8 ;  /* 0x000000020408723c */ /* 0x004fde0000001808 */
[----:B------:R-:W-:-:S08]  /*3e8e0*/  NOP ;  /* 0x0000000000007918 */ /* 0x000fd00000000000 */
[----:B------:R-:W-:Y:S04]  /*3e8f0*/  STL [R1+0x24], R9 ;  /* 0x0000240901007387 */ /* 0x000fe80000100800 */
[----:B------:R0:W-:Y:S04]  /*3e900*/  STL.64 [R1+0x28], R10 ;  /* 0x0000280a01007387 */ /* 0x0001e80000100a00 */
[----:B0-----:R-:W2:Y:S04]  /*3e910*/  LDL.LU R10, [R1+0x180] ;  /* 0x00018000010a7983 */ /* 0x001ea80000300800 */
[----:B------:R-:W4:Y:S04]  /*3e920*/  LDL.LU R11, [R1+0x184] ;  /* 0x00018400010b7983 */ /* 0x000f280000300800 */
[----:B------:R-:W5:Y:S04]  /*3e930*/  LDL.LU R12, [R1+0x3028] ;  /* 0x00302800010c7983 */ /* 0x000f680000300800 */
[----:B------:R-:W5:Y:S04]  /*3e940*/  LDL.LU R13, [R1+0x3024] ;  /* 0x00302400010d7983 */ /* 0x000f680000300800 */
[----:B------:R-:W5:Y:S04]  /*3e950*/  LDL.LU R14, [R1+0x3020] ;  /* 0x00302000010e7983 */ /* 0x000f680000300800 */
[----:B------:R-:W5:Y:S01]  /*3e960*/  LDL.LU R15, [R1+0x301c] ;  /* 0x00301c00010f7983 */ /* 0x000f620000300800 */
[----:B---3--:R-:W-:-:S02]  /*3e970*/  IMAD.MOV.U32 R20, RZ, RZ, R25 ;  /* 0x000000ffff147224 */ /* 0x008fc400078e0019 */
[----:B------:R-:W-:Y:S02]  /*3e980*/  IMAD.MOV.U32 R21, RZ, RZ, R26 ;  /* 0x000000ffff157224 */ /* 0x000fe400078e001a */
[----:B------:R-:W-:Y:S02]  /*3e990*/  IMAD.MOV.U32 R22, RZ, RZ, R28 ;  /* 0x000000ffff167224 */ /* 0x000fe400078e001c */
[----:B------:R-:W-:Y:S01]  /*3e9a0*/  IMAD.MOV.U32 R23, RZ, RZ, R0 ;  /* 0x000000ffff177224 */ /* 0x000fe200078e0000 */
[----:B------:R-:W-:Y:S04]  /*3e9b0*/  STL.64 [R1+0x3010], R18 ;  /* 0x0030101201007387 */ /* 0x000fe80000100a00 */
[----:B------:R0:W-:Y:S04]  /*3e9c0*/  STL.64 [R1+0x3008], R16 ;  /* 0x0030081001007387 */ /* 0x0001e80000100a00 */
[----:B0-----:R-:W3:Y:S04]  /*3e9d0*/  LDL.LU R16, [R1+0x40] ;  /* 0x0000400001107983 */ /* 0x001ee80000300800 */
[----:B------:R-:W3:Y:S04]  /*3e9e0*/  LDL.LU R17, [R1+0x44] ;  /* 0x0000440001117983 */ /* 0x000ee80000300800 */
[----:B------:R-:W3:Y:S04]  /*3e9f0*/  LDL.LU R18, [R1+0x48] ;  /* 0x0000480001127983 */ /* 0x000ee80000300800 */
[----:B------:R-:W3:Y:S01]  /*3ea00*/  LDL.LU R19, [R1+0x4c] ;  /* 0x00004c0001137983 */ /* 0x000ee20000300800 */
[----:B-----5:R-:W-:Y:S03]  /*3ea10*/  HMMA.16816.F32 R4, R20, R2, R12 ;  /* 0x000000021404723c */ /* 0x020fe6000000180c */
[----:B------:R-:W5:Y:S04]  /*3ea20*/  LDL.LU R20, [R1+0x10] ;  /* 0x0000100001147983 */ /* 0x000f680000300800 */
[----:B------:R-:W5:Y:S04]  /*3ea30*/  LDL.LU R21, [R1+0x14] ;  /* 0x0000140001157983 */ /* 0x000f680000300800 */
[----:B------:R-:W5:Y:S04]  /*3ea40*/  LDL.LU R22, [R1+0x18] ;  /* 0x0000180001167983 */ /* 0x000f680000300800 */
[----:B------:R-:W5:Y:S08]  /*3ea50*/  LDL.LU R23, [R1+0x1c] ;  /* 0x00001c0001177983 */ /* 0x000f700000300800 */
[----:B------:R0:W-:Y:S04]  /*3ea60*/  STL.64 [R1+0x2fd8], R6 ;  /* 0x002fd80601007387 */ /* 0x0001e80000100a00 */
[----:B0-----:R-:W3:Y:S04]  /*3ea70*/  LDL.LU R6, [R1+0x7c] ;  /* 0x00007c0001067983 */ /* 0x001ee80000300800 */
[----:B------:R-:W5:Y:S04]  /*3ea80*/  LDL.LU R7, [R1+0x94] ;  /* 0x0000940001077983 */ /* 0x000f680000300800 */
[----:B------:R0:W-:Y:S04]  /*3ea90*/  STL.64 [R1+0x2fd0], R4 ;  /* 0x002fd00401007387 */ /* 0x0001e80000100a00 */
[----:B0-----:R-:W5:Y:S01]  /*3eaa0*/  LDL.LU R5, [R1+0x74] ;  /* 0x0000740001057983 */ /* 0x001f620000300800 */
[----:B------:R-:W-:Y:S01]  /*3eab0*/  IMAD.MOV.U32 R27, RZ, RZ, R8 ;  /* 0x000000ffff1b7224 */ /* 0x000fe200078e0008 */
[----:B--2---:R-:W-:-:S02]  /*3eac0*/  F2FP.F16.E4M3.UNPACK_B R2, R10.H1 ;  /* 0x0000000aff02723e */ /* 0x004fc400030006ff */
[----:B----4-:R-:W-:Y:S01]  /*3ead0*/  F2FP.F16.E4M3.UNPACK_B R3, R11.H1 ;  /* 0x0000000bff03723e */ /* 0x010fe200030006ff */
[----:B------:R-:W-:Y:S01]  /*3eae0*/  IMAD.MOV.U32 R11, RZ, RZ, R24 ;  /* 0x000000ffff0b7224 */ /* 0x000fe200078e0018 */
[----:B------:R-:W2:Y:S01]  /*3eaf0*/  LDL.LU R4, [R1+0x1a4] ;  /* 0x0001a40001047983 */ /* 0x000ea20000300800 */
[----:B------:R-:W-:-:S03]  /*3eb00*/  IMAD.MOV.U32 R14, RZ, RZ, R28 ;  /* 0x000000ffff0e7224 */ /* 0x000fc600078e001c */
[----:B------:R-:W4:Y:S01]  /*3eb10*/  LDL.LU R28, [R1+0x3018] ;  /* 0x00301800011c7983 */ /* 0x000f220000300800 */
[----:B---3--:R-:W-:Y:S02]  /*3eb20*/  IMAD.MOV.U32 R9, RZ, RZ, R6 ;  /* 0x000000ffff097224 */ /* 0x008fe400078e0006 */
[----:B-----5:R-:W-:Y:S02]  /*3eb30*/  IMAD.MOV.U32 R10, RZ, RZ, R7 ;  /* 0x000000ffff0a7224 */ /* 0x020fe400078e0007 */
[----:B------:R-:W-:-:S07]  /*3eb40*/  IMAD.MOV.U32 R8, RZ, RZ, R5 ;  /* 0x000000ffff087224 */ /* 0x000fce00078e0005 */
[----:B------:R-:W-:Y:S01]  /*3eb50*/  HMMA.16816.F32 R8, R8, R2, R16 ;  /* 0x000000020808723c */ /* 0x000fe20000001810 */
[----:B------:R-:W3:Y:S04]  /*3eb60*/  LDL.LU.64 R18, [R1+0x3010] ;  /* 0x0030100001127983 */ /* 0x000ee80000300a00 */
[----:B------:R-:W3:Y:S01]  /*3eb70*/  LDL.LU.64 R16, [R1+0x3008] ;  /* 0x0030080001107983 */ /* 0x000ee20000300a00 */
[----:B------:R-:W-:Y:S02]  /*3eb80*/  IMAD.MOV.U32 R12, RZ, RZ, R25 ;  /* 0x000000ffff0c7224 */ /* 0x000fe400078e0019 */
[----:B------:R-:W-:Y:S02]  /*3eb90*/  IMAD.MOV.U32 R13, RZ, RZ, R26 ;  /* 0x000000ffff0d7224 */ /* 0x000fe400078e001a */
[----:B------:R-:W-:-:S13]  /*3eba0*/  IMAD.MOV.U32 R15, RZ, RZ, R0 ;  /* 0x000000ffff0f7224 */ /* 0x000fda00078e0000 */
[----:B------:R-:W-:Y:S04]  /*3ebb0*/  STL.64 [R1+0x40], R8 ;  /* 0x0000400801007387 */ /* 0x000fe80000100a00 */
[----:B------:R0:W-:Y:S02]  /*3ebc0*/  STL.64 [R1+0x48], R10 ;  /* 0x0000480a01007387 */ /* 0x0001e40000100a00 */
[----:B0-----:R-:W-:Y:S07]  /*3ebd0*/  HMMA.16816.F32 R8, R12, R2, R20 ;  /* 0x000000020c08723c */ /* 0x001fee0000001814 */
[----:B----4-:R-:W-:Y:S01]  /*3ebe0*/  F2FP.F16.E4M3.UNPACK_B R2, R28.H1 ;  /* 0x0000001cff02723e */ /* 0x010fe200030006ff */
[----:B------:R-:W-:Y:S01]  /*3ebf0*/  IMAD.MOV.U32 R12, RZ, RZ, R5 ;  /* 0x000000ffff0c7224 */ /* 0x000fe200078e0005 */
[----:B------:R-:W-:Y:S01]  /*3ec00*/  F2FP.F16.E4M3.UNPACK_B R3, R29.H1 ;  /* 0x0000001dff03723e */ /* 0x000fe200030006ff */
[----:B------:R-:W-:-:S02]  /*3ec10*/  IMAD.MOV.U32 R13, RZ, RZ, R6 ;  /* 0x000000ffff0d7224 */ /* 0x000fc400078e0006 */
[----:B------:R-:W-:Y:S02]  /*3ec20*/  IMAD.MOV.U32 R14, RZ, RZ, R7 ;  /* 0x000000ffff0e7224 */ /* 0x000fe400078e0007 */
[----:B------:R-:W-:-:S09]  /*3ec30*/  IMAD.MOV.U32 R15, RZ, RZ, R24 ;  /* 0x000000ffff0f7224 */ /* 0x000fd200078e0018 */
[----:B------:R0:W-:Y:S04]  /*3ec40*/  STL.64 [R1+0x2fc8], R10 ;  /* 0x002fc80a01007387 */ /* 0x0001e80000100a00 */
[----:B0-----:R-:W4:Y:S04]  /*3ec50*/  LDL.LU R10, [R1+0xa4] ;  /* 0x0000a400010a7983 */ /* 0x001f280000300800 */
[----:B------:R0:W-:Y:S04]  /*3ec60*/  STL.64 [R1+0x2fc0], R8 ;  /* 0x002fc00801007387 */ /* 0x0001e80000100a00 */
[----:B0-----:R-:W5:Y:S04]  /*3ec70*/  LDL.LU R9, [R1+0x1a0] ;  /* 0x0001a00001097983 */ /* 0x001f680000300800 */
[----:B------:R-:W5:Y:S01]  /*3ec80*/  LDL R11, [R1+0x178] ;  /* 0x00017800010b7983 */ /* 0x000f620000100800 */
[----:B---3--:R-:W-:Y:S03]  /*3ec90*/  HMMA.16816.F32 R12, R12, R2, R16 ;  /* 0x000000020c0c723c */ /* 0x008fe60000001810 */
[----:B------:R-:W3:Y:S04]  /*3eca0*/  LDL.LU.64 R18, [R1+0x3000] ;  /* 0x0030000001127983 */ /* 0x000ee80000300a00 */
[----:B------:R-:W3:Y:S01]  /*3ecb0*/  LDL.LU.64 R16, [R1+0x2ff8] ;  /* 0x002ff80001107983 */ /* 0x000ee20000300a00 */
[----:B------:R-:W-:-:S02]  /*3ecc0*/  IMAD.MOV.U32 R20, RZ, RZ, R25 ;  /* 0x000000ffff147224 */ /* 0x000fc400078e0019 */
[----:B------:R-:W-:Y:S02]  /*3ecd0*/  IMAD.MOV.U32 R21, RZ, RZ, R26 ;  /* 0x000000ffff157224 */ /* 0x000fe400078e001a */
[----:B------:R-:W-:-:S11]  /*3ece0*/  IMAD.MOV.U32 R23, RZ, RZ, R0 ;  /* 0x000000ffff177224 */ /* 0x000fd600078e0000 */
[----:B------:R3:W-:Y:S01]  /*3ecf0*/  STL.64 [R1+0x50], R12 ;  /* 0x0000500c01007387 */ /* 0x0007e20000100a00 */
[----:B------:R-:W-:Y:S02]  /*3ed00*/  IMAD.MOV.U32 R29, RZ, RZ, R14 ;  /* 0x000000ffff1d7224 */ /* 0x000fe400078e000e */
[----:B------:R-:W-:Y:S02]  /*3ed10*/  IMAD.MOV.U32 R28, RZ, RZ, R15 ;  /* 0x000000ffff1c7224 */ /* 0x000fe400078e000f */
[----:B----4-:R-:W-:-:S07]  /*3ed20*/  IMAD.MOV.U32 R22, RZ, RZ, R10 ;  /* 0x000000ffff167224 */ /* 0x010fce00078e000a */
[----:B---3--:R-:W-:Y:S01]  /*3ed30*/  HMMA.16816.F32 R12, R20, R2, R16 ;  /* 0x00000002140c723c */ /* 0x008fe20000001810 */
[----:B------:R-:W3:Y:S06]  /*3ed40*/  LDL.LU R20, [R1+0x30] ;  /* 0x0000300001147983 */ /* 0x000eec0000300800 */
[----:B------:R-:W-:Y:S01]  /*3ed50*/  IMAD.MOV.U32 R16, RZ, RZ, R25 ;  /* 0x000000ffff107224 */ /* 0x000fe200078e0019 */
[----:B--2---:R-:W-:Y:S01]  /*3ed60*/  F2FP.F16.E4M3.UNPACK_B R3, R4.H1 ;  /* 0x00000004ff03723e */ /* 0x004fe200030006ff */
[----:B------:R-:W-:Y:S02]  /*3ed70*/  IMAD.MOV.U32 R17, RZ, RZ, R26 ;  /* 0x000000ffff117224 */ /* 0x000fe400078e001a */
[----:B------:R-:W-:-:S12]  /*3ed80*/  IMAD.MOV.U32 R4, RZ, RZ, R27 ;  /* 0x000000ffff047224 */ /* 0x000fd800078e001b */
[----:B------:R-:W-:Y:S04]  /*3ed90*/  STL.64 [R1], R12 ;  /* 0x0000000c01007387 */ /* 0x000fe80000100a00 */
[----:B------:R0:W-:Y:S04]  /*3eda0*/  STL.64 [R1+0x8], R14 ;  /* 0x0000080e01007387 */ /* 0x0001e80000100a00 */
[----:B------:R-:W3:Y:S04]  /*3edb0*/  LDL.LU R21, [R1+0x34] ;  /* 0x0000340001157983 */ /* 0x000ee80000300800 */
[----:B------:R-:W3:Y:S04]  /*3edc0*/  LDL.LU R22, [R1+0x38] ;  /* 0x0000380001167983 */ /* 0x000ee80000300800 */
[----:B------:R-:W3:Y:S01]  /*3edd0*/  LDL.LU R23, [R1+0x3c] ;  /* 0x00003c0001177983 */ /* 0x000ee20000300800 */
[----:B0-----:R-:W-:-:S03]  /*3ede0*/  IMAD.MOV.U32 R15, RZ, RZ, R24 ;  /* 0x000000ffff0f7224 */ /* 0x001fc600078e0018 */
[----:B------:R-:W2:Y:S04]  /*3edf0*/  LDL.LU R24, [R1+0x2ff0] ;  /* 0x002ff00001187983 */ /* 0x000ea80000300800 */
[----:B------:R-:W2:Y:S04]  /*3ee00*/  LDL.LU R25, [R1+0x2fec] ;  /* 0x002fec0001197983 */ /* 0x000ea80000300800 */
[----:B------:R-:W2:Y:S04]  /*3ee10*/  LDL.LU R26, [R1+0x2fe8] ;  /* 0x002fe800011a7983 */ /* 0x000ea80000300800 */
[----:B------:R-:W2:Y:S01]  /*3ee20*/  LDL.LU R27, [R1+0x2fe4] ;  /* 0x002fe400011b7983 */ /* 0x000ea20000300800 */
[----:B------:R-:W-:-:S02]  /*3ee30*/  IMAD.MOV.U32 R12, RZ, RZ, R5 ;  /* 0x000000ffff0c7224 */ /* 0x000fc400078e0005 */
[----:B------:R-:W-:Y:S01]  /*3ee40*/  IMAD.MOV.U32 R13, RZ, RZ, R6 ;  /* 0x000000ffff0d7224 */ /* 0x000fe200078e0006 */
[----:B------:R-:W4:Y:S01]  /*3ee50*/  LDL.LU R5, [R1+0x24] ;  /* 0x0000240001057983 */ /* 0x000f220000300800 */
[----:B------:R-:W-:Y:S02]  /*3ee60*/  IMAD.MOV.U32 R14, RZ, RZ, R7 ;  /* 0x000000ffff0e7224 */ /* 0x000fe400078e0007 */
[----:B------:R-:W-:Y:S01]  /*3ee70*/  IMAD.MOV.U32 R19, RZ, RZ, R0 ;  /* 0x000000ffff137224 */ /* 0x000fe200078e0000 */
[----:B------:R-:W4:Y:S04]  /*3ee80*/  LDL.LU R6, [R1+0x28] ;  /* 0x0000280001067983 */ /* 0x000f280000300800 */
[----:B------:R-:W4:Y:S04]  /*3ee90*/  LDL.LU R7, [R1+0x2c] ;  /* 0x00002c0001077983 */ /* 0x000f280000300800 */
[----:B------:R-:W4:Y:S01]  /*3eea0*/  LDL.LU R0, [R1+0x2fe0] ;  /* 0x002fe00001007983 */ /* 0x000f220000300800 */
[----:B-----5:R-:W-:Y:S01]  /*3eeb0*/  F2FP.F16.E4M3.UNPACK_B R2, R9.H1 ;  /* 0x00000009ff02723e */ /* 0x020fe200030006ff */
[----:B------:R-:W-:-:S06]  /*3eec0*/  IMAD.MOV.U32 R18, RZ, RZ, R10 ;  /* 0x000000ffff127224 */ /* 0x000fcc00078e000a */
[-C--:B---3--:R-:W-:Y:S06]  /*3eed0*/  HMMA.16816.F32 R20, R12, R2.reuse, R20 ;  /* 0x000000020c14723c */ /* 0x088fec0000001814 */
[----:B--2---:R-:W-:Y:S01]  /*3eee0*/  HMMA.16816.F32 R12, R16, R2, R24 ;  /* 0x00000002100c723c */ /* 0x004fe20000001818 */
[----:B------:R-:W2:-:S15]  /*3eef0*/  LDL R26, [R1+0x188] ;  /* 0x00018800011a7983 */ /* 0x000e9e0000100800 */
[----:B------:R-:W-:-:S01]  /*3ef00*/  NOP ;  /* 0x0000000000007918 */ /* 0x000fc20000000000 */
[----:B------:R-:W-:Y:S04]  /*3ef10*/  STL.64 [R1+0x10], R20 ;  /* 0x0000101401007387 */ /* 0x000fe80000100a00 */
[----:B------:R-:W-:Y:S04]  /*3ef20*/  STL.64 [R1+0x18], R22 ;  /* 0x0000181601007387 */ /* 0x000fe80000100a00 */
[----:B------:R-:W3:Y:S04]  /*3ef30*/  LDL R27, [R1+0x18c] ;  /* 0x00018c00011b7983 */ /* 0x000ee80000100800 */
[----:B------:R0:W-:Y:S01]  /*3ef40*/  STL [R1+0x2f9c], R12 ;  /* 0x002f9c0c01007387 */ /* 0x0001e20000100800 */
[----:B----4-:R-:W-:-:S03]  /*3ef50*/  F2FP.F16.E4M3.UNPACK_B R3, R0 ;  /* 0x00000000ff03723e */ /* 0x010fc600020006ff */
[----:B0-----:R-:W4:Y:S04]  /*3ef60*/  LDL.LU R12, [R1+0x118] ;  /* 0x00011800010c7983 */ /* 0x001f280000300800 */
[----:B------:R0:W-:Y:S04]  /*3ef70*/  STL [R1+0x2f98], R13 ;  /* 0x002f980d01007387 */ /* 0x0001e80000100800 */
[----:B0-----:R-:W5:Y:S04]  /*3ef80*/  LDL.LU R13, [R1+0x100] ;  /* 0x00010000010d7983 */ /* 0x001f680000300800 */
[----:B------:R0:W-:Y:S04]  /*3ef90*/  STL [R1+0x2f94], R14 ;  /* 0x002f940e01007387 */ /* 0x0001e80000100800 */
[----:B0-----:R-:W2:Y:S04]  /*3efa0*/  LDL.LU R14, [R1+0x108] ;  /* 0x00010800010e7983 */ /* 0x001ea80000300800 */
[----:B------:R0:W-:Y:S04]  /*3efb0*/  STL [R1+0x2f90], R15 ;  /* 0x002f900f01007387 */ /* 0x0001e80000100800 */
[----:B0-----:R-:W3:Y:S04]  /*3efc0*/  LDL.LU R15, [R1+0x120] ;  /* 0x00012000010f7983 */ /* 0x001ee80000300800 */
[----:B------:R0:W-:Y:S04]  /*3efd0*/  STL [R1+0x2fa0], R0 ;  /* 0x002fa00001007387 */ /* 0x0001e80000100800 */
[----:B0-----:R-:W5:Y:S04]  /*3efe0*/  LDL.LU R0, [R1+0x110] ;  /* 0x0001100001007983 */ /* 0x001f680000300800 */
[----:B------:R-:W2:Y:S04]  /*3eff0*/  LDL R16, [R1+0xf0] ;  /* 0x0000f00001107983 */ /* 0x000ea80000100800 */
[----:B------:R-:W2:Y:S01]  /*3f000*/  LDL R17, [R1+0xf8] ;  /* 0x0000f80001117983 */ /* 0x000ea20000100800 */
[----:B------:R-:W-:-:S03]  /*3f010*/  F2FP.F16.E4M3.UNPACK_B R2, R11 ;  /* 0x0000000bff02723e */ /* 0x000fc600020006ff */
[----:B------:R-:W3:Y:S04]  /*3f020*/  LDL.LU R8, [R1+0x40] ;  /* 0x0000400001087983 */ /* 0x000ee80000300800 */
[----:B------:R-:W3:Y:S04]  /*3f030*/  LDL.LU R9, [R1+0x44] ;  /* 0x0000440001097983 */ /* 0x000ee80000300800 */
[----:B------:R-:W3:Y:S04]  /*3f040*/  LDL.LU R10, [R1+0x48] ;  /* 0x00004800010a7983 */ /* 0x000ee80000300800 */
[----:B------:R-:W3:Y:S04]  /*3f050*/  LDL.LU R11, [R1+0x4c] ;  /* 0x00004c00010b7983 */ /* 0x000ee80000300800 */
[----:B------:R-:W3:Y:S01]  /*3f060*/  LDL R23, [R1+0x128] ;  /* 0x0001280001177983 */ /* 0x000ee20000100800 */
[----:B----4-:R-:W-:-:S02]  /*3f070*/  IMAD.MOV.U32 R19, RZ, RZ, R12 ;  /* 0x000000ffff137224 */ /* 0x010fc400078e000c */
[----:B-----5:R-:W-:-:S07]  /*3f080*/  IMAD.MOV.U32 R18, RZ, RZ, R0 ;  /* 0x000000ffff127224 */ /* 0x020fce00078e0000 */
[----:B--2---:R-:W-:Y:S01]  /*3f090*/  HMMA.16816.F32 R16, R16, R2, R4 ;  /* 0x000000021010723c */ /* 0x004fe20000001804 */
[----:B------:R-:W2:Y:S04]  /*3f0a0*/  LDL.LU.64 R6, [R1+0x2fd8] ;  /* 0x002fd80001067983 */ /* 0x000ea80000300a00 */
[----:B------:R-:W2:-:S15]  /*3f0b0*/  LDL.LU.64 R4, [R1+0x2fd0] ;  /* 0x002fd00001047983 */ /* 0x000e9e0000300a00 */
[----:B------:R-:W-:-:S03]  /*3f0c0*/  NOP ;  /* 0x0000000000007918 */ /* 0x000fc60000000000 */
[----:B------:R0:W-:Y:S04]  /*3f0d0*/  STL [R1+0x2fa8], R17 ;  /* 0x002fa81101007387 */ /* 0x0001e80000100800 */
[----:B0-----:R-:W4:Y:S04]  /*3f0e0*/  LDL.LU R17, [R1+0xf0] ;  /* 0x0000f00001117983 */ /* 0x001f280000300800 */
[----:B------:R0:W-:Y:S04]  /*3f0f0*/  STL [R1+0x2fa4], R18 ;  /* 0x002fa41201007387 */ /* 0x0001e80000100800 */
[----:B0-----:R-:W5:Y:S01]  /*3f100*/  LDL.LU R18, [R1+0xf8] ;  /* 0x0000f80001127983 */ /* 0x001f620000300800 */
[----:B------:R-:W-:-:S02]  /*3f110*/  IMAD.MOV.U32 R20, RZ, RZ, R13 ;  /* 0x000000ffff147224 */ /* 0x000fc400078e000d */
[----:B------:R-:W-:Y:S02]  /*3f120*/  IMAD.MOV.U32 R21, RZ, RZ, R14 ;  /* 0x000000ffff157224 */ /* 0x000fe400078e000e */
[----:B---3--:R-:W-:Y:S01]  /*3f130*/  IMAD.MOV.U32 R22, RZ, RZ, R15 ;  /* 0x000000ffff167224 */ /* 0x008fe200078e000f */
[----:B------:R0:W-:Y:S04]  /*3f140*/  STL [R1+0x2f8c], R19 ;  /* 0x002f8c1301007387 */ /* 0x0001e80000100800 */
[----:B0-----:R-:W3:Y:S02]  /*3f150*/  LDL.LU R19, [R1+0x128] ;  /* 0x0001280001137983 */ /* 0x001ee40000300800 */
[----:B--2---:R-:W-:Y:S07]  /*3f160*/  HMMA.16816.F32 R4, R20, R2, R4 ;  /* 0x000000021404723c */ /* 0x004fee0000001804 */
[----:B------:R-:W-:Y:S01]  /*3f170*/  F2FP.F16.E4M3.UNPACK_B R2, R26 ;  /* 0x0000001aff02723e */ /* 0x000fe200020006ff */
[----:B------:R-:W-:Y:S01]  /*3f180*/  IMAD.MOV.U32 R22, RZ, RZ, R0 ;  /* 0x000000ffff167224 */ /* 0x000fe200078e0000 */
[----:B------:R-:W-:Y:S01]  /*3f190*/  F2FP.F16.E4M3.UNPACK_B R3, R27 ;  /* 0x0000001bff03723e */ /* 0x000fe200020006ff */
[----:B------:R-:W-:-:S13]  /*3f1a0*/  IMAD.MOV.U32 R23, RZ, RZ, R12 ;  /* 0x000000ffff177224 */ /* 0x000fda00078e000c */
[----:B------:R-:W-:Y:S01]  /*3f1b0*/  STL.64 [R1+0x2fb8], R6 ;  /* 0x002fb80601007387 */ /* 0x000fe20000100a00 */
[----:B----4-:R-:W-:-:S03]  /*3f1c0*/  IMAD.MOV.U32 R20, RZ, RZ, R17 ;  /* 0x000000ffff147224 */ /* 0x010fc600078e0011 */
[----:B------:R0:W-:Y:S04]  /*3f1d0*/  STL.64 [R1+0x2fb0], R4 ;  /* 0x002fb00401007387 */ /* 0x0001e80000100a00 */
[----:B0-----:R-:W2:Y:S01]  /*3f1e0*/  LDL.LU R4, [R1+0x50] ;  /* 0x0000500001047983 */ /* 0x001ea20000300800 */
[----:B-----5:R-:W-:-:S03]  /*3f1f0*/  IMAD.MOV.U32 R21, RZ, RZ, R18 ;  /* 0x000000ffff157224 */ /* 0x020fc600078e0012 */
[----:B------:R-:W2:Y:S04]  /*3f200*/  LDL.LU R5, [R1+0x54] ;  /* 0x0000540001057983 */ /* 0x000ea80000300800 */
[----:B------:R-:W-:Y:S01]  /*3f210*/  HMMA.16816.F32 R20, R20, R2, R8 ;  /* 0x000000021414723c */ /* 0x000fe20000001808 */
[----:B------:R-:W4:Y:S04]  /*3f220*/  LDL.LU.64 R10, [R1+0x2fc8] ;  /* 0x002fc800010a7983 */ /* 0x000f280000300a00 */
[----:B------:R-:W4:Y:S01]  /*3f230*/  LDL.LU.64 R8, [R1+0x2fc0] ;  /* 0x002fc00001087983 */ /* 0x000f220000300a00 */
[----:B------:R-:W-:-:S02]  /*3f240*/  IMAD.MOV.U32 R24, RZ, RZ, R13 ;  /* 0x000000ffff187224 */ /* 0x000fc400078e000d */
[----:B------:R-:W-:Y:S02]  /*3f250*/  IMAD.MOV.U32 R25, RZ, RZ, R14 ;  /* 0x000000ffff197224 */ /* 0x000fe400078e000e */
[----:B------:R-:W-:Y:S02]  /*3f260*/  IMAD.MOV.U32 R26, RZ, RZ, R15 ;  /* 0x000000ffff1a7224 */ /* 0x000fe400078e000f */
[----:B---3--:R-:W-:Y:S02]  /*3f270*/  IMAD.MOV.U32 R27, RZ, RZ, R19 ;  /* 0x000000ffff1b7224 */ /* 0x008fe400078e0013 */
[----:B------:R-:W-:Y:S02]  /*3f280*/  IMAD.MOV.U32 R6, RZ, RZ, R29 ;  /* 0x000000ffff067224 */ /* 0x000fe400078e001d */
[----:B------:R-:W-:-:S07]  /*3f290*/  IMAD.MOV.U32 R7, RZ, RZ, R28 ;  /* 0x000000ffff077224 */ /* 0x000fce00078e001c */
[----:B------:R-:W-:Y:S04]  /*3f2a0*/  STL.64 [R1+0x40], R20 ;  /* 0x0000401401007387 */ /* 0x000fe80000100a00 */
[----:B------:R0:W-:Y:S04]  /*3f2b0*/  STL.64 [R1+0x48], R22 ;  /* 0x0000481601007387 */ /* 0x0001e80000100a00 */
[----:B------:R-:W3:Y:S04]  /*3f2c0*/  LDL R28, [R1+0x1a8] ;  /* 0x0001a800011c7983 */ /* 0x000ee80000100800 */
[----:B------:R-:W5:Y:S04]  /*3f2d0*/  LDL R29, [R1+0x1ac] ;  /* 0x0001ac00011d7983 */ /* 0x000f680000100800 */
[----:B0-----:R-:W2:Y:S04]  /*3f2e0*/  LDL R22, [R1+0x198] ;  /* 0x0001980001167983 */ /* 0x001ea80000100800 */
[----:B------:R-:W3:Y:S01]  /*3f2f0*/  LDL R23, [R1+0x19c] ;  /* 0x00019c0001177983 */ /* 0x000ee20000100800 */
[----:B----4-:R-:W-:-:S15]  /*3f300*/  HMMA.16816.F32 R8, R24, R2, R8 ;  /* 0x000000021808723c */ /* 0x010fde0000001808 */
[----:B------:R-:W-:-:S08]  /*3f310*/  NOP ;  /* 0x0000000000007918 */ /* 0x000fd00000000000 */
[----:B------:R0:W-:Y:S04]  /*3f320*/  STL [R1+0x2f6c], R8 ;  /* 0x002f6c0801007387 */ /* 0x0001e80000100800 */
[----:B------:R1:W-:Y:S04]  /*3f330*/  STL [R1+0x2f68], R9 ;  /* 0x002f680901007387 */ /* 0x0003e80000100800 */
[----:B------:R4:W-:Y:S04]  /*3f340*/  STL [R1+0x2f64], R10 ;  /* 0x002f640a01007387 */ /* 0x0009e80000100800 */
[----:B------:R5:W-:Y:S04]  /*3f350*/  STL [R1+0x2f60], R11 ;  /* 0x002f600b01007387 */ /* 0x000be80000100800 */
[----:B0-----:R-:W3:Y:S04]  /*3f360*/  LDL.LU R8, [R1] ;  /* 0x0000000001087983 */ /* 0x001ee80000300800 */
[----:B-1----:R-:W3:Y:S04]  /*3f370*/  LDL.LU R9, [R1+0x4] ;  /* 0x0000040001097983 */ /* 0x002ee80000300800 */
[----:B----4-:R-:W4:Y:S04]  /*3f380*/  LDL.LU R10, [R1+0x8] ;  /* 0x00000800010a7983 */ /* 0x010f280000300800 */
[----:B-----5:R-:W4:Y:S01]  /*3f390*/  LDL.LU R11, [R1+0xc] ;  /* 0x00000c00010b7983 */ /* 0x020f220000300800 */
[----:B--2---:R-:W-:-:S02]  /*3f3a0*/  F2FP.F16.E4M3.UNPACK_B R2, R22 ;  /* 0x00000016ff02723e */ /* 0x004fc400020006ff */
[----:B---3--:R-:W-:Y:S01]  /*3f3b0*/  F2FP.F16.E4M3.UNPACK_B R3, R23 ;  /* 0x00000017ff03723e */ /* 0x008fe200020006ff */
[----:B------:R-:W-:Y:S02]  /*3f3c0*/  IMAD.MOV.U32 R20, RZ, RZ, R17 ;  /* 0x000000ffff147224 */ /* 0x000fe400078e0011 */
[----:B------:R-:W-:Y:S02]  /*3f3d0*/  IMAD.MOV.U32 R21, RZ, RZ, R18 ;  /* 0x000000ffff157224 */ /* 0x000fe400078e0012 */
[----:B------:R-:W-:Y:S02]  /*3f3e0*/  IMAD.MOV.U32 R22, RZ, RZ, R0 ;  /* 0x000000ffff167224 */ /* 0x000fe400078e0000 */
[----:B------:R-:W-:-:S07]  /*3f3f0*/  IMAD.MOV.U32 R23, RZ, RZ, R12 ;  /* 0x000000ffff177224 */ /* 0x000fce00078e000c */
[----:B------:R-:W-:Y:S01]  /*3f400*/  HMMA.16816.F32 R20, R20, R2, R4 ;  /* 0x000000021414723c */ /* 0x000fe20000001804 */
[----:B------:R-:W2:Y:S04]  /*3f410*/  LDL.LU.64 R6, [R1+0x2fb8] ;  /* 0x002fb80001067983 */ /* 0x000ea80000300a00 */
[----:B------:R-:W2:-:S15]  /*3f420*/  LDL.LU.64 R4, [R1+0x2fb0] ;  /* 0x002fb00001047983 */ /* 0x000e9e0000300a00 */
[----:B------:R-:W-:-:S03]  /*3f430*/  NOP ;  /* 0x0000000000007918 */ /* 0x000fc60000000000 */
[----:B------:R0:W-:Y:S04]  /*3f440*/  STL.64 [R1+0x60], R20 ;  /* 0x0000601401007387 */ /* 0x0001e80000100a00 */
[----:B------:R1:W-:Y:S01]  /*3f450*/  STL.64 [R1+0x68], R22 ;  /* 0x0000681601007387 */ /* 0x0003e20000100a00 */
[----:B0-----:R-:W-:Y:S02]  /*3f460*/  IMAD.MOV.U32 R20, RZ, RZ, R13 ;  /* 0x000000ffff147224 */ /* 0x001fe400078e000d */
[----:B------:R-:W-:Y:S02]  /*3f470*/  IMAD.MOV.U32 R21, RZ, RZ, R14 ;  /* 0x000000ffff157224 */ /* 0x000fe400078e000e */
[----:B-1----:R-:W-:Y:S01]  /*3f480*/  IMAD.MOV.U32 R22, RZ, RZ, R15 ;  /* 0x000000ffff167224 */ /* 0x002fe200078e000f */
[----:B----4-:R-:W-:Y:S01]  /*3f490*/  HMMA.16816.F32 R24, R24, R2, R8 ;  /* 0x000000021818723c */ /* 0x010fe20000001808 */
[----:B------:R-:W3:-:S15]  /*3f4a0*/  LDL.LU R3, [R1+0x178] ;  /* 0x0001780001037983 */ /* 0x000ede0000300800 */
[----:B------:R-:W-:-:S08]  /*3f4b0*/  NOP ;  /* 0x0000000000007918 */ /* 0x000fd00000000000 */
[----:B------:R-:W-:Y:S02]  /*3f4c0*/  IMAD.MOV.U32 R8, RZ, RZ, R24 ;  /* 0x000000ffff087224 */ /* 0x000fe400078e0018 */
[----:B------:R-:W-:Y:S02]  /*3f4d0*/  IMAD.MOV.U32 R9, RZ, RZ, R25 ;  /* 0x000000ffff097224 */ /* 0x000fe400078e0019 */
[----:B------:R-:W-:Y:S02]  /*3f4e0*/  IMAD.MOV.U32 R10, RZ, RZ, R26 ;  /* 0x000000ffff0a7224 */ /* 0x000fe400078e001a */
[----:B------:R-:W-:Y:S01]  /*3f4f0*/  IMAD.MOV.U32 R11, RZ, RZ, R27 ;  /* 0x000000ffff0b7224 */ /* 0x000fe200078e001b */
[----:B------:R0:W-:Y:S04]  /*3f500*/  STL [R1+0x2f7c], R8 ;  /* 0x002f7c0801007387 */ /* 0x0001e80000100800 */
[----:B------:R1:W-:Y:S04]  /*3f510*/  STL [R1+0x2f78], R9 ;  /* 0x002f780901007387 */ /* 0x0003e80000100800 */
[----:B------:R4:W-:Y:S04]  /*3f520*/  STL [R1+0x2f74], R10 ;  /* 0x002f740a01007387 */ /* 0x0009e80000100800 */
[----:B------:R5:W-:Y:S01]  /*3f530*/  STL [R1+0x2f70], R11 ;  /* 0x002f700b01007387 */ /* 0x000be20000100800 */
[----:B------:R-:W-:-:S03]  /*3f540*/  IMAD.MOV.U32 R24, RZ, RZ, R17 ;  /* 0x000000ffff187224 */ /* 0x000fc600078e0011 */
[----:B0-----:R-:W2:Y:S01]  /*3f550*/  LDL.LU R8, [R1+0x10] ;  /* 0x0000100001087983 */ /* 0x001ea20000300800 */
[----:B------:R-:W-:-:S03]  /*3f560*/  IMAD.MOV.U32 R25, RZ, RZ, R18 ;  /* 0x000000ffff197224 */ /* 0x000fc600078e0012 */
[----:B-1----:R-:W2:Y:S01]  /*3f570*/  LDL.LU R9, [R1+0x14] ;  /* 0x0000140001097983 */ /* 0x002ea20000300800 */
[----:B------:R-:W-:-:S03]  /*3f580*/  IMAD.MOV.U32 R26, RZ, RZ, R0 ;  /* 0x000000ffff1a7224 */ /* 0x000fc600078e0000 */
[----:B----4-:R-:W2:Y:S01]  /*3f590*/  LDL.LU R10, [R1+0x18] ;  /* 0x00001800010a7983 */ /* 0x010ea20000300800 */
[----:B------:R-:W-:-:S03]  /*3f5a0*/  IMAD.MOV.U32 R27, RZ, RZ, R12 ;  /* 0x000000ffff1b7224 */ /* 0x000fc600078e000c */
[----:B-----5:R-:W2:Y:S04]  /*3f5b0*/  LDL.LU R11, [R1+0x1c] ;  /* 0x00001c00010b7983 */ /* 0x020ea80000300800 */
[----:B------:R-:W4:Y:S04]  /*3f5c0*/  LDL.LU R17, [R1+0x2fa8] ;  /* 0x002fa80001117983 */ /* 0x000f280000300800 */
[----:B------:R-:W4:Y:S04]  /*3f5d0*/  LDL.LU R18, [R1+0x2fa4] ;  /* 0x002fa40001127983 */ /* 0x000f280000300800 */
[----:B------:R-:W5:Y:S04]  /*3f5e0*/  LDL.LU R0, [R1+0x2fa0] ;  /* 0x002fa00001007983 */ /* 0x000f680000300800 */
[----:B------:R-:W3:Y:S04]  /*3f5f0*/  LDL.LU R12, [R1+0x2f9c] ;  /* 0x002f9c00010c7983 */ /* 0x000ee80000300800 */
[----:B------:R-:W3:Y:S04]  /*3f600*/  LDL.LU R13, [R1+0x2f98] ;  /* 0x002f9800010d7983 */ /* 0x000ee80000300800 */
[----:B------:R-:W3:Y:S04]  /*3f610*/  LDL.LU R14, [R1+0x2f94] ;  /* 0x002f9400010e7983 */ /* 0x000ee80000300800 */
[----:B------:R-:W3:Y:S01]  /*3f620*/  LDL.LU R15, [R1+0x2f90] ;  /* 0x002f9000010f7983 */ /* 0x000ee20000300800 */
[----:B------:R-:W-:Y:S01]  /*3f630*/  F2FP.F16.E4M3.UNPACK_B R28, R28 ;  /* 0x0000001cff1c723e */ /* 0x000fe200020006ff */
[----:B------:R-:W-:Y:S01]  /*3f640*/  IMAD.MOV.U32 R23, RZ, RZ, R19 ;  /* 0x000000ffff177224 */ /* 0x000fe200078e0013 */
[----:B------:R-:W-:Y:S01]  /*3f650*/  F2FP.F16.E4M3.UNPACK_B R29, R29 ;  /* 0x0000001dff1d723e */ /* 0x000fe200020006ff */
[----:B------:R-:W4:Y:S06]  /*3f660*/  LDL.LU R19, [R1+0x2f8c] ;  /* 0x002f8c0001137983 */ /* 0x000f2c0000300800 */
[-C--:B--2---:R-:W-:Y:S01]  /*3f670*/  HMMA.16816.F32 R8, R24, R28.reuse, R8 ;  /* 0x0000001c1808723c */ /* 0x084fe20000001808 */
[----:B------:R-:W2:Y:S04]  /*3f680*/  LDL.LU R24, [R1+0x104] ;  /* 0x0001040001187983 */ /* 0x000ea80000300800 */
[----:B------:R-:W4:Y:S01]  /*3f690*/  LDL.LU R25, [R1+0x10c] ;  /* 0x00010c0001197983 */ /* 0x000f220000300800 */
[----:B---3--:R-:W-:-:S15]  /*3f6a0*/  HMMA.16816.F32 R12, R20, R28, R12 ;  /* 0x0000001c140c723c */ /* 0x008fde000000180c */
[----:B------:R-:W-:-:S02]  /*3f6b0*/  NOP ;  /* 0x0000000000007918 */ /* 0x000fc40000000000 */
[----:B------:R-:W-:Y:S04]  /*3f6c0*/  STL.64 [R1+0x50], R8 ;  /* 0x0000500801007387 */ /* 0x000fe80000100a00 */
[----:B------:R0:W-:Y:S04]  /*3f6d0*/  STL.64 [R1+0x58], R10 ;  /* 0x0000580a01007387 */ /* 0x0001e80000100a00 */
[----:B------:R-:W3:Y:S04]  /*3f6e0*/  LDL.LU R26, [R1+0x124] ;  /* 0x00012400011a7983 */ /* 0x000ee80000300800 */
[----:B------:R-:W3:Y:S01]  /*3f6f0*/  LDL.LU R27, [R1+0x12c] ;  /* 0x00012c00011b7983 */ /* 0x000ee20000300800 */
[----:B0-----:R-:W-:-:S02]  /*3f700*/  IMAD.MOV.U32 R10, RZ, RZ, R14 ;  /* 0x000000ffff0a7224 */ /* 0x001fc400078e000e */
[----:B------:R-:W-:Y:S02]  /*3f710*/  IMAD.MOV.U32 R9, RZ, RZ, R13 ;  /* 0x000000ffff097224 */ /* 0x000fe400078e000d */
[----:B------:R-:W-:Y:S01]  /*3f720*/  IMAD.MOV.U32 R8, RZ, RZ, R12 ;  /* 0x000000ffff087224 */ /* 0x000fe200078e000c */
[----:B------:R0:W-:Y:S04]  /*3f730*/  STL [R1+0x2f88], R10 ;  /* 0x002f880a01007387 */ /* 0x0001e80000100800 */
[----:B0-----:R-:W3:Y:S04]  /*3f740*/  LDL R10, [R1+0xfc] ;  /* 0x0000fc00010a7983 */ /* 0x001ee80000100800 */
[----:B------:R0:W-:Y:S04]  /*3f750*/  STL [R1+0x2f84], R9 ;  /* 0x002f840901007387 */ /* 0x0001e80000100800 */
[----:B0-----:R-:W3:Y:S04]  /*3f760*/  LDL R9, [R1+0x114] ;  /* 0x0001140001097983 */ /* 0x001ee80000100800 */
[----:B------:R0:W-:Y:S04]  /*3f770*/  STL [R1+0x2f80], R8 ;  /* 0x002f800801007387 */ /* 0x0001e80000100800 */
[----:B0-----:R-:W3:Y:S04]  /*3f780*/  LDL R8, [R1+0x11c] ;  /* 0x00011c0001087983 */ /* 0x001ee80000100800 */
[----:B------:R-:W3:Y:S04]  /*3f790*/  LDL.LU R28, [R1+0x198] ;  /* 0x00019800011c7983 */ /* 0x000ee80000300800 */
[----:B------:R-:W3:Y:S04]  /*3f7a0*/  LDL.LU R29, [R1+0x19c] ;  /* 0x00019c00011d7983 */ /* 0x000ee80000300800 */
[----:B------:R-:W3:Y:S01]  /*3f7b0*/  LDL R20, [R1+0xf4] ;  /* 0x0000f40001147983 */ /* 0x000ee20000100800 */
[----:B------:R-:W-:-:S02]  /*3f7c0*/  F2FP.F16.E4M3.UNPACK_B R2, R3.H1 ;  /* 0x00000003ff02723e */ /* 0x000fc400030006ff */
[----:B-----5:R-:W-:Y:S01]  /*3f7d0*/  F2FP.F16.E4M3.UNPACK_B R3, R0.H1 ;  /* 0x00000000ff03723e */ /* 0x020fe200030006ff */
[----:B------:R-:W-:Y:S02]  /*3f7e0*/  IMAD.MOV.U32 R11, RZ, RZ, R15 ;  /* 0x000000ffff0b7224 */ /* 0x000fe400078e000f */
[----:B--2---:R-:W-:Y:S02]  /*3f7f0*/  IMAD.MOV.U32 R12, RZ, RZ, R24 ;  /* 0x000000ffff0c7224 */ /* 0x004fe400078e0018 */
[----:B----4-:R-:W-:Y:S02]  /*3f800*/  IMAD.MOV.U32 R13, RZ, RZ, R25 ;  /* 0x000000ffff0d7224 */ /* 0x010fe400078e0019 */
[----:B---3--:R-:W-:Y:S02]  /*3f810*/  IMAD.MOV.U32 R14, RZ, RZ, R26 ;  /* 0x000000ffff0e7224 */ /* 0x008fe400078e001a */
[----:B------:R-:W-:-:S07]  /*3f820*/  IMAD.MOV.U32 R15, RZ, RZ, R27 ;  /* 0x000000ffff0f7224 */ /* 0x000fce00078e001b */
[----:B------:R-:W-:Y:S01]  /*3f830*/  HMMA.16816.F32 R4, R12, R2, R4 ;  /* 0x000000020c04723c */ /* 0x000fe20000001804 */
[----:B------:R-:W-:Y:S02]  /*3f840*/  IMAD.MOV.U32 R21, RZ, RZ, R10 ;  /* 0x000000ffff157224 */ /* 0x000fe400078e000a */
[----:B------:R-:W-:Y:S02]  /*3f850*/  IMAD.MOV.U32 R22, RZ, RZ, R9 ;  /* 0x000000ffff167224 */ /* 0x000fe400078e0009 */
[----:B------:R-:W-:-:S07]  /*3f860*/  IMAD.MOV.U32 R23, RZ, RZ, R8 ;  /* 0x000000ffff177224 */ /* 0x000fce00078e0008 */
[----:B------:R-:W-:-:S15]  /*3f870*/  HMMA.16816.F32 R16, R20, R2, R16 ;  /* 0x000000021410723c */ /* 0x000fde0000001810 */
[----:B------:R-:W-:-:S08]  /*3f880*/  NOP ;  /* 0x0000000000007918 */ /* 0x000fd00000000000 */
[----:B------:R-:W-:Y:S04]  /*3f890*/  STL.64 [R1+0x10], R16 ;  /* 0x0000101001007387 */ /* 0x000fe80000100a00 */
[----:B------:R0:W-:Y:S04]  /*3f8a0*/  STL.64 [R1+0x18], R18 ;  /* 0x0000181201007387 */ /* 0x0001e80000100a00 */
[----:B0-----:R-:W2:Y:S04]  /*3f8b0*/  LDL.LU R18, [R1+0x188] ;  /* 0x0001880001127983 */ /* 0x001ea80000300800 */
[----:B------:R-:W3:Y:S04]  /*3f8c0*/  LDL.LU R19, [R1+0x18c] ;  /* 0x00018c0001137983 */ /* 0x000ee80000300800 */
[----:B------:R-:W-:Y:S04]  /*3f8d0*/  STL.64 [R1+0x2f18], R6 ;  /* 0x002f180601007387 */ /* 0x000fe80000100a00 */
[----:B------:R0:W-:Y:S04]  /*3f8e0*/  STL.64 [R1+0x2f10], R4 ;  /* 0x002f100401007387 */ /* 0x0001e80000100a00 */
[----:B0-----:R-:W4:Y:S04]  /*3f8f0*/  LDL.LU R4, [R1+0x40] ;  /* 0x0000400001047983 */ /* 0x001f280000300800 */
[----:B------:R-:W4:Y:S04]  /*3f900*/  LDL.LU R5, [R1+0x44] ;  /* 0x0000440001057983 */ /* 0x000f280000300800 */
[----:B------:R-:W4:Y:S04]  /*3f910*/  LDL.LU R6, [R1+0x48] ;  /* 0x0000480001067983 */ /* 0x000f280000300800 */
[----:B------:R-:W4:Y:S04]  /*3f920*/  LDL.LU R7, [R1+0x4c] ;  /* 0x00004c0001077983 */ /* 0x000f280000300800 */
[----:B------:R-:W4:Y:S04]  /*3f930*/  LDL R20, [R1+0xf4] ;  /* 0x0000f40001147983 */ /* 0x000f280000100800 */
[----:B------:R-:W5:Y:S04]  /*3f940*/  LDL.LU R10, [R1+0x2f88] ;  /* 0x002f8800010a7983 */ /* 0x000f680000300800 */
[----:B------:R-:W5:Y:S04]  /*3f950*/  LDL.LU R9, [R1+0x2f84] ;  /* 0x002f840001097983 */ /* 0x000f680000300800 */
[----:B------:R-:W5:Y:S01]  /*3f960*/  LDL.LU R8, [R1+0x2f80] ;  /* 0x002f800001087983 */ /* 0x000f620000300800 */
[----:B------:R-:W-:Y:S01]  /*3f970*/  IMAD.MOV.U32 R0, RZ, RZ, R16 ;  /* 0x000000ffff007224 */ /* 0x000fe200078e0010 */
[----:B------:R-:W-:-:S02]  /*3f980*/  F2FP.F16.E4M3.UNPACK_B R2, R28.H1 ;  /* 0x0000001cff02723e */ /* 0x000fc400030006ff */
[----:B------:R-:W-:Y:S02]  /*3f990*/  F2FP.F16.E4M3.UNPACK_B R3, R29.H1 ;  /* 0x0000001dff03723e */ /* 0x000fe400030006ff */
[----:B--2---:R-:W-:Y:S02]  /*3f9a0*/  F2FP.F16.E4M3.UNPACK_B R16, R18.H1 ;  /* 0x00000012ff10723e */ /* 0x004fe400030006ff */
[----:B---3--:R-:W-:-:S07]  /*3f9b0*/  F2FP.F16.E4M3.UNPACK_B R17, R19.H1 ;  /* 0x00000013ff11723e */ /* 0x008fce00030006ff */
[----:B----4-:R-:W-:Y:S01]  /*3f9c0*/  HMMA.16816.F32 R4, R20, R16, R4 ;  /* 0x000000101404723c */ /* 0x010fe20000001804 */
[----:B------:R-:W2:Y:S04]  /*3f9d0*/  LDL.LU R20, [R1+0xf4] ;  /* 0x0000f40001147983 */ /* 0x000ea80000300800 */
[----:B------:R-:W3:-:S15]  /*3f9e0*/  LDL.LU R21, [R1+0xfc] ;  /* 0x0000fc0001157983 */ /* 0x000ede0000300800 */
[----:B------:R-:W-:-:S03]  /*3f9f0*/  NOP ;  /* 0x0000000000007918 */ /* 0x000fc60000000000 */
[----:B------:R5:W-:Y:S04]  /*3fa00*/  STL.64 [R1], R4 ;  /* 0x0000000401007387 */ /* 0x000be80000100a00 */
[----:B------:R0:W-:Y:S04]  /*3fa10*/  STL.64 [R1+0x8], R6 ;  /* 0x0000080601007387 */ /* 0x0001e80000100a00 */
[----:B------:R-:W4:Y:S01]  /*3fa20*/  LDL.LU R22, [R1+0x114] ;  /* 0x0001140001167983 */ /* 0x000f220000300800 */
[----:B-----5:R-:W-:-:S03]  /*3fa30*/  IMAD.MOV.U32 R4, RZ, RZ, R8 ;  /* 0x000000ffff047224 */ /* 0x020fc600078e0008 */
[----:B------:R-:W5:Y:S01]  /*3fa40*/  LDL.LU R23, [R1+0x11c] ;  /* 0x00011c0001177983 */ /* 0x000f620000300800 */
[----:B------:R-:W-:-:S03]  /*3fa50*/  IMAD.MOV.U32 R5, RZ, RZ, R9 ;  /* 0x000000ffff057224 */ /* 0x000fc600078e0009 */
[----:B------:R-:W5:Y:S04]  /*3fa60*/  LDL.LU R28, [R1+0x1a8] ;  /* 0x0001a800011c7983 */ /* 0x000f680000300800 */
[----:B------:R-:W5:Y:S01]  /*3fa70*/  LDL.LU R29, [R1+0x1ac] ;  /* 0x0001ac00011d7983 */ /* 0x000f620000300800 */
[----:B0-----:R-:W-:-:S03]  /*3fa80*/  IMAD.MOV.U32 R6, RZ, RZ, R10 ;  /* 0x000000ffff067224 */ /* 0x001fc600078e000a */
[----:B------:R-:W2:Y:S01]  /*3fa90*/  LDL.LU R8, [R1+0x2f7c] ;  /* 0x002f7c0001087983 */ /* 0x000ea20000300800 */
[----:B------:R-:W-:-:S03]  /*3faa0*/  IMAD.MOV.U32 R7, RZ, RZ, R11 ;  /* 0x000000ffff077224 */ /* 0x000fc600078e000b */
[----:B------:R-:W-:Y:S04]  /*3fab0*/  STL [R1+0x2f20], R4 ;  /* 0x002f200401007387 */ /* 0x000fe80000100800 */
[----:B------:R-:W3:Y:S04]  /*3fac0*/  LDL.LU R9, [R1+0x2f78] ;  /* 0x002f780001097983 */ /* 0x000ee80000300800 */
[----:B------:R0:W-:Y:S04]  /*3fad0*/  STL [R1+0x2f38], R5 ;  /* 0x002f380501007387 */ /* 0x0001e80000100800 */
[----:B------:R-:W4:Y:S04]  /*3fae0*/  LDL.LU R10, [R1+0x2f74] ;  /* 0x002f7400010a7983 */ /* 0x000f280000300800 */
[----:B------:R-:W5:Y:S04]  /*3faf0*/  LDL.LU R11, [R1+0x2f70] ;  /* 0x002f7000010b7983 */ /* 0x000f680000300800 */
[----:B0-----:R-:W2:Y:S04]  /*3fb00*/  LDL R5, [R1+0x18] ;  /* 0x0000180001057983 */ /* 0x001ea80000100800 */
[----:B------:R-:W2:Y:S04]  /*3fb10*/  LDL R4, [R1+0x1c] ;  /* 0x00001c0001047983 */ /* 0x000ea80000100800 */
[----:B------:R4:W-:Y:S02]  /*3fb20*/  STL.64 [R1+0x2f48], R6 ;  /* 0x002f480601007387 */ /* 0x0009e40000100a00 */
[----:B----4-:R-:W-:-:S02]  /*3fb30*/  IMAD.MOV.U32 R6, RZ, RZ, R10 ;  /* 0x000000ffff067224 */ /* 0x010fc400078e000a */
[----:B-----5:R-:W-:Y:S01]  /*3fb40*/  IMAD.MOV.U32 R7, RZ, RZ, R11 ;  /* 0x000000ffff077224 */ /* 0x020fe200078e000b */
[----:B--2---:R0:W-:Y:S02]  /*3fb50*/  STL.64 [R1+0x2f40], R4 ;  /* 0x002f400401007387 */ /* 0x0041e40000100a00 */
[----:B0-----:R-:W-:Y:S02]  /*3fb60*/  IMAD.MOV.U32 R4, RZ, RZ, R8 ;  /* 0x000000ffff047224 */ /* 0x001fe400078e0008 */
[----:B------:R-:W2:Y:S01]  /*3fb70*/  LDL.LU R8, [R1+0x2f6c] ;  /* 0x002f6c0001087983 */ /* 0x000ea20000300800 */
[----:B---3--:R-:W-:-:S03]  /*3fb80*/  IMAD.MOV.U32 R5, RZ, RZ, R9 ;  /* 0x000000ffff057224 */ /* 0x008fc600078e0009 */
[----:B------:R-:W2:Y:S04]  /*3fb90*/  LDL.LU R9, [R1+0x2f68] ;  /* 0x002f680001097983 */ /* 0x000ea80000300800 */
[----:B------:R-:W2:Y:S04]  /*3fba0*/  LDL.LU R10, [R1+0x2f64] ;  /* 0x002f6400010a7983 */ /* 0x000ea80000300800 */
[----:B------:R-:W2:Y:S04]  /*3fbb0*/  LDL.LU R11, [R1+0x2f60] ;  /* 0x002f6000010b7983 */ /* 0x000ea80000300800 */
[----:B------:R-:W-:Y:S04]  /*3fbc0*/  STL.64 [R1+0x2f58], R6 ;  /* 0x002f580601007387 */ /* 0x000fe80000100a00 */
[----:B------:R0:W-:Y:S04]  /*3fbd0*/  STL.64 [R1+0x2f50], R4 ;  /* 0x002f500401007387 */ /* 0x0001e80000100a00 */
[----:B0-----:R-:W3:Y:S04]  /*3fbe0*/  LDL.LU R4, [R1+0x60] ;  /* 0x0000600001047983 */ /* 0x001ee80000300800 */
[----:B------:R-:W3:Y:S04]  /*3fbf0*/  LDL.LU R5, [R1+0x64] ;  /* 0x0000640001057983 */ /* 0x000ee80000300800 */
[----:B------:R-:W3:Y:S04]  /*3fc00*/  LDL.LU R6, [R1+0x68] ;  /* 0x0000680001067983 */ /* 0x000ee80000300800 */
[----:B------:R-:W3:Y:S01]  /*3fc10*/  LDL.LU R7, [R1+0x6c] ;  /* 0x00006c0001077983 */ /* 0x000ee20000300800 */
[----:B--2---:R-:W-:-:S15]  /*3fc20*/  HMMA.16816.F32 R8, R12, R16, R8 ;  /* 0x000000100c08723c */ /* 0x004fde0000001808 */
[----:B------:R-:W-:-:S08]  /*3fc30*/  NOP ;  /* 0x0000000000007918 */ /* 0x000fd00000000000 */
[----:B------:R0:W-:Y:S04]  /*3fc40*/  STL [R1+0x2f08], R11 ;  /* 0x002f080b01007387 */ /* 0x0001e80000100800 */
[----:B0-----:R-:W2:Y:S01]  /*3fc50*/  LDL R11, [R1+0x8] ;  /* 0x00000800010b7983 */ /* 0x001ea20000100800 */
[----:B------:R-:W-:Y:S02]  /*3fc60*/  IMAD.MOV.U32 R12, RZ, RZ, R20 ;  /* 0x000000ffff0c7224 */ /* 0x000fe400078e0014 */
[----:B------:R-:W-:Y:S02]  /*3fc70*/  IMAD.MOV.U32 R13, RZ, RZ, R21 ;  /* 0x000000ffff0d7224 */ /* 0x000fe400078e0015 */
[----:B------:R-:W-:Y:S02]  /*3fc80*/  IMAD.MOV.U32 R14, RZ, RZ, R22 ;  /* 0x000000ffff0e7224 */ /* 0x000fe400078e0016 */
[----:B------:R-:W-:-:S07]  /*3fc90*/  IMAD.MOV.U32 R15, RZ, RZ, R23 ;  /* 0x000000ffff0f7224 */ /* 0x000fce00078e0017 */
[----:B---3--:R-:W-:Y:S01]  /*3fca0*/  HMMA.16816.F32 R12, R12, R2, R4 ;  /* 0x000000020c0c723c */ /* 0x008fe20000001804 */
[----:B--2---:R-:W-:Y:S04]  /*3fcb0*/  STL.64 [R1+0x2f30], R10 ;  /* 0x002f300a01007387 */ /* 0x004fe80000100a00 */
[----:B------:R0:W-:Y:S04]  /*3fcc0*/  STL.64 [R1+0x2f28], R8 ;  /* 0x002f280801007387 */ /* 0x0001e80000100a00 */
[----:B0-----:R-:W2:Y:S04]  /*3fcd0*/  LDL.LU R8, [R1+0x50] ;  /* 0x0000500001087983 */ /* 0x001ea80000300800 */
[----:B------:R-:W2:Y:S04]  /*3fce0*/  LDL.LU R9, [R1+0x54] ;  /* 0x0000540001097983 */ /* 0x000ea80000300800 */
[----:B------:R-:W2:Y:S04]  /*3fcf0*/  LDL.LU R10, [R1+0x58] ;  /* 0x00005800010a7983 */ /* 0x000ea80000300800 */
[----:B------:R-:W2:Y:S04]  /*3fd00*/  LDL.LU R11, [R1+0x5c] ;  /* 0x00005c00010b7983 */ /* 0x000ea80000300800 */
[----:B------:R-:W3:Y:S04]  /*3fd10*/  LDL.LU.64 R6, [R1+0x2f58] ;  /* 0x002f580001067983 */ /* 0x000ee80000300a00 */
[----:B------:R-:W3:Y:S01]  /*3fd20*/  LDL.LU.64 R4, [R1+0x2f50] ;  /* 0x002f500001047983 */ /* 0x000ee20000300a00 */
[----:B------:R-:W-:-:S02]  /*3fd30*/  IMAD.MOV.U32 R16, RZ, RZ, R24 ;  /* 0x000000ffff107224 */ /* 0x000fc400078e0018 */
[----:B------:R-:W-:Y:S02]  /*3fd40*/  IMAD.MOV.U32 R17, RZ, RZ, R25 ;  /* 0x000000ffff117224 */ /* 0x000fe400078e0019 */
[----:B------:R-:W-:Y:S02]  /*3fd50*/  IMAD.MOV.U32 R18, RZ, RZ, R26 ;  /* 0x000000ffff127224 */ /* 0x000fe400078e001a */
[----:B------:R-:W-:Y:S01]  /*3fd60*/  IMAD.MOV.U32 R19, RZ, RZ, R27 ;  /* 0x000000ffff137224 */ /* 0x000fe200078e001b */
[----:B------:R0:W-:Y:S04]  /*3fd70*/  STL [R1+0x2f04], R15 ;  /* 0x002f040f01007387 */ /* 0x0001e80000100800 */
[----:B0-----:R-:W4:Y:S02]  /*3fd80*/  LDL R15, [R1+0x4] ;  /* 0x00000400010f7983 */ /* 0x001f240000100800 */
[----:B---3--:R-:W-:Y:S02]  /*3fd90*/  HMMA.16816.F32 R16, R16, R2, R4 ;  /* 0x000000021010723c */ /* 0x008fe40000001804 */
[----:B------:R-:W3:Y:S04]  /*3fda0*/  LDL.LU.64 R6, [R1+0x2f48] ;  /* 0x002f480001067983 */ /* 0x000ee80000300a00 */
[----:B------:R-:W5:Y:S04]  /*3fdb0*/  LDL.LU.64 R4, [R1+0x2f40] ;  /* 0x002f400001047983 */ /* 0x000f680000300a00 */
[----:B------:R-:W4:Y:S01]  /*3fdc0*/  LDL R2, [R1+0x14] ;  /* 0x0000140001027983 */ /* 0x000f220000100800 */
[----:B------:R-:W-:-:S02]  /*3fdd0*/  F2FP.F16.E4M3.UNPACK_B R28, R28.H1 ;  /* 0x0000001cff1c723e */ /* 0x000fc400030006ff */
[----:B------:R-:W-:Y:S01]  /*3fde0*/  F2FP.F16.E4M3.UNPACK_B R29, R29.H1 ;  /* 0x0000001dff1d723e */ /* 0x000fe200030006ff */
[----:B------:R-:W-:Y:S01]  /*3fdf0*/  FMUL R0, R0, UR12 ;  /* 0x0000000c00007c20 */ /* 0x000fe20008400000 */
[----:B------:R-:W3:Y:S05]  /*3fe00*/  LDL R3, [R1] ;  /* 0x0000000001037983 */ /* 0x000eea0000100800 */
[----:B--2---:R-:W-:Y:S01]  /*3fe10*/  HMMA.16816.F32 R20, R20, R28, R8 ;  /* 0x0000001c1414723c */ /* 0x004fe20000001808 */
[----:B-----5:R-:W-:Y:S01]  /*3fe20*/  FMUL R5, R5, UR12 ;  /* 0x0000000c05057c20 */ /* 0x020fe20008400000 */
[----:B----4-:R-:W-:-:S04]  /*3fe30*/  FMUL R2, R2, UR12 ;  /* 0x0000000c02027c20 */ /* 0x010fc80008400000 */
[----:B------:R0:W-:Y:S01]  /*3fe40*/  STL [R1+0x38], R5 ;  /* 0x0000380501007387 */ /* 0x0001e20000100800 */
[----:B------:R-:W-:-:S03]  /*3fe50*/  FMNMX R2, R0, R2, !PT ;  /* 0x0000000200027209 */ /* 0x000fc60007800000 */
[----:B0-----:R-:W3:Y:S04]  /*3fe60*/  LDL.LU R5, [R1+0x2f38] ;  /* 0x002f380001057983 */ /* 0x001ee80000300800 */
[----:B------:R-:W2:Y:S04]  /*3fe70*/  LDL.LU.64 R10, [R1+0x2f30] ;  /* 0x002f3000010a7983 */ /* 0x000ea80000300a00 */
[----:B------:R-:W4:Y:S04]  /*3fe80*/  LDL.LU.64 R8, [R1+0x2f28] ;  /* 0x002f280001087983 */ /* 0x000f280000300a00 */
[----:B------:R-:W5:Y:S01]  /*3fe90*/  LDL.LU R0, [R1+0x38] ;  /* 0x0000380001007983 */ /* 0x000f620000300800 */
[----:B------:R-:W-:-:S05]  /*3fea0*/  FMUL R4, R4, UR12 ;  /* 0x0000000c04047c20 */ /* 0x000fca0008400000 */
[----:B-----5:R-:W-:Y:S02]  /*3feb0*/  FMNMX R0, R0, R4, !PT ;  /* 0x0000000400007209 */ /* 0x020fe40007800000 */
[----:B------:R-:W3:Y:S01]  /*3fec0*/  LDL.LU R4, [R1+0x2f20] ;  /* 0x002f200001047983 */ /* 0x000ee20000300800 */
[----:B--2---:R-:W-:Y:S01]  /*3fed0*/  FMUL R11, R11, UR12 ;  /* 0x0000000c0b0b7c20 */ /* 0x004fe20008400000 */
[----:B---3--:R-:W-:Y:S02]  /*3fee0*/  HMMA.16816.F32 R24, R24, R28, R4 ;  /* 0x0000001c1818723c */ /* 0x008fe40000001804 */
[----:B------:R-:W2:Y:S04]  /*3fef0*/  LDL.LU.64 R6, [R1+0x2f18] ;  /* 0x002f180001067983 */ /* 0x000ea80000300a00 */
[----:B------:R-:W3:Y:S01]  /*3ff00*/  LDL.LU.64 R4, [R1+0x2f10] ;  /* 0x002f100001047983 */ /* 0x000ee20000300a00 */
[----:B------:R-:W-:-:S03]  /*3ff10*/  FMNMX R0, R11, R0, !PT ;  /* 0x000000000b007209 */ /* 0x000fc60007800000 */
[----:B------:R-:W5:Y:S01]  /*3ff20*/  LDL.LU R11, [R1+0x2f08] ;  /* 0x002f0800010b7983 */ /* 0x000f620000300800 */
[----:B------:R-:W-:Y:S01]  /*3ff30*/  FMUL R3, R3, UR12 ;  /* 0x0000000c03037c20 */ /* 0x000fe20008400000 */
[----:B------:R-:W-:-:S04]  /*3ff40*/  FMUL R15, R15, UR12 ;  /* 0x0000000c0f0f7c20 */ /* 0x000fc80008400000 */
[----:B------:R-:W-:-:S04]  /*3ff50*/  FMNMX R2, R3, R2, !PT ;  /* 0x0000000203027209 */ /* 0x000fc80007800000 */
[----:B------:R-:W-:Y:S01]  /*3ff60*/  FMNMX R2, R15, R2, !PT ;  /* 0x000000020f027209 */ /* 0x000fe20007800000 */
[----:B---3--:R-:W-:Y:S01]  /*3ff70*/  FMUL R28, R4, UR12 ;  /* 0x0000000c041c7c20 */ /* 0x008fe20008400000 */
[----:B------:R0:W-:Y:S04]  /*3ff80*/  STL [R1+0x2eec], R4 ;  /* 0x002eec0401007387 */ /* 0x0001e80000100800 */
[----:B0-----:R-:W3:Y:S04]  /*3ff90*/  LDL.LU R4, [R1+0xc] ;  /* 0x00000c0001047983 */ /* 0x001ee80000300800 */
[----:B------:R0:W-:Y:S04]  /*3ffa0*/  STL [R1+0x2ee8], R5 ;  /* 0x002ee80501007387 */ /* 0x0001e80000100800 */
[----:B--2---:R3:W-:Y:S04]  /*3ffb0*/  STL [R1+0x2f00], R6 ;  /* 0x002f000601007387 */ /* 0x0047e80000100800 */
[----:B------:R-:W2:Y:S01]  /*3ffc0*/  LDL.LU R15, [R1+0x2f04] ;  /* 0x002f0400010f7983 */ /* 0x000ea20000300800 */
[----:B------:R-:W-:Y:S01]  /*3ffd0*/  FMUL R3, R5, UR12 ;  /* 0x0000000c05037c20 */ /* 0x000fe20008400000 */
[----:B0-----:R-:W-:Y:S01]  /*3ffe0*/  FMUL R5, R6, UR12 ;  /* 0x0000000c06057c20 */ /* 0x001fe20008400000 */
[----:B------:R-:W-:-:S03]  /*3fff0*/  FMUL R29, R7, UR12 ;  /* 0x0000000c071d7c20 */ /* 0x000fc60008400000 */
[----:B------:R-:W-:Y:S01]  /*40000*/  FMNMX R3, R28, R3, !PT ;  /* 0x000000031c037209 */ /* 0x000fe20007800000 */
[----:B------:R-:W-:-:S05]  /*40010*/  IMAD.MOV.U32 R28, RZ, RZ, R5 ;  /* 0x000000ffff1c7224 */ /* 0x000fca00078e0005 */
[----:B------:R-:W-:Y:S01]  /*40020*/  FMNMX R29, R28, R29, !PT ;  /* 0x0000001d1c1d7209 */ /* 0x000fe20007800000 */
[----:B------:R-:W-:Y:S01]  /*40030*/  FMUL R28, R10, UR12 ;  /* 0x0000000c0a1c7c20 */ /* 0x000fe20008400000 */
[----:B----4-:R-:W-:-:S04]  /*40040*/  FMUL R5, R8, UR12 ;  /* 0x0000000c08057c20 */ /* 0x010fc80008400000 */
[----:B------:R-:W-:Y:S01]  /*40050*/  FMNMX R29, R28, R29, !PT ;  /* 0x0000001d1c1d7209 */ /* 0x000fe20007800000 */
[----:B------:R-:W-:Y:S01]  /*40060*/  FMUL R28, R12, UR12 ;  /* 0x0000000c0c1c7c20 */ /* 0x000fe20008400000 */
[----:B------:R-:W-:-:S04]  /*40070*/  FMNMX R3, R5, R3, !PT ;  /* 0x0000000305037209 */ /* 0x000fc80007800000 */
[----:B------:R-:W-:Y:S01]  /*40080*/  FMNMX R28, R28, R2, !PT ;  /* 0x000000021c1c7209 */ /* 0x000fe20007800000 */
[----:B------:R-:W-:Y:S01]  /*40090*/  FMUL R2, R14, UR12 ;  /* 0x0000000c0e027c20 */ /* 0x000fe20008400000 */
[----:B-----5:R-:W-:Y:S01]  /*400a0*/  FMUL R5, R11, UR12 ;  /* 0x0000000c0b057c20 */ /* 0x020fe20008400000 */
[----:B---3--:R-:W-:-:S05]  /*400b0*/  FMUL R6, R4, UR12 ;  /* 0x0000000c04067c20 */ /* 0x008fca0008400000 */
[----:B------:R-:W-:Y:S01]  /*400c0*/  FMNMX R0, R6, R0, !PT ;  /* 0x0000000006007209 */ /* 0x000fe20007800000 */
[----:B------:R-:W-:-:S03]  /*400d0*/  FMUL R6, R9, UR12 ;  /* 0x0000000c09067c20 */ /* 0x000fc60008400000 */
[----:B------:R-:W-:Y:S02]  /*400e0*/  FMNMX R2, R2, R0, !PT ;  /* 0x0000000002027209 */ /* 0x000fe40007800000 */
[----:B------:R-:W-:Y:S01]  /*400f0*/  FMNMX R0, R6, R3, !PT ;  /* 0x0000000306007209 */ /* 0x000fe20007800000 */
[----:B------:R-:W-:Y:S01]  /*40100*/  FMUL R6, R13, UR12 ;  /* 0x0000000c0d067c20 */ /* 0x000fe20008400000 */
[----:B------:R-:W-:-:S04]  /*40110*/  FMNMX R3, R5, R29, !PT ;  /* 0x0000001d05037209 */ /* 0x000fc80007800000 */
[----:B------:R-:W-:Y:S01]  /*40120*/  FMNMX R29, R6, R28, !PT ;  /* 0x0000001c061d7209 */ /* 0x000fe20007800000 */
[----:B--2---:R-:W-:Y:S01]  /*40130*/  FMUL R28, R15, UR12 ;  /* 0x0000000c0f1c7c20 */ /* 0x004fe20008400000 */
[----:B------:R-:W-:Y:S01]  /*40140*/  FMUL R5, R18, UR12 ;  /* 0x0000000c12057c20 */ /* 0x000fe20008400000 */
[----:B------:R-:W-:-:S03]  /*40150*/  FMUL R6, R20, UR12 ;  /* 0x0000000c14067c20 */ /* 0x000fc60008400000 */
[----:B------:R-:W-:Y:S01]  /*40160*/  FMNMX R28, R28, R2, !PT ;  /* 0x000000021c1c7209 */ /* 0x000fe20007800000 */
[----:B------:R-:W-:-:S05]  /*40170*/  FMUL R2, R16, UR12 ;  /* 0x0000000c10027c20 */ /* 0x000fca0008400000 */
[----:B------:R-:W-:Y:S02]  /*40180*/  FMNMX R2, R2, R0, !PT ;  /* 0x0000000002027209 */ /* 0x000fe40007800000 */
[----:B------:R-:W-:Y:S01]  /*40190*/  FMNMX R0, R5, R3, !PT ;  /* 0x0000000305007209 */ /* 0x000fe20007800000 */
[----:B------:R-:W-:Y:S01]  /*401a0*/  FMUL R5, R22, UR12 ;  /* 0x0000000c16057c20 */ /* 0x000fe20008400000 */
[----:B------:R-:W-:Y:S01]  /*401b0*/  FMNMX R3, R6, R29, !PT ;  /* 0x0000001d06037209 */ /* 0x000fe20007800000 */
[----:B------:R-:W-:-:S03]  /*401c0*/  FMUL R29, R17, UR12 ;  /* 0x0000000c111d7c20 */ /* 0x000fc60008400000 */
[----:B------:R-:W-:Y:S01]  /*401d0*/  FMNMX R6, R5, R28, !PT ;  /* 0x0000001c05067209 */ /* 0x000fe20007800000 */
[----:B------:R-:W-:Y:S01]  /*401e0*/  FMUL R28, R21, UR12 ;  /* 0x0000000c151c7c20 */ /* 0x000fe20008400000 */
[----:B------:R-:W-:Y:S01]  /*401f0*/  FMNMX R2, R29, R2, !PT ;  /* 0x000000021d027209 */ /* 0x000fe20007800000 */
[----:B------:R-:W-:Y:S01]  /*40200*/  FMUL R29, R19, UR12 ;  /* 0x0000000c131d7c20 */ /* 0x000fe20008400000 */
[----:B------:R-:W-:Y:S02]  /*40210*/  FMUL R5, R24, UR12 ;  /* 0x0000000c18057c20 */ /* 0x000fe40008400000 */
[----:B------:R-:W-:Y:S01]  /*40220*/  FMNMX R3, R28, R3, !PT ;  /* 0x000000031c037209 */ /* 0x000fe20007800000 */
[----:B------:R-:W-:Y:S01]  /*40230*/  FMUL R28, R26, UR12 ;  /* 0x0000000c1a1c7c20 */ /* 0x000fe20008400000 */
[----:B------:R-:W-:Y:S02]  /*40240*/  FMNMX R0, R29, R0, !PT ;  /* 0x000000001d007209 */ /* 0x000fe40007800000 */
[----:B------:R-:W-:Y:S01]  /*40250*/  FMNMX R29, R5, R2, !PT ;  /* 0x00000002051d7209 */ /* 0x000fe20007800000 */
[----:B------:R-:W-:Y:S01]  /*40260*/  FMUL R2, R23, UR12 ;  /* 0x0000000c17027c20 */ /* 0x000fe20008400000 */
[----:B------:R-:W-:Y:S01]  /*40270*/  FMNMX R28, R28, R0, !PT ;  /* 0x000000001c1c7209 */ /* 0x000fe20007800000 */
[----:B------:R-:W-:Y:S01]  /*40280*/  FMUL R5, R27, UR12 ;  /* 0x0000000c1b057c20 */ /* 0x000fe20008400000 */
[----:B------:R-:W-:-:S02]  /*40290*/  FMUL R0, R25, UR12 ;  /* 0x0000000c19007c20 */ /* 0x000fc40008400000 */
[----:B------:R-:W-:Y:S02]  /*402a0*/  FMNMX R2, R2, R6, !PT ;  /* 0x0000000602027209 */ /* 0x000fe40007800000 */
[----:B------:R-:W2:Y:S01]  /*402b0*/  LDL.LU R6, [R1+0x2f00] ;  /* 0x002f000001067983 */ /* 0x000ea20000300800 */
[----:B------:R-:W-:-:S03]  /*402c0*/  FMNMX R0, R0, R29, !PT ;  /* 0x0000001d00007209 */ /* 0x000fc60007800000 */
[----:B------:R-:W-:Y:S01]  /*402d0*/  STL [R1+0x2efc], R18 ;  /* 0x002efc1201007387 */ /* 0x000fe20000100800 */
[----:B------:R-:W-:-:S03]  /*402e0*/  FMNMX R5, R5, R28, !PT ;  /* 0x0000001c05057209 */ /* 0x000fc60007800000 */
[----:B------:R0:W-:Y:S04]  /*402f0*/  STL [R1+0x2ef8], R19 ;  /* 0x002ef81301007387 */ /* 0x0001e80000100800 */
[----:B------:R-:W-:Y:S01]  /*40300*/  STL [R1+0x2ef4], R26 ;  /* 0x002ef41a01007387 */ /* 0x000fe20000100800 */
[----:B0-----:R-:W0:Y:S03]  /*40310*/  S2R R19, SR_TID.X ;  /* 0x0000000000137919 */ /* 0x001e260000002100 */
[----:B------:R-:W1:Y:S04]  /*40320*/  SHFL.BFLY PT, R29, R3, 0x2, 0x1f ;  /* 0x0c401f00031d7f89 */ /* 0x000e6800000e0000 */
[----:B------:R-:W3:Y:S04]  /*40330*/  SHFL.BFLY PT, R28, R2, 0x2, 0x1f ;  /* 0x0c401f00021c7f89 */ /* 0x000ee800000e0000 */
[----:B------:R-:W-:Y:S04]  /*40340*/  STL [R1+0x2ef0], R27 ;  /* 0x002ef01b01007387 */ /* 0x000fe80000100800 */
[----:B------:R-:W4:Y:S04]  /*40350*/  SHFL.BFLY PT, R27, R0, 0x2, 0x1f ;  /* 0x0c401f00001b7f89 */ /* 0x000f2800000e0000 */
[----:B------:R-:W5:Y:S01]  /*40360*/  SHFL.BFLY PT, R26, R5, 0x2, 0x1f ;  /* 0x0c401f00051a7f89 */ /* 0x000f6200000e0000 */
[----:B------:R-:W5:Y:S01]  /*40370*/  S2R R18, SR_TID.X ;  /* 0x0000000000127919 */ /* 0x000f620000002100 */
[----:B-1----:R-:W-:-:S02]  /*40380*/  FMNMX R29, R3, R29, !PT ;  /* 0x0000001d031d7209 */ /* 0x002fc40007800000 */
[----:B---3--:R-:W-:Y:S02]  /*40390*/  FMNMX R28, R2, R28, !PT ;  /* 0x0000001c021c7209 */ /* 0x008fe40007800000 */
[----:B----4-:R-:W-:Y:S02]  /*403a0*/  FMNMX R3, R0, R27, !PT ;  /* 0x0000001b00037209 */ /* 0x010fe40007800000 */
[----:B0-----:R-:W-:Y:S02]  /*403b0*/  LOP3.LUT R0, R19, 0x7f, RZ, 0xc0, !PT ;  /* 0x0000007f13007812 */ /* 0x001fe400078ec0ff */
[----:B-----5:R-:W-:Y:S01]  /*403c0*/  FMNMX R2, R5, R26, !PT ;  /* 0x0000001a05027209 */ /* 0x020fe20007800000 */
[----:B------:R-:W0:Y:S04]  /*403d0*/  SHFL.BFLY PT, R19, R28, 0x1, 0x1f ;  /* 0x0c201f001c137f89 */ /* 0x000e2800000e0000 */
[----:B------:R-:W1:Y:S04]  /*403e0*/  SHFL.BFLY PT, R5, R29, 0x1, 0x1f ;  /* 0x0c201f001d057f89 */ /* 0x000e6800000e0000 */
[----:B------:R-:W3:Y:S04]  /*403f0*/  SHFL.BFLY PT, R26, R3, 0x1, 0x1f ;  /* 0x0c201f00031a7f89 */ /* 0x000ee800000e0000 */
[----:B------:R-:W4:Y:S01]  /*40400*/  SHFL.BFLY PT, R27, R2, 0x1, 0x1f ;  /* 0x0c201f00021b7f89 */ /* 0x000f2200000e0000 */
[----:B------:R-:W-:-:S02]  /*40410*/  SHF.R.U32.HI R0, RZ, 0x3, R0 ;  /* 0x00000003ff007819 */ /* 0x000fc40000011600 */
[----:B------:R-:W-:Y:S02]  /*40420*/  LOP3.LUT R18, R18, 0x1c, RZ, 0xc0, !PT ;  /* 0x0000001c12127812 */ /* 0x000fe400078ec0ff */
[----:B------:R-:W-:Y:S02]  /*40430*/  LOP3.LUT R0, R0, 0xc, RZ, 0xc0, !PT ;  /* 0x0000000c00007812 */ /* 0x000fe400078ec0ff */
[----:B------:R-:W-:-:S05]  /*40440*/  LEA R18, R18, UR7, 0x2 ;  /* 0x0000000712127c11 */ /* 0x000fca000f8e10ff */
[----:B------:R-:W-:Y:S01]  /*40450*/  IMAD.IADD R0, R18, 0x1, R0 ;  /* 0x0000000112007824 */ /* 0x000fe200078e0200 */
[----:B0-----:R-:W-:Y:S02]  /*40460*/  FMNMX R28, R28, R19, !PT ;  /* 0x000000131c1c7209 */ /* 0x001fe40007800000 */
[----:B-1----:R-:W-:Y:S02]  /*40470*/  FMNMX R29, R29, R5, !PT ;  /* 0x000000051d1d7209 */ /* 0x002fe40007800000 */
[----:B------:R-:W5:Y:S01]  /*40480*/  LDL.LU R5, [R1] ;  /* 0x0000000001057983 */ /* 0x000f620000300800 */
[----:B---3--:R-:W-:-:S03]  /*40490*/  FMNMX R3, R3, R26, !PT ;  /* 0x0000001a03037209 */ /* 0x008fc60007800000 */
[----:B------:R-:W3:Y:S01]  /*404a0*/  LDL.LU R18, [R1+0x2efc] ;  /* 0x002efc0001127983 */ /* 0x000ee20000300800 */
[----:B----4-:R-:W-:-:S03]  /*404b0*/  FMNMX R2, R2, R27, !PT ;  /* 0x0000001b02027209 */ /* 0x010fc60007800000 */
[----:B------:R-:W4:Y:S04]  /*404c0*/  LDL.LU R19, [R1+0x2ef8] ;  /* 0x002ef80001137983 */ /* 0x000f280000300800 */
[----:B------:R-:W4:Y:S04]  /*404d0*/  LDL.LU R26, [R1+0x2ef4] ;  /* 0x002ef400011a7983 */ /* 0x000f280000300800 */
[----:B------:R-:W4:Y:S04]  /*404e0*/  LDL.LU R27, [R1+0x2ef0] ;  /* 0x002ef000011b7983 */ /* 0x000f280000300800 */
[----:B------:R0:W-:Y:S04]  /*404f0*/  @!P0 STS [R0+0x80], R28 ;  /* 0x0000801c00008388 */ /* 0x0001e80000000800 */
[----:B------:R-:W-:Y:S04]  /*40500*/  @!P0 STS [R0], R29 ;  /* 0x0000001d00008388 */ /* 0x000fe80000000800 */
[----:B------:R-:W-:Y:S04]  /*40510*/  @!P0 STS [R0+0x100], R3 ;  /* 0x0001000300008388 */ /* 0x000fe80000000800 */
[----:B0-----:R-:W2:Y:S04]  /*40520*/  LDL.LU R28, [R1+0x10] ;  /* 0x00001000011c7983 */ /* 0x001ea80000300800 */
[----:B------:R-:W-:Y:S04]  /*40530*/  @!P0 STS [R0+0x180], R2 ;  /* 0x0001800200008388 */ /* 0x000fe80000000800 */
[----:B------:R0:W-:Y:S04]  /*40540*/  STL [R1+0x2ec8], R0 ;  /* 0x002ec80001007387 */ /* 0x0001e80000100800 */
[----:B0-----:R-:W5:Y:S01]  /*40550*/  LDL R0, [R1+0x9c8] ;  /* 0x0009c80001007983 */ /* 0x001f620000100800 */
[----:B------:R-:W0:Y:S02]  /*40560*/  S2R R29, SR_TID.X ;  /* 0x00000000001d7919 */ /* 0x000e240000002100 */
[----:B0-----:R-:W-:-:S04]  /*40570*/  LOP3.LUT R29, R29, 0x7f, RZ, 0xc0, !PT ;  /* 0x0000007f1d1d7812 */ /* 0x001fc800078ec0ff */
[----:B------:R-:W-:Y:S01]  /*40580*/  LEA R29, R29, UR7, 0x2 ;  /* 0x000000071d1d7c11 */ /* 0x000fe2000f8e10ff */
[----:B------:R-:W-:Y:S06]  /*40590*/  BAR.SYNC.DEFER_BLOCKING 0x0 ;  /* 0x0000000000007b1d */ /* 0x000fec0000010000 */
[----:B------:R-:W0:Y:S04]  /*405a0*/  LDS R2, [R29] ;  /* 0x000000001d027984 */ /* 0x000e280000000800 */
[----:B0-----:R-:W0:Y:S02]  /*405b0*/  SHFL.BFLY PT, R3, R2, 0x2, 0x1f ;  /* 0x0c401f0002037f89 */ /* 0x001e2400000e0000 */
[----:B0-----:R-:W-:-:S05]  /*405c0*/  FMNMX R2, R2, R3, !PT ;  /* 0x0000000302027209 */ /* 0x001fca0007800000 */
[----:B------:R-:W0:Y:S02]  /*405d0*/  SHFL.BFLY PT, R3, R2, 0x1, 0x1f ;  /* 0x0c201f0002037f89 */ /* 0x000e2400000e0000 */
[----:B0-----:R-:W-:Y:S02]  /*405e0*/  FMNMX R2, R2, R3, !PT ;  /* 0x0000000302027209 */ /* 0x001fe40007800000 */
[----:B------:R-:W0:Y:S03]  /*405f0*/  S2R R3, SR_TID.X ;  /* 0x0000000000037919 */ /* 0x000e260000002100 */
[----:B------:R-:W-:Y:S01]  /*40600*/  @!P0 STS [R29], R2 ;  /* 0x000000021d008388 */ /* 0x000fe20000000800 */
[----:B0-----:R-:W-:-:S04]  /*40610*/  LOP3.LUT R3, R3, 0x1c, RZ, 0xc0, !PT ;  /* 0x0000001c03037812 */ /* 0x001fc800078ec0ff */
[----:B------:R-:W-:Y:S01]  /*40620*/  LEA R3, R3, UR7, 0x2 ;  /* 0x0000000703037c11 */ /* 0x000fe2000f8e10ff */
[----:B------:R-:W-:Y:S06]  /*40630*/  BAR.SYNC.DEFER_BLOCKING 0x0 ;  /* 0x0000000000007b1d */ /* 0x000fec0000010000 */
[----:B------:R-:W5:Y:S04]  /*40640*/  LDS R2, [R3] ;  /* 0x0000000003027984 */ /* 0x000f680000000800 */
[----:B------:R0:W-:Y:S04]  /*40650*/  STL [R1+0x2ecc], R29 ;  /* 0x002ecc1d01007387 */ /* 0x0001e80000100800 */
[----:B------:R-:W1:Y:S04]  /*40660*/  LDS R3, [R3+0x80] ;  /* 0x0000800003037984 */ /* 0x000e680000000800 */
[----:B0-----:R-:W3:Y:S01]  /*40670*/  LDL.LU R29, [R1+0x4] ;  /* 0x00000400011d7983 */ /* 0x001ee20000300800 */
[----:B-----5:R-:W-:-:S05]  /*40680*/  FMNMX R0, R2, R0, !PT ;  /* 0x0000000002007209 */ /* 0x020fca0007800000 */
[--C-:B--2---:R-:W-:Y:S01]  /*40690*/  FFMA R2, R28, UR12, -R0.reuse ;  /* 0x0000000c1c027c23 */ /* 0x104fe20008000800 */
[----:B------:R-:W-:Y:S03]  /*406a0*/  STL [R1+0x5f8], R0 ;  /* 0x0005f80001007387 */ /* 0x000fe60000100800 */
[----:B------:R-:W-:Y:S02]  /*406b0*/  FMUL R28, R2, 1.4426950216293334961 ;  /* 0x3fb8aa3b021c7820 */ /* 0x000fe40000400000 */
[----:B------:R-:W2:Y:S04]  /*406c0*/  LDL.LU R2, [R1+0x14] ;  /* 0x0000140001027983 */ /* 0x000ea80000300800 */
[----:B------:R-:W0:Y:S02]  /*406d0*/  MUFU.EX2 R28, R28 ;  /* 0x0000001c001c7308 */ /* 0x000e240000000800 */
[----:B0-----:R0:W-:Y:S01]  /*406e0*/  STL [R1+0xa5c], R28 ;  /* 0x000a5c1c01007387 */ /* 0x0011e20000100800 */
[----:B--2---:R-:W-:-:S04]  /*406f0*/  FFMA R2, R2, UR12, -R0 ;  /* 0x0000000c02027c23 */ /* 0x004fc80008000800 */
[----:B0-----:R-:W-:Y:S01]  /*40700*/  FMUL R28, R2, 1.4426950216293334961 ;  /* 0x3fb8aa3b021c7820 */ /* 0x001fe20000400000 */
[----:B------:R-:W-:Y:S02]  /*40710*/  FFMA R2, R5, UR12, -R0 ;  /* 0x0000000c05027c23 */ /* 0x000fe40008000800 */
[----:B------:R-:W1:Y:S03]  /*40720*/  LDL R5, [R1+0xa60] ;  /* 0x000a600001057983 */ /* 0x000e660000100800 */
[----:B------:R-:W0:Y:S02]  /*40730*/  MUFU.EX2 R28, R28 ;  /* 0x0000001c001c7308 */ /* 0x000e240000000800 */
[----:B0-----:R0:W-:Y:S02]  /*40740*/  STL [R1+0xa58], R28 ;  /* 0x000a581c01007387 */ /* 0x0011e40000100800 */
[----:B0-----:R-:W-:-:S06]  /*40750*/  FMUL R28, R2, 1.4426950216293334961 ;  /* 0x3fb8aa3b021c7820 */ /* 0x001fcc0000400000 */
[----:B------:R-:W0:Y:S01]  /*40760*/  MUFU.EX2 R28, R28 ;  /* 0x0000001c001c7308 */ /* 0x000e220000000800 */
[--C-:B---3--:R-:W-:Y:S02]  /*40770*/  FFMA R2, R29, UR12, -R0.reuse ;  /* 0x0000000c1d027c23 */ /* 0x108fe40008000800 */
[----:B------:R-:W2:Y:S04]  /*40780*/  LDL.LU R29, [R1+0x8] ;  /* 0x00000800011d7983 */ /* 0x000ea80000300800 */
[----:B0-----:R0:W-:Y:S02]  /*40790*/  STL [R1+0xa54], R28 ;  /* 0x000a541c01007387 */ /* 0x0011e40000100800 */
[----:B0-----:R-:W-:Y:S01]  /*407a0*/  FMUL R28, R2, 1.4426950216293334961 ;  /* 0x3fb8aa3b021c7820 */ /* 0x001fe20000400000 */
[----:B------:R-:W-:-:S04]  /*407b0*/  FFMA R2, R12, UR12, -R0 ;  /* 0x0000000c0c027c23 */ /* 0x000fc80008000800 */
[----:B------:R-:W-:Y:S01]  /*407c0*/  FMUL R12, R2, 1.4426950216293334961 ;  /* 0x3fb8aa3b020c7820 */ /* 0x000fe20000400000 */
[--C-:B------:R-:W-:Y:S01]  /*407d0*/  FFMA R2, R13, UR12, -R0.reuse ;  /* 0x0000000c0d027c23 */ /* 0x100fe20008000800 */
[----:B------:R-:W0:Y:S01]  /*407e0*/  MUFU.EX2 R28, R28 ;  /* 0x0000001c001c7308 */ /* 0x000e220000000800 */
[----:B------:R-:W-:-:S07]  /*407f0*/  IMAD.MOV.U32 R13, RZ, RZ, R0 ;  /* 0x000000ffff0d7224 */ /* 0x000fce00078e0000 */
[----:B------:R3:W5:Y:S01]  /*40800*/  MUFU.EX2 R0, R12 ;  /* 0x0000000c00007308 */ /* 0x0007620000000800 */
[----:B0-----:R0:W-:Y:S01]  /*40810*/  STL [R1+0xa50], R28 ;  /* 0x000a501c01007387 */ /* 0x0011e20000100800 */
[----:B---3--:R-:W-:-:S03]  /*40820*/  FFMA R12, R20, UR12, -R13 ;  /* 0x0000000c140c7c23 */ /* 0x008fc6000800080d */
[----:B-----5:R3:W-:Y:S04]  /*40830*/  STL [R1+0xa4c], R0 ;  /* 0x000a4c0001007387 */ /* 0x0207e80000100800 */
[----:B------:R-:W5:Y:S01]  /*40840*/  LDL.LU R20, [R1+0x18] ;  /* 0x0000180001147983 */ /* 0x000f620000300800 */
[----:B-1----:R-:W-:Y:S01]  /*40850*/  FMNMX R5, R3, R5, !PT ;  /* 0x0000000503057209 */ /* 0x002fe20007800000 */
[----:B------:R-:W-:Y:S02]  /*40860*/  FFMA R3, R21, UR12, -R13 ;  /* 0x0000000c15037c23 */ /* 0x000fe4000800080d */
[----:B------:R-:W4:Y:S01]  /*40870*/  LDL.LU R21, [R1+0x1c] ;  /* 0x00001c0001157983 */ /* 0x000f220000300800 */
[----:B0-----:R-:W0:Y:S01]  /*40880*/  S2R R28, SR_TID.X ;  /* 0x00000000001c7919 */ /* 0x001e220000002100 */
[----:B------:R-:W-:-:S04]  /*40890*/  FMUL R2, R2, 1.4426950216293334961 ;  /* 0x3fb8aa3b02027820 */ /* 0x000fc80000400000 */
[----:B---3--:R1:W3:Y:S01]  /*408a0*/  MUFU.EX2 R0, R2 ;  /* 0x0000000200007308 */ /* 0x0082e20000000800 */
[----:B------:R-:W-:Y:S01]  /*408b0*/  FMUL R3, R3, 1.4426950216293334961 ;  /* 0x3fb8aa3b03037820 */ /* 0x000fe20000400000 */
[----:B-1----:R-:W-:Y:S01]  /*408c0*/  FMUL R2, R12, 1.4426950216293334961 ;  /* 0x3fb8aa3b0c027820 */ /* 0x002fe20000400000 */
[----:B---3--:R-:W-:Y:S01]  /*408d0*/  STL [R1+0xa48], R0 ;  /* 0x000a480001007387 */ /* 0x008fe20000100800 */
[----:B0-----:R-:W-:-:S03]  /*408e0*/  LOP3.LUT R28, R28, 0x1c, RZ, 0xc0, !PT ;  /* 0x0000001c1c1c7812 */ /* 0x001fc600078ec0ff */
[----:B------:R-:W-:Y:S01]  /*408f0*/  STL [R1+0x5f4], R5 ;  /* 0x0005f40501007387 */ /* 0x000fe20000100800 */
[----:B------:R-:W-:Y:S02]  /*40900*/  LEA R13, R28, UR7, 0x2 ;  /* 0x000000071c0d7c11 */ /* 0x000fe4000f8e10ff */
[----:B------:R0:W1:Y:S01]  /*40910*/  MUFU.EX2 R28, R2 ;  /* 0x00000002001c7308 */ /* 0x0000620000000800 */
[----:B------:R3:W-:Y:S01]  /*40920*/  STL [R1+0x2ed8], R0 ;  /* 0x002ed80001007387 */ /* 0x0007e20000100800 */
[--C-:B------:R-:W-:Y:S01]  /*40930*/  FFMA R14, R14, UR12, -R5.reuse ;  /* 0x0000000c0e0e7c23 */ /* 0x100fe20008000805 */
[--C-:B------:R-:W-:Y:S02]  /*40940*/  FFMA R15, R15, UR12, -R5.reuse ;  /* 0x0000000c0f0f7c23 */ /* 0x100fe40008000805 */
[----:B0-----:R-:W0:Y:S04]  /*40950*/  LDS R2, [R13+0x100] ;  /* 0x000100000d027984 */ /* 0x001e280000000800 */
[----:B-1----:R-:W-:Y:S04]  /*40960*/  STL [R1+0xa44], R28 ;  /* 0x000a441c01007387 */ /* 0x002fe80000100800 */
[----:B------:R-:W-:Y:S01]  /*40970*/  STL [R1+0x2ed0], R28 ;  /* 0x002ed01c01007387 */ /* 0x000fe20000100800 */
[----:B-----5:R-:W-:Y:S01]  /*40980*/  FFMA R12, R20, UR12, -R5 ;  /* 0x0000000c140c7c23 */ /* 0x020fe20008000805 */
[----:B------:R-:W-:Y:S01]  /*40990*/  FMUL R15, R15, 1.4426950216293334961 ;  /* 0x3fb8aa3b0f0f7820 */ /* 0x000fe20000400000 */
[----:B------:R1:W5:Y:S01]  /*409a0*/  MUFU.EX2 R20, R3 ;  /* 0x0000000300147308 */ /* 0x0003620000000800 */
[----:B------:R-:W0:Y:S01]  /*409b0*/  LDS R13, [R13+0x180] ;  /* 0x000180000d0d7984 */ /* 0x000e220000000800 */
[----:B-1----:R-:W-:-:S06]  /*409c0*/  FMUL R3, R12, 1.4426950216293334961 ;  /* 0x3fb8aa3b0c037820 */ /* 0x002fcc0000400000 */
[----:B---3--:R-:W1:Y:S01]  /*409d0*/  MUFU.EX2 R0, R3 ;  /* 0x0000000300007308 */ /* 0x008e620000000800 */
[----:B-----5:R-:W-:Y:S04]  /*409e0*/  STL [R1+0xa40], R20 ;  /* 0x000a401401007387 */ /* 0x020fe80000100800 */
[----:B------:R-:W-:Y:S04]  /*409f0*/  STL [R1+0x2ed4], R20 ;  /* 0x002ed41401007387 */ /* 0x000fe80000100800 */
[----:B-1----:R1:W-:Y:S01]  /*40a00*/  STL [R1+0xa3c], R0 ;  /* 0x000a3c0001007387 */ /* 0x0023e20000100800 */
[----:B----4-:R-:W-:-:S04]  /*40a10*/  FFMA R12, R21, UR12, -R5 ;  /* 0x0000000c150c7c23 */ /* 0x010fc80008000805 */
[----:B------:R-:W-:Y:S01]  /*40a20*/  FMUL R3, R12, 1.4426950216293334961 ;  /* 0x3fb8aa3b0c037820 */ /* 0x000fe20000400000 */
[----:B--2---:R-:W-:-:S03]  /*40a30*/  FFMA R12, R29, UR12, -R5 ;  /* 0x0000000c1d0c7c23 */ /* 0x004fc60008000805 */
[----:B-1----:R1:W2:Y:S02]  /*40a40*/  MUFU.EX2 R0, R3 ;  /* 0x0000000300007308 */ /* 0x0022a40000000800 */
[----:B-1----:R-:W-:-:S06]  /*40a50*/  FMUL R3, R12, 1.4426950216293334961 ;  /* 0x3fb8aa3b0c037820 */ /* 0x002fcc0000400000 */
[----:B------:R1:W3:Y:S01]  /*40a60*/  MUFU.EX2 R20, R3 ;  /* 0x0000000300147308 */ /* 0x0002e20000000800 */
[----:B------:R-:W-:Y:S01]  /*40a70*/  FFMA R12, R4, UR12, -R5 ;  /* 0x0000000c040c7c23 */ /* 0x000fe20008000805 */
[----:B--2---:R2:W-:Y:S04]  /*40a80*/  STL [R1+0xa38], R0 ;  /* 0x000a380001007387 */ /* 0x0045e80000100800 */
[----:B------:R-:W4:Y:S01]  /*40a90*/  LDL.LU R4, [R1+0x2eec] ;  /* 0x002eec0001047983 */ /* 0x000f220000300800 */
[----:B-1----:R-:W-:-:S03]  /*40aa0*/  FMUL R3, R12, 1.4426950216293334961 ;  /* 0x3fb8aa3b0c037820 */ /* 0x002fc60000400000 */
[----:B--2---:R-:W0:Y:S04]  /*40ab0*/  LDL R0, [R1+0xa64] ;  /* 0x000a640001007983 */ /* 0x004e280000100800 */
[----:B---3--:R1:W-:Y:S02]  /*40ac0*/  STL [R1+0xa34], R20 ;  /* 0x000a341401007387 */ /* 0x0083e40000100800 */
[----:B-1----:R1:W2:Y:S02]  /*40ad0*/  MUFU.EX2 R20, R3 ;  /* 0x0000000300147308 */ /* 0x0022a40000000800 */
[----:B-1----:R-:W-:-:S06]  /*40ae0*/  FMUL R3, R14, 1.4426950216293334961 ;  /* 0x3fb8aa3b0e037820 */ /* 0x002fcc0000400000 */
[----:B------:R1:W3:Y:S01]  /*40af0*/  MUFU.EX2 R29, R3 ;  /* 0x00000003001d7308 */ /* 0x0002e20000000800 */
[--C-:B------:R-:W-:Y:S01]  /*40b00*/  FFMA R12, R23, UR12, -R5.reuse ;  /* 0x0000000c170c7c23 */ /* 0x100fe20008000805 */
[----:B--2---:R-:W-:Y:S04]  /*40b10*/  STL [R1+0xa30], R20 ;  /* 0x000a301401007387 */ /* 0x004fe80000100800 */
[----:B------:R-:W-:Y:S01]  /*40b20*/  STL [R1+0x2ee4], R20 ;  /* 0x002ee41401007387 */ /* 0x000fe20000100800 */
[----:B-1----:R-:W-:-:S03]  /*40b30*/  FFMA R3, R22, UR12, -R5 ;  /* 0x0000000c16037c23 */ /* 0x002fc60008000805 */
[----:B---3--:R-:W-:Y:S04]  /*40b40*/  STL [R1+0xa2c], R29 ;  /* 0x000a2c1d01007387 */ /* 0x008fe80000100800 */
[----:B------:R-:W-:Y:S04]  /*40b50*/  STL [R1+0x2edc], R29 ;  /* 0x002edc1d01007387 */ /* 0x000fe80000100800 */
[----:B------:R-:W2:Y:S01]  /*40b60*/  LDL.LU R5, [R1+0x2ee8] ;  /* 0x002ee80001057983 */ /* 0x000ea20000300800 */
[----:B------:R-:W1:Y:S03]  /*40b70*/  MUFU.EX2 R22, R15 ;  /* 0x0000000f00167308 */ /* 0x000e660000000800 */
[----:B-1----:R-:W-:Y:S04]  /*40b80*/  STL [R1+0xa28], R22 ;  /* 0x000a281601007387 */ /* 0x002fe80000100800 */
[----:B------:R1:W-:Y:S04]  /*40b90*/  STL [R1+0x2ee0], R22 ;  /* 0x002ee01601007387 */ /* 0x0003e80000100800 */
[----:B-1----:R-:W3:Y:S01]  /*40ba0*/  LDL R22, [R1+0xa68] ;  /* 0x000a680001167983 */ /* 0x002ee20000100800 */
[----:B------:R-:W-:-:S04]  /*40bb0*/  FMUL R3, R3, 1.4426950216293334961 ;  /* 0x3fb8aa3b03037820 */ /* 0x000fc80000400000 */
[----:B------:R4:W1:Y:S01]  /*40bc0*/  MUFU.EX2 R15, R3 ;  /* 0x00000003000f7308 */ /* 0x0008620000000800 */
[----:B------:R-:W-:Y:S01]  /*40bd0*/  USHF.R.S32.HI UR9, URZ, 0x1f, UR5 ;  /* 0x0000001f3f097899 */ /* 0x000fe20008011405 */
[----:B------:R-:W-:Y:S01]  /*40be0*/  BAR.SYNC.DEFER_BLOCKING 0x0 ;  /* 0x0000000000007b1d */ /* 0x000fe20000010000 */
[----:B0-----:R-:W-:Y:S01]  /*40bf0*/  FMNMX R29, R2, R0, !PT ;  /* 0x00000000021d7209 */ /* 0x001fe20007800000 */
[----:B------:R-:W-:-:S04]  /*40c00*/  FMUL R2, R12, 1.4426950216293334961 ;  /* 0x3fb8aa3b0c027820 */ /* 0x000fc80000400000 */
[----:B----4-:R-:W-:Y:S01]  /*40c10*/  FFMA R3, R4, UR12, -R29 ;  /* 0x0000000c04037c23 */ /* 0x010fe2000800081d */
[----:B------:R-:W0:Y:S03]  /*40c20*/  MUFU.EX2 R14, R2 ;  /* 0x00000002000e7308 */ /* 0x000e260000000800 */
[----:B------:R-:W-:-:S05]  /*40c30*/  FMUL R3, R3, 1.4426950216293334961 ;  /* 0x3fb8aa3b03037820 */ /* 0x000fca0000400000 */
[----:B------:R4:W5:Y:S01]  /*40c40*/  MUFU.EX2 R20, R3 ;  /* 0x0000000300147308 */ /* 0x0009620000000800 */
[----:B------:R-:W-:Y:S04]  /*40c50*/  STL [R1+0x5f0], R29 ;  /* 0x0005f01d01007387 */ /* 0x000fe80000100800 */
[----:B-1----:R-:W-:Y:S01]  /*40c60*/  STL [R1+0xa24], R15 ;  /* 0x000a240f01007387 */ /* 0x002fe20000100800 */
[----:B----4-:R-:W-:-:S03]  /*40c70*/  FFMA R3, R8, UR12, -R29 ;  /* 0x0000000c08037c23 */ /* 0x010fc6000800081d */
[----:B0-----:R-:W-:Y:S01]  /*40c80*/  STL [R1+0xa20], R14 ;  /* 0x000a200e01007387 */ /* 0x001fe20000100800 */
[----:B------:R-:W-:Y:S01]  /*40c90*/  FMUL R3, R3, 1.4426950216293334961 ;  /* 0x3fb8aa3b03037820 */ /* 0x000fe20000400000 */
[----:B--2---:R-:W-:-:S04]  /*40ca0*/  FFMA R2, R5, UR12, -R29 ;  /* 0x0000000c05027c23 */ /* 0x004fc8000800081d */
[----:B------:R-:W-:-:S04]  /*40cb0*/  FMUL R2, R2, 1.4426950216293334961 ;  /* 0x3fb8aa3b02027820 */ /* 0x000fc80000400000 */
[----:B------:R0:W1:Y:S01]  /*40cc0*/  MUFU.EX2 R0, R2 ;  /* 0x0000000200007308 */ /* 0x0000620000000800 */
[----:B-----5:R-:W-:Y:S01]  /*40cd0*/  STL [R1+0xa1c], R20 ;  /* 0x000a1c1401007387 */ /* 0x020fe20000100800 */
[----:B0-----:R-:W-:-:S04]  /*40ce0*/  FFMA R2, R9, UR12, -R29 ;  /* 0x0000000c09027c23 */ /* 0x001fc8000800081d */
[----:B------:R-:W-:Y:S01]  /*40cf0*/  FMUL R2, R2, 1.4426950216293334961 ;  /* 0x3fb8aa3b02027820 */ /* 0x000fe20000400000 */
[----:B-1----:R0:W-:Y:S03]  /*40d00*/  STL [R1+0xa18], R0 ;  /* 0x000a180001007387 */ /* 0x0021e60000100800 */
[----:B------:R1:W-:Y:S08]  /*40d10*/  MUFU.EX2 R28, R2 ;  /* 0x00000002001c7308 */ /* 0x0003f00000000800 */
[----:B0-----:R0:W2:Y:S01]  /*40d20*/  MUFU.EX2 R0, R3 ;  /* 0x0000000300007308 */ /* 0x0010a20000000800 */
[--C-:B-1----:R-:W-:Y:S01]  /*40d30*/  FFMA R2, R17, UR12, -R29.reuse ;  /* 0x0000000c11027c23 */ /* 0x102fe2000800081d */
[----:B0-----:R-:W-:-:S03]  /*40d40*/  FFMA R3, R16, UR12, -R29 ;  /* 0x0000000c10037c23 */ /* 0x001fc6000800081d */
[----:B------:R-:W-:Y:S01]  /*40d50*/  FMUL R2, R2, 1.4426950216293334961 ;  /* 0x3fb8aa3b02027820 */ /* 0x000fe20000400000 */
[----:B------:R-:W-:-:S03]  /*40d60*/  FMUL R3, R3, 1.4426950216293334961 ;  /* 0x3fb8aa3b03037820 */ /* 0x000fc60000400000 */
[----:B------:R0:W-:Y:S01]  /*40d70*/  MUFU.EX2 R21, R2 ;  /* 0x0000000200157308 */ /* 0x0001e20000000800 */
[----:B---3--:R-:W-:-:S07]  /*40d80*/  FMNMX R5, R13, R22, !PT ;  /* 0x000000160d057209 */ /* 0x008fce0007800000 */
[----:B------:R1:W3:Y:S01]  /*40d90*/  MUFU.EX2 R23, R3 ;  /* 0x0000000300177308 */ /* 0x0002e20000000800 */
[--C-:B0-----:R-:W-:Y:S01]  /*40da0*/  FFMA R2, R25, UR12, -R29.reuse ;  /* 0x0000000c19027c23 */ /* 0x101fe2000800081d */
[----:B-1----:R-:W-:-:S03]  /*40db0*/  FFMA R3, R24, UR12, -R29 ;  /* 0x0000000c18037c23 */ /* 0x002fc6000800081d */
[----:B------:R-:W-:Y:S01]  /*40dc0*/  FMUL R2, R2, 1.4426950216293334961 ;  /* 0x3fb8aa3b02027820 */ /* 0x000fe20000400000 */
[----:B------:R-:W-:-:S03]  /*40dd0*/  FMUL R3, R3, 1.4426950216293334961 ;  /* 0x3fb8aa3b03037820 */ /* 0x000fc60000400000 */
[----:B------:R0:W-:Y:S08]  /*40de0*/  MUFU.EX2 R9, R2 ;  /* 0x0000000200097308 */ /* 0x0001f00000000800 */
[----:B------:R1:W4:Y:S01]  /*40df0*/  MUFU.EX2 R8, R3 ;  /* 0x0000000300087308 */ /* 0x0003220000000800 */
[--C-:B0-----:R-:W-:Y:S01]  /*40e00*/  FFMA R2, R7, UR12, -R5.reuse ;  /* 0x0000000c07027c23 */ /* 0x101fe20008000805 */
[----:B-1----:R-:W-:-:S03]  /*40e10*/  FFMA R3, R6, UR12, -R5 ;  /* 0x0000000c06037c23 */ /* 0x002fc60008000805 */
[----:B------:R-:W-:Y:S01]  /*40e20*/  FMUL R2, R2, 1.4426950216293334961 ;  /* 0x3fb8aa3b02027820 */ /* 0x000fe20000400000 */
[----:B------:R-:W-:-:S03]  /*40e30*/  FMUL R3, R3, 1.4426950216293334961 ;  /* 0x3fb8aa3b03037820 */ /* 0x000fc60000400000 */
[----:B------:R-:W-:Y:S01]  /*40e40*/  MUFU.EX2 R22, R2 ;  /* 0x0000000200167308 */ /* 0x000fe20000000800 */
[----:B--2---:R-:W-:Y:S07]  /*40e50*/  STL [R1+0xa14], R0 ;  /* 0x000a140001007387 */ /* 0x004fee0000100800 */
[----:B------:R0:W1:Y:S01]  /*40e60*/  MUFU.EX2 R29, R3 ;  /* 0x00000003001d7308 */ /* 0x0000620000000800 */
[----:B------:R-:W-:Y:S04]  /*40e70*/  STL [R1+0xa10], R28 ;  /* 0x000a101c01007387 */ /* 0x000fe80000100800 */
[----:B---3--:R-:W-:Y:S04]  /*40e80*/  STL [R1+0xa0c], R23 ;  /* 0x000a0c1701007387 */ /* 0x008fe80000100800 */
[----:B------:R-:W2:Y:S01]  /*40e90*/  LDL R4, [R1+0xa5c] ;  /* 0x000a5c0001047983 */ /* 0x000ea20000100800 */
[----:B0-----:R-:W-:-:S03]  /*40ea0*/  FFMA R3, R10, UR12, -R5 ;  /* 0x0000000c0a037c23 */ /* 0x001fc60008000805 */
[----:B------:R0:W-:Y:S01]  /*40eb0*/  STL [R1+0x5ec], R5 ;  /* 0x0005ec0501007387 */ /* 0x0001e20000100800 */
[----:B------:R-:W-:-:S03]  /*40ec0*/  FMUL R3, R3, 1.4426950216293334961 ;  /* 0x3fb8aa3b03037820 */ /* 0x000fc60000400000 */
[----:B------:R-:W3:Y:S04]  /*40ed0*/  LDL R24, [R1+0xa50] ;  /* 0x000a500001187983 */ /* 0x000ee80000100800 */
[----:B------:R-:W5:Y:S04]  /*40ee0*/  LDL R16, [R1+0xa4c] ;  /* 0x000a4c0001107983 */ /* 0x000f680000100800 */
[----:B------:R-:W-:Y:S01]  /*40ef0*/  STL [R1+0xa08], R21 ;  /* 0x000a081501007387 */ /* 0x000fe20000100800 */
[----:B------:R-:W-:-:S03]  /*40f00*/  FFMA R2, R11, UR12, -R5 ;  /* 0x0000000c0b027c23 */ /* 0x000fc60008000805 */
[----:B------:R-:W2:Y:S01]  /*40f10*/  LDL R6, [R1+0xa3c] ;  /* 0x000a3c0001067983 */ /* 0x000ea20000100800 */
[----:B------:R1:W0:Y:S03]  /*40f20*/  MUFU.EX2 R25, R3 ;  /* 0x0000000300197308 */ /* 0x0002260000000800 */
[----:B----4-:R-:W-:Y:S04]  /*40f30*/  STL [R1+0xa04], R8 ;  /* 0x000a040801007387 */ /* 0x010fe80000100800 */
[----:B------:R-:W-:Y:S01]  /*40f40*/  STL [R1+0xa00], R9 ;  /* 0x000a000901007387 */ /* 0x000fe20000100800 */
[----:B-1----:R-:W-:-:S03]  /*40f50*/  FFMA R3, R18, UR12, -R5 ;  /* 0x0000000c12037c23 */ /* 0x002fc60008000805 */
[----:B------:R-:W-:Y:S04]  /*40f60*/  STL [R1+0x9fc], R29 ;  /* 0x0009fc1d01007387 */ /* 0x000fe80000100800 */
[----:B------:R-:W4:Y:S04]  /*40f70*/  LDL R10, [R1+0xa34] ;  /* 0x000a3400010a7983 */ /* 0x000f280000100800 */
[----:B------:R-:W3:Y:S04]  /*40f80*/  LDL R11, [R1+0xa54] ;  /* 0x000a5400010b7983 */ /* 0x000ee80000100800 */
[----:B------:R1:W-:Y:S04]  /*40f90*/  STL [R1+0x9f8], R22 ;  /* 0x0009f81601007387 */ /* 0x0003e80000100800 */
[----:B------:R-:W5:Y:S01]  /*40fa0*/  LDL R18, [R1+0xa18] ;  /* 0x000a180001127983 */ /* 0x000f620000100800 */
[----:B------:R-:W-:Y:S01]  /*40fb0*/  FMUL R2, R2, 1.4426950216293334961 ;  /* 0x3fb8aa3b02027820 */ /* 0x000fe20000400000 */
[----:B------:R-:W-:-:S03]  /*40fc0*/  FMUL R3, R3, 1.4426950216293334961 ;  /* 0x3fb8aa3b03037820 */ /* 0x000fc60000400000 */
[----:B------:R0:W1:Y:S08]  /*40fd0*/  MUFU.EX2 R17, R2 ;  /* 0x0000000200117308 */ /* 0x0000700000000800 */
[----:B------:R1:W1:Y:S01]  /*40fe0*/  MUFU.EX2 R13, R3 ;  /* 0x00000003000d7308 */ /* 0x0002620000000800 */
[----:B0-----:R-:W-:-:S04]  /*40ff0*/  FFMA R2, R19, UR12, -R5 ;  /* 0x0000000c13027c23 */ /* 0x001fc80008000805 */
[----:B------:R-:W-:Y:S01]  /*41000*/  FMUL R2, R2, 1.4426950216293334961 ;  /* 0x3fb8aa3b02027820 */ /* 0x000fe20000400000 */
[----:B-1----:R-:W-:-:S03]  /*41010*/  FFMA R3, R26, UR12, -R5 ;  /* 0x0000000c1a037c23 */ /* 0x002fc60008000805 */
[----:B------:R0:W1:Y:S01]  /*41020*/  MUFU.EX2 R12, R2 ;  /* 0x00000002000c7308 */ /* 0x0000620000000800 */
[----:B------:R-:W-:-:S07]  /*41030*/  FMUL R3, R3, 1.4426950216293334961 ;  /* 0x3fb8aa3b03037820 */ /* 0x000fce0000400000 */
[----:B------:R-:W1:Y:S01]  /*41040*/  MUFU.EX2 R7, R3 ;  /* 0x0000000300077308 */ /* 0x000e620000000800 */
[----:B0-----:R-:W-:Y:S01]  /*41050*/  FFMA R2, R27, UR12, -R5 ;  /* 0x0000000c1b027c23 */ /* 0x001fe20008000805 */
[----:B------:R-:W-:Y:S04]  /*41060*/  STL [R1+0x9f4], R25 ;  /* 0x0009f41901007387 */ /* 0x000fe80000100800 */
[----:B------:R-:W2:Y:S01]  /*41070*/  LDL R19, [R1+0xa38] ;  /* 0x000a380001137983 */ /* 0x000ea20000100800 */
[----:B------:R-:W-:-:S03]  /*41080*/  FMUL R2, R2, 1.4426950216293334961 ;  /* 0x3fb8aa3b02027820 */ /* 0x000fc60000400000 */
[----:B------:R-:W-:Y:S01]  /*41090*/  STL [R1+0x9f0], R17 ;  /* 0x0009f01101007387 */ /* 0x000fe20000100800 */
[----:B------:R5:W0:Y:S03]  /*410a0*/  MUFU.EX2 R5, R2 ;  /* 0x0000000200057308 */ /* 0x000a260000000800 */
[----:B------:R-:W3:Y:S04]  /*410b0*/  LDL R26, [R1+0xa58] ;  /* 0x000a5800011a7983 */ /* 0x000ee80000100800 */
[----:B------:R-:W-:Y:S04]  /*410c0*/  STL [R1+0x9ec], R13 ;  /* 0x0009ec0d01007387 */ /* 0x000fe80000100800 */
[----:B-1----:R1:W-:Y:S04]  /*410d0*/  STL [R1+0x9e8], R12 ;  /* 0x0009e80c01007387 */ /* 0x0023e80000100800 */
[----:B------:R-:W-:Y:S01]  /*410e0*/  STL [R1+0x9e4], R7 ;  /* 0x0009e40701007387 */ /* 0x000fe20000100800 */
[----:B------:R-:W-:Y:S01]  /*410f0*/  FADD R3, R29, R22 ;  /* 0x000000161d037221 */ /* 0x000fe20000000000 */
[----:B-----5:R-:W-:-:S02]  /*41100*/  FADD R2, R20, R18 ;  /* 0x0000001214027221 */ /* 0x020fc40000000000 */
[----:B------:R-:W5:Y:S02]  /*41110*/  LDL.LU R20, [R1+0x2ee4] ;  /* 0x002ee40001147983 */ /* 0x000f640000300800 */
[----:B------:R-:W-:Y:S02]  /*41120*/  FADD R2, R0, R2 ;  /* 0x0000000200027221 */ /* 0x000fe40000000000 */
[----:B0-----:R-:W-:Y:S04]  /*41130*/  STL [R1+0x9e0], R5 ;  /* 0x0009e00501007387 */ /* 0x001fe80000100800 */
[----:B------:R-:W5:Y:S04]  /*41140*/  LDL.LU R22, [R1+0x2ee0] ;  /* 0x002ee00001167983 */ /* 0x000f680000300800 */
[----:B------:R-:W5:Y:S04]  /*41150*/  LDL.LU R29, [R1+0x2edc] ;  /* 0x002edc00011d7983 */ /* 0x000f680000300800 */
[----:B------:R-:W5:Y:S01]  /*41160*/  LDL.LU R0, [R1+0x2ed8] ;  /* 0x002ed80001007983 */ /* 0x000f620000300800 */
[----:B------:R-:W-:Y:S01]  /*41170*/  FADD R2, R28, R2 ;  /* 0x000000021c027221 */ /* 0x000fe20000000000 */
[----:B--2---:R-:W-:-:S04]  /*41180*/  FADD R6, R6, R19 ;  /* 0x0000001306067221 */ /* 0x004fc80000000000 */
[----:B----4-:R-:W-:Y:S01]  /*41190*/  FADD R6, R10, R6 ;  /* 0x000000060a067221 */ /* 0x010fe20000000000 */
[----:B---3--:R-:W-:-:S04]  /*411a0*/  FADD R4, R4, R26 ;  /* 0x0000001a04047221 */ /* 0x008fc80000000000 */
[----:B------:R-:W-:-:S04]  /*411b0*/  FADD R4, R11, R4 ;  /* 0x000000040b047221 */ /* 0x000fc80000000000 */
[----:B------:R-:W-:-:S04]  /*411c0*/  FADD R4, R24, R4 ;  /* 0x0000000418047221 */ /* 0x000fc80000000000 */
[----:B------:R-:W-:Y:S01]  /*411d0*/  FADD R4, R16, R4 ;  /* 0x0000000410047221 */ /* 0x000fe20000000000 */
[----:B------:R-:W-:-:S04]  /*411e0*/  FADD R3, R25, R3 ;  /* 0x0000000319037221 */ /* 0x000fc80000000000 */
[----:B------:R-:W-:-:S04]  /*411f0*/  FADD R3, R17, R3 ;  /* 0x0000000311037221 */ /* 0x000fc80000000000 */
[----:B------:R-:W-:-:S04]  /*41200*/  FADD R3, R13, R3 ;  /* 0x000000030d037221 */ /* 0x000fc80000000000 */
[----:B------:R-:W-:Y:S01]  /*41210*/  FADD R3, R12, R3 ;  /* 0x000000030c037221 */ /* 0x000fe20000000000 */
[----:B-----5:R-:W-:Y:S02]  /*41220*/  FADD R6, R20, R6 ;  /* 0x0000000614067221 */ /* 0x020fe40000000000 */
[----:B------:R-:W2:Y:S04]  /*41230*/  LDL.LU R20, [R1+0x2ed4] ;  /* 0x002ed40001147983 */ /* 0x000ea80000300800 */
[----:B------:R-:W3:Y:S01]  /*41240*/  LDL.LU R28, [R1+0x2ed0] ;  /* 0x002ed000011c7983 */ /* 0x000ee20000300800 */
[----:B------:R-:W-:-:S03]  /*41250*/  FADD R6, R29, R6 ;  /* 0x000000061d067221 */ /* 0x000fc60000000000 */
[----:B------:R-:W4:Y:S01]  /*41260*/  LDL.LU R29, [R1+0x2ecc] ;  /* 0x002ecc00011d7983 */ /* 0x000f220000300800 */
[----:B------:R-:W-:-:S03]  /*41270*/  FADD R4, R0, R4 ;  /* 0x0000000400047221 */ /* 0x000fc60000000000 */
[----:B------:R-:W5:Y:S04]  /*41280*/  LDL.LU R0, [R1+0x2ec8] ;  /* 0x002ec80001007983 */ /* 0x000f680000300800 */
[----:B-1----:R-:W4:Y:S04]  /*41290*/  LDL R12, [R1+0x5d0] ;  /* 0x0005d000010c7983 */ /* 0x002f280000100800 */
[----:B------:R-:W4:Y:S04]  /*412a0*/  LDL R11, [R1+0x5d4] ;  /* 0x0005d400010b7983 */ /* 0x000f280000100800 */
[----:B------:R-:W4:Y:S01]  /*412b0*/  LDL R10, [R1+0x1988] ;  /* 0x00198800010a7983 */ /* 0x000f220000100800 */
[----:B------:R-:W-:Y:S01]  /*412c0*/  FADD R2, R23, R2 ;  /* 0x0000000217027221 */ /* 0x000fe20000000000 */
[----:B------:R-:W-:Y:S01]  /*412d0*/  FADD R6, R22, R6 ;  /* 0x0000000616067221 */ /* 0x000fe20000000000 */
[----:B------:R-:W-:Y:S01]  /*412e0*/  FADD R3, R7, R3 ;  /* 0x0000000307037221 */ /* 0x000fe20000000000 */
[----:B------:R-:W4:Y:S01]  /*412f0*/  LDL R19, [R1+0x1990] ;  /* 0x0019900001137983 */ /* 0x000f220000100800 */
[----:B------:R-:W-:Y:S01]  /*41300*/  FADD R2, R21, R2 ;  /* 0x0000000215027221 */ /* 0x000fe20000000000 */
[----:B------:R-:W-:Y:S01]  /*41310*/  FADD R6, R15, R6 ;  /* 0x000000060f067221 */ /* 0x000fe20000000000 */
[----:B------:R-:W-:Y:S01]  /*41320*/  FADD R3, R5, R3 ;  /* 0x0000000305037221 */ /* 0x000fe20000000000 */
[----:B------:R-:W4:Y:S01]  /*41330*/  LDL R15, [R1+0x198c] ;  /* 0x00198c00010f7983 */ /* 0x000f220000100800 */
[----:B------:R-:W-:Y:S01]  /*41340*/  FADD R2, R8, R2 ;  /* 0x0000000208027221 */ /* 0x000fe20000000000 */
[----:B------:R-:W-:-:S02]  /*41350*/  FADD R6, R14, R6 ;  /* 0x000000060e067221 */ /* 0x000fc40000000000 */
[----:B------:R-:W4:Y:S04]  /*41360*/  LDL R16, [R1+0x1998] ;  /* 0x0019980001107983 */ /* 0x000f280000100800 */
[----:B------:R-:W0:Y:S04]  /*41370*/  SHFL.BFLY PT, R7, R6, 0x2, 0x1f ;  /* 0x0c401f0006077f89 */ /* 0x000e2800000e0000 */
[----:B------:R-:W4:Y:S04]  /*41380*/  LDL R14, [R1+0x19a0] ;  /* 0x0019a000010e7983 */ /* 0x000f280000100800 */
[----:B------:R-:W4:Y:S04]  /*41390*/  LDL R13, [R1+0x1994] ;  /* 0x00199400010d7983 */ /* 0x000f280000100800 */
[----:B------:R-:W4:Y:S04]  /*413a0*/  LDL R17, [R1+0x199c] ;  /* 0x00199c0001117983 */ /* 0x000f280000100800 */
[----:B------:R-:W4:Y:S01]  /*413b0*/  LDL R18, [R1+0x19a8] ;  /* 0x0019a80001127983 */ /* 0x000f220000100800 */
[----:B0-----:R-:W-:-:S05]  /*413c0*/  FADD R7, R6, R7 ;  /* 0x0000000706077221 */ /* 0x001fca0000000000 */
[----:B------:R-:W0:Y:S02]  /*413d0*/  SHFL.BFLY PT, R6, R7, 0x1, 0x1f ;  /* 0x0c201f0007067f89 */ /* 0x000e2400000e0000 */
[----:B0-----:R-:W-:Y:S01]  /*413e0*/  FADD R6, R7, R6 ;  /* 0x0000000607067221 */ /* 0x001fe20000000000 */
[----:B---3--:R-:W-:-:S04]  /*413f0*/  FADD R4, R28, R4 ;  /* 0x000000041c047221 */ /* 0x008fc80000000000 */
[----:B--2---:R-:W-:Y:S01]  /*41400*/  FADD R8, R20, R4 ;  /* 0x0000000414087221 */ /* 0x004fe20000000000 */
[----:B------:R-:W-:Y:S02]  /*41410*/  FADD R4, R9, R2 ;  /* 0x0000000209047221 */ /* 0x000fe40000000000 */
[----:B------:R-:W0:Y:S04]  /*41420*/  SHFL.BFLY PT, R2, R3, 0x2, 0x1f ;  /* 0x0c401f0003027f89 */ /* 0x000e2800000e0000 */
[----:B------:R-:W1:Y:S04]  /*41430*/  SHFL.BFLY PT, R9, R8, 0x2, 0x1f ;  /* 0x0c401f0008097f89 */ /* 0x000e6800000e0000 */
[----:B------:R-:W2:Y:S01]  /*41440*/  SHFL.BFLY PT, R5, R4, 0x2, 0x1f ;  /* 0x0c401f0004057f89 */ /* 0x000ea200000e0000 */
[----:B0-----:R-:W-:Y:S01]  /*41450*/  FADD R3, R3, R2 ;  /* 0x0000000203037221 */ /* 0x001fe20000000000 */
[----:B-1----:R-:W-:Y:S01]  /*41460*/  FADD R9, R8, R9 ;  /* 0x0000000908097221 */ /* 0x002fe20000000000 */
[----:B--2---:R-:W-:-:S04]  /*41470*/  FADD R5, R4, R5 ;  /* 0x0000000504057221 */ /* 0x004fc80000000000 */
[----:B------:R-:W0:Y:S04]  /*41480*/  SHFL.BFLY PT, R8, R9, 0x1, 0x1f ;  /* 0x0c201f0009087f89 */ /* 0x000e2800000e0000 */
[----:B------:R-:W1:Y:S04]  /*41490*/  SHFL.BFLY PT, R4, R5, 0x1, 0x1f ;  /* 0x0c201f0005047f89 */ /* 0x000e6800000e0000 */
[----:B------:R-:W2:Y:S04]  /*414a0*/  SHFL.BFLY PT, R2, R3, 0x1, 0x1f ;  /* 0x0c201f0003027f89 */ /* 0x000ea800000e0000 */
[----:B-----5:R4:W-:Y:S01]  /*414b0*/  @!P0 STS [R0+0x80], R6 ;  /* 0x0000800600008388 */ /* 0x0209e20000000800 */
[----:B0-----:R-:W-:Y:S01]  /*414c0*/  FADD R8, R9, R8 ;  /* 0x0000000809087221 */ /* 0x001fe20000000000 */
[----:B-1----:R-:W-:Y:S01]  /*414d0*/  FADD R4, R5, R4 ;  /* 0x0000000405047221 */ /* 0x002fe20000000000 */
[----:B--2---:R-:W-:-:S03]  /*414e0*/  FADD R2, R3, R2 ;  /* 0x0000000203027221 */ /* 0x004fc60000000000 */
[----:B------:R0:W-:Y:S04]  /*414f0*/  @!P0 STS [R0], R8 ;  /* 0x0000000800008388 */ /* 0x0001e80000000800 */
[----:B------:R-:W-:Y:S04]  /*41500*/  @!P0 STS [R0+0x100], R4 ;  /* 0x0001000400008388 */ /* 0x000fe80000000800 */
[----:B------:R-:W-:Y:S01]  /*41510*/  @!P0 STS [R0+0x180], R2 ;  /* 0x0001800200008388 */ /* 0x000fe20000000800 */
[----:B------:R-:W-:Y:S01]  /*41520*/  BAR.SYNC.DEFER_BLOCKING 0x0 ;  /* 0x0000000000007b1d */ /* 0x000fe20000010000 */
[----:B----4-:R-:W-:-:S05]  /*41530*/  IADD3 R6, P2, R19, UR5, RZ ;  /* 0x0000000513067c10 */ /* 0x010fca000ff5e0ff */
[----:B------:R-:W2:Y:S04]  /*41540*/  LDL R9, [R1+0x19d0] ;  /* 0x0019d00001097983 */ /* 0x000ea80000100800 */
[----:B0-----:R-:W3:Y:S04]  /*41550*/  LDL R8, [R1+0x19c4] ;  /* 0x0019c40001087983 */ /* 0x001ee80000100800 */
[----:B------:R-:W0:Y:S04]  /*41560*/  LDS R0, [R29] ;  /* 0x000000001d007984 */ /* 0x000e280000000800 */
[----:B0-----:R-:W0:Y:S02]  /*41570*/  SHFL.BFLY PT, R2, R0, 0x2, 0x1f ;  /* 0x0c401f0000027f89 */ /* 0x001e2400000e0000 */
[----:B0-----:R-:W-:-:S05]  /*41580*/  FADD R0, R0, R2 ;  /* 0x0000000200007221 */ /* 0x001fca0000000000 */
[----:B------:R-:W0:Y:S01]  /*41590*/  SHFL.BFLY PT, R2, R0, 0x1, 0x1f ;  /* 0x0c201f0000027f89 */ /* 0x000e2200000e0000 */
[----:B------:R-:W-:-:S04]  /*415a0*/  IADD3 R4, P1, R12, UR5, RZ ;  /* 0x000000050c047c10 */ /* 0x000fc8000ff3e0ff */
[----:B------:R-:W-:Y:S02]  /*415b0*/  IADD3.X R5, R11, UR9, RZ, P1, !PT ;  /* 0x000000090b057c10 */ /* 0x000fe40008ffe4ff */
[----:B------:R-:W4:Y:S01]  /*415c0*/  LDL R11, [R1+0x19a4] ;  /* 0x0019a400010b7983 */ /* 0x000f220000100800 */
[----:B0-----:R-:W-:Y:S01]  /*415d0*/  FADD R0, R0, R2 ;  /* 0x0000000200007221 */ /* 0x001fe20000000000 */
[----:B------:R-:W-:Y:S02]  /*415e0*/  VIADD R2, R12, UR18 ;  /* 0x000000120c027c36 */ /* 0x000fe40008000000 */
[----:B------:R-:W5:Y:S03]  /*415f0*/  LDL R12, [R1+0x19b0] ;  /* 0x0019b000010c7983 */ /* 0x000f660000100800 */
[----:B------:R-:W-:-:S04]  /*41600*/  IADD3 R2, P1, R2, UR5, RZ ;  /* 0x0000000502027c10 */ /* 0x000fc8000ff3e0ff */
[----:B------:R-:W-:Y:S02]  /*41610*/  IADD3.X R3, R10, UR9, RZ, P1, !PT ;  /* 0x000000090a037c10 */ /* 0x000fe40008ffe4ff */
[----:B------:R-:W2:Y:S04]  /*41620*/  LDL R10, [R1+0x19b8] ;  /* 0x0019b800010a7983 */ /* 0x000ea80000100800 */
[----:B------:R0:W-:Y:S01]  /*41630*/  @!P0 STS [R29], R0 ;  /* 0x000000001d008388 */ /* 0x0001e20000000800 */
[----:B------:R-:W-:Y:S06]  /*41640*/  BAR.SYNC.DEFER_BLOCKING 0x0 ;  /* 0x0000000000007b1d */ /* 0x000fec0000010000 */
[----:B0-----:R-:W3:Y:S01]  /*41650*/  LDL R0, [R1+0x19ac] ;  /* 0x0019ac0001007983 */ /* 0x001ee20000100800 */
[----:B------:R-:W-:-:S03]  /*41660*/  IADD3.X R7, R15, UR9, RZ, P2, !PT ;  /* 0x000000090f077c10 */ /* 0x000fc600097fe4ff */
[----:B------:R-:W3:Y:S04]  /*41670*/  LDL R15, [R1+0x19b4] ;  /* 0x0019b400010f7983 */ /* 0x000ee80000100800 */
[----:B------:R0:W3:Y:S04]  /*41680*/  LDG.E.U8 R24, desc[UR10][R4.64] ;  /* 0x0000000a04187981 */ /* 0x0000e8000c1e1100 */
[----:B------:R1:W3:Y:S04]  /*41690*/  LDG.E.U8 R23, desc[UR10][R2.64] ;  /* 0x0000000a02177981 */ /* 0x0002e8000c1e1100 */
[----:B------:R1:W3:Y:S01]  /*416a0*/  LDG.E.U8 R21, desc[UR10][R6.64] ;  /* 0x0000000a06157981 */ /* 0x0002e2000c1e1100 */
[----:B0-----:R-:W-:-:S03]  /*416b0*/  IADD3 R4, P1, R16, UR5, RZ ;  /* 0x0000000510047c10 */ /* 0x001fc6000ff3e0ff */
[----:B------:R-:W3:Y:S01]  /*416c0*/  LDL R16, [R1+0x19c0] ;  /* 0x0019c00001107983 */ /* 0x000ee20000100800 */
[----:B-1----:R-:W-:-:S03]  /*416d0*/  IADD3 R2, P2, R14, UR5, RZ ;  /* 0x000000050e027c10 */ /* 0x002fc6000ff5e0ff */
[----:B------:R-:W3:Y:S01]  /*416e0*/  LDL R14, [R1+0x19c8] ;  /* 0x0019c800010e7983 */ /* 0x000ee20000100800 */
[----:B------:R-:W-:-:S03]  /*416f0*/  IADD3.X R5, R13, UR9, RZ, P1, !PT ;  /* 0x000000090d057c10 */ /* 0x000fc60008ffe4ff */
[----:B------:R-:W3:Y:S01]  /*41700*/  LDL R13, [R1+0x19bc] ;  /* 0x0019bc00010d7983 */ /* 0x000ee20000100800 */
[----:B------:R-:W-:-:S03]  /*41710*/  IADD3.X R3, R17, UR9, RZ, P2, !PT ;  /* 0x0000000911037c10 */ /* 0x000fc600097fe4ff */
[----:B------:R5:W3:Y:S01]  /*41720*/  LDG.E.U8 R20, desc[UR10][R4.64] ;  /* 0x0000000a04147981 */ /* 0x000ae2000c1e1100 */
[----:B------:R-:W-:-:S03]  /*41730*/  IADD3 R6, P1, R18, UR5, RZ ;  /* 0x0000000512067c10 */ /* 0x000fc6000ff3e0ff */
[----:B------:R2:W3:Y:S01]  /*41740*/  LDG.E.U8 R22, desc[UR10][R2.64] ;  /* 0x0000000a02167981 */ /* 0x0004e2000c1e1100 */
[----:B----4-:R-:W-:-:S03]  /*41750*/  IADD3.X R7, R11, UR9, RZ, P1, !PT ;  /* 0x000000090b077c10 */ /* 0x010fc60008ffe4ff */
[----:B------:R-:W4:Y:S04]  /*41760*/  LDL R11, [R1+0x19cc] ;  /* 0x0019cc00010b7983 */ /* 0x000f280000100800 */
[----:B------:R0:W4:Y:S01]  /*41770*/  LDG.E.U8 R19, desc[UR10][R6.64] ;  /* 0x0000000a06137981 */ /* 0x000122000c1e1100 */
[----:B-----5:R-:W-:-:S03]  /*41780*/  IADD3 R4, P2, R12, UR5, RZ ;  /* 0x000000050c047c10 */ /* 0x020fc6000ff5e0ff */
[----:B------:R-:W5:Y:S01]  /*41790*/  LDL R12, [R1+0x19d8] ;  /* 0x0019d800010c7983 */ /* 0x000f620000100800 */
[----:B--2---:R-:W-:-:S03]  /*417a0*/  IADD3 R2, P1, R10, UR5, RZ ;  /* 0x000000050a027c10 */ /* 0x004fc6000ff3e0ff */
[----:B------:R-:W2:Y:S01]  /*417b0*/  LDL R10, [R1+0x19e0] ;  /* 0x0019e000010a7983 */ /* 0x000ea20000100800 */
[----:B---3--:R-:W-:-:S03]  /*417c0*/  IADD3.X R5, R0, UR9, RZ, P2, !PT ;  /* 0x0000000900057c10 */ /* 0x008fc600097fe4ff */
[----:B------:R-:W3:Y:S01]  /*417d0*/  LDL R0, [R1+0x19d4] ;  /* 0x0019d40001007983 */ /* 0x000ee20000100800 */
[----:B------:R-:W-:-:S03]  /*417e0*/  IADD3.X R3, R15, UR9, RZ, P1, !PT ;  /* 0x000000090f037c10 */ /* 0x000fc60008ffe4ff */
[----:B------:R-:W3:Y:S04]  /*417f0*/  LDL R15, [R1+0x19dc] ;  /* 0x0019dc00010f7983 */ /* 0x000ee80000100800 */
[----:B------:R1:W3:Y:S04]  /*41800*/  LDG.E.U8 R18, desc[UR10][R4.64] ;  /* 0x0000000a04127981 */ /* 0x0002e8000c1e1100 */
[----:B------:R1:W3:Y:S01]  /*41810*/  LDG.E.U8 R17, desc[UR10][R2.64] ;  /* 0x0000000a02117981 */ /* 0x0002e2000c1e1100 */
[----:B0-----:R-:W-:-:S03]  /*41820*/  IADD3 R6, P2, R16, UR5, RZ ;  /* 0x0000000510067c10 */ /* 0x001fc6000ff5e0ff */
[----:B------:R-:W3:Y:S01]  /*41830*/  LDL R16, [R1+0x19e8] ;  /* 0x0019e80001107983 */ /* 0x000ee20000100800 */
[----:B-1----:R-:W-:-:S03]  /*41840*/  IADD3 R4, P1, R14, UR5, RZ ;  /* 0x000000050e047c10 */ /* 0x002fc6000ff3e0ff */
[----:B------:R-:W-:Y:S04]  /*41850*/  STL [R1+0x990], R24 ;  /* 0x0009901801007387 */ /* 0x000fe80000100800 */
[----:B------:R-:W3:Y:S01]  /*41860*/  LDL R14, [R1+0x19f0] ;  /* 0x0019f000010e7983 */ /* 0x000ee20000100800 */
[----:B------:R-:W-:Y:S02]  /*41870*/  IADD3.X R7, R13, UR9, RZ, P2, !PT ;  /* 0x000000090d077c10 */ /* 0x000fe400097fe4ff */
[----:B------:R-:W-:Y:S01]  /*41880*/  IADD3 R2, P2, R9, UR5, RZ ;  /* 0x0000000509027c10 */ /* 0x000fe2000ff5e0ff */
[----:B------:R-:W3:Y:S04]  /*41890*/  LDL R13, [R1+0x19e4] ;  /* 0x0019e400010d7983 */ /* 0x000ee80000100800 */
[----:B------:R0:W-:Y:S01]  /*418a0*/  STL [R1+0x988], R23 ;  /* 0x0009881701007387 */ /* 0x0001e20000100800 */
[----:B------:R-:W-:-:S03]  /*418b0*/  IADD3.X R5, R8, UR9, RZ, P1, !PT ;  /* 0x0000000908057c10 */ /* 0x000fc60008ffe4ff */
[----:B------:R-:W3:Y:S04]  /*418c0*/  LDL R9, [R1+0x19f8] ;  /* 0x0019f80001097983 */ /* 0x000ee80000100800 */
[----:B------:R-:W3:Y:S04]  /*418d0*/  LDL R8, [R1+0x19ec] ;  /* 0x0019ec0001087983 */ /* 0x000ee80000100800 */
[----:B0-----:R5:W3:Y:S04]  /*418e0*/  LDG.E.U8 R23, desc[UR10][R6.64] ;  /* 0x0000000a06177981 */ /* 0x001ae8000c1e1100 */
[----:B------:R0:W-:Y:S04]  /*418f0*/  STL [R1+0x9c0], R21 ;  /* 0x0009c01501007387 */ /* 0x0001e80000100800 */
[----:B0-----:R2:W3:Y:S01]  /*41900*/  LDG.E.U8 R21, desc[UR10][R4.64] ;  /* 0x0000000a04157981 */ /* 0x0014e2000c1e1100 */
[----:B----4-:R-:W-:-:S03]  /*41910*/  IADD3.X R3, R11, UR9, RZ, P2, !PT ;  /* 0x000000090b037c10 */ /* 0x010fc600097fe4ff */
[----:B------:R-:W4:Y:S01]  /*41920*/  LDL R11, [R1+0x19f4] ;  /* 0x0019f400010b7983 */ /* 0x000f220000100800 */
[----:B-----5:R-:W-:-:S03]  /*41930*/  IADD3 R6, P1, R12, UR5, RZ ;  /* 0x000000050c067c10 */ /* 0x020fc6000ff3e0ff */
[----:B------:R-:W5:Y:S04]  /*41940*/  LDL R12, [R1+0x1a00] ;  /* 0x001a0000010c7983 */ /* 0x000f680000100800 */
[----:B------:R0:W-:Y:S01]  /*41950*/  STL [R1+0x9b8], R20 ;  /* 0x0009b81401007387 */ /* 0x0001e20000100800 */
[----:B--2---:R-:W-:-:S03]  /*41960*/  IADD3 R4, P2, R10, UR5, RZ ;  /* 0x000000050a047c10 */ /* 0x004fc6000ff5e0ff */
[----:B------:R-:W2:Y:S04]  /*41970*/  LDL R10, [R1+0x1a08] ;  /* 0x001a0800010a7983 */ /* 0x000ea80000100800 */
[----:B0-----:R0:W2:Y:S01]  /*41980*/  LDG.E.U8 R20, desc[UR10][R2.64] ;  /* 0x0000000a02147981 */ /* 0x0010a2000c1e1100 */
[----:B---3--:R-:W-:-:S03]  /*41990*/  IADD3.X R7, R0, UR9, RZ, P1, !PT ;  /* 0x0000000900077c10 */ /* 0x008fc60008ffe4ff */
[----:B------:R-:W3:Y:S01]  /*419a0*/  LDL R0, [R1+0x19fc] ;  /* 0x0019fc0001007983 */ /* 0x000ee20000100800 */
[----:B------:R-:W-:-:S03]  /*419b0*/  IADD3.X R5, R15, UR9, RZ, P2, !PT ;  /* 0x000000090f057c10 */ /* 0x000fc600097fe4ff */
[----:B------:R1:W-:Y:S04]  /*419c0*/  STL [R1+0x9b4], R22 ;  /* 0x0009b41601007387 */ /* 0x0003e80000100800 */
[----:B------:R-:W3:Y:S04]  /*419d0*/  LDL R15, [R1+0x1a04] ;  /* 0x001a0400010f7983 */ /* 0x000ee80000100800 */
[----:B-1----:R1:W3:Y:S01]  /*419e0*/  LDG.E.U8 R22, desc[UR10][R6.64] ;  /* 0x0000000a06167981 */ /* 0x0022e2000c1e1100 */
[----:B0-----:R-:W-:-:S03]  /*419f0*/  IADD3 R2, P1, R16, UR5, RZ ;  /* 0x0000000510027c10 */ /* 0x001fc6000ff3e0ff */
[----:B------:R-:W3:Y:S04]  /*41a00*/  LDL R16, [R1+0x1a10] ;  /* 0x001a100001107983 */ /* 0x000ee80000100800 */
[----:B------:R0:W-:Y:S01]  /*41a10*/  STL [R1+0x9b0], R19 ;  /* 0x0009b01301007387 */ /* 0x0001e20000100800 */
[----:B-1----:R-:W-:-:S03]  /*41a20*/  IADD3 R6, P2, R14, UR5, RZ ;  /* 0x000000050e067c10 */ /* 0x002fc6000ff5e0ff */
[----:B------:R-:W3:Y:S01]  /*41a30*/  LDL R14, [R1+0x1a18] ;  /* 0x001a1800010e7983 */ /* 0x000ee20000100800 */
[----:B------:R-:W-:-:S03]  /*41a40*/  IADD3.X R3, R13, UR9, RZ, P1, !PT ;  /* 0x000000090d037c10 */ /* 0x000fc60008ffe4ff */
[----:B------:R-:W3:Y:S04]  /*41a50*/  LDL R13, [R1+0x1a0c] ;  /* 0x001a0c00010d7983 */ /* 0x000ee80000100800 */
[----:B0-----:R0:W3:Y:S04]  /*41a60*/  LDG.E.U8 R19, desc[UR10][R4.64] ;  /* 0x0000000a04137981 */ /* 0x0010e8000c1e1100 */
[----:B------:R1:W-:Y:S01]  /*41a70*/  STL [R1+0x9ac], R18 ;  /* 0x0009ac1201007387 */ /* 0x0003e20000100800 */
[----:B------:R-:W-:-:S03]  /*41a80*/  IADD3.X R7, R8, UR9, RZ, P2, !PT ;  /* 0x0000000908077c10 */ /* 0x000fc600097fe4ff */
[----:B------:R-:W3:Y:S01]  /*41a90*/  LDL R8, [R1+0x1a14] ;  /* 0x001a140001087983 */ /* 0x000ee20000100800 */
[----:B0-----:R-:W-:-:S03]  /*41aa0*/  IADD3 R4, P1, R9, UR5, RZ ;  /* 0x0000000509047c10 */ /* 0x001fc6000ff3e0ff */
[----:B------:R-:W3:Y:S04]  /*41ab0*/  LDL R9, [R1+0x1a20] ;  /* 0x001a200001097983 */ /* 0x000ee80000100800 */
[----:B-1----:R5:W3:Y:S04]  /*41ac0*/  LDG.E.U8 R18, desc[UR10][R2.64] ;  /* 0x0000000a02127981 */ /* 0x002ae8000c1e1100 */
        /* <DEDUP_REMOVED lines=11> */
[----:B------:R-:W3:Y:S04]  /*41b80*/  LDL R0, [R1+0x1a24] ;  /* 0x001a240001007983 */ /* 0x000ee80000100800 */
[----:B------:R1:W-:Y:S01]  /*41b90*/  STL [R1+0x968], R21 ;  /* 0x0009681501007387 */ /* 0x0003e20000100800 */
[----:B------:R-:W-:-:S03]  /*41ba0*/  IADD3.X R7, R15, UR9, RZ, P1, !PT ;  /* 0x000000090f077c10 */ /* 0x000fc60008ffe4ff */
        /* <DEDUP_REMOVED lines=1900> */
[----:B------:R-:W-:Y:S01]  /*49270*/  STL [R1+0x29c], R22 ;  /* 0x00029c1601007387 */ /* 0x000fe20000100800 */
[----:B------:R-:W-:-:S03]  /*49280*/  IADD3.X R3, R8, UR9, RZ, P2, !PT ;  /* 0x0000000908037c10 */ /* 0x000fc600097fe4ff */
[----:B------:R-:W3:Y:S01]  /*49290*/  LDL R8, [R1+0x2414] ;  /* 0x0024140001087983 */ /* 0x000ee20000100800 */
[----:B0-----:R-:W-:-:S03]  /*492a0*/  IADD3 R6, P1, R9, UR5, RZ ;  /* 0x0000000509067c10 */ /* 0x001fc6000ff3e0ff */
[----:B------:R-:W3:Y:S04]  /*492b0*/  LDL R9, [R1+0x2420] ;  /* 0x0024200001097983 */ /* 0x000ee80000100800 */
[----:B------:R5:W3:Y:S04]  /*492c0*/  LDG.E.U8 R24, desc[UR10][R4.64] ;  /* 0x0000000a04187981 */ /* 0x000ae8000c1e1100 */
[----:B------:R0:W-:Y:S04]  /*492d0*/  STL [R1+0x298], R19 ;  /* 0x0002981301007387 */ /* 0x0001e80000100800 */
[----:B0-----:R2:W3:Y:S01]  /*492e0*/  LDG.E.U8 R19, desc[UR10][R2.64] ;  /* 0x0000000a02137981 */ /* 0x0014e2000c1e1100 */
[----:B----4-:R-:W-:-:S03]  /*492f0*/  IADD3.X R7, R11, UR9, RZ, P1, !PT ;  /* 0x000000090b077c10 */ /* 0x010fc60008ffe4ff */
[----:B------:R-:W4:Y:S04]  /*49300*/  LDL R11, [R1+0x241c] ;  /* 0x00241c00010b7983 */ /* 0x000f280000100800 */
[----:B------:R0:W4:Y:S01]  /*49310*/  LDG.E.U8 R22, desc[UR10][R6.64] ;  /* 0x0000000a06167981 */ /* 0x000122000c1e1100 */
[----:B-----5:R-:W-:-:S03]  /*49320*/  IADD3 R4, P2, R12, UR5, RZ ;  /* 0x000000050c047c10 */ /* 0x020fc6000ff5e0ff */
[----:B------:R-:W5:Y:S04]  /*49330*/  LDL R12, [R1+0x2428] ;  /* 0x00242800010c7983 */ /* 0x000f680000100800 */
[----:B------:R1:W-:Y:S01]  /*49340*/  STL [R1+0xdc], R18 ;  /* 0x0000dc1201007387 */ /* 0x0003e20000100800 */
[----:B--2---:R-:W-:-:S03]  /*49350*/  IADD3 R2, P1, R10, UR5, RZ ;  /* 0x000000050a027c10 */ /* 0x004fc6000ff3e0ff */
[----:B------:R-:W2:Y:S01]  /*49360*/  LDL R10, [R1+0x2430] ;  /* 0x00243000010a7983 */ /* 0x000ea20000100800 */
[----:B---3--:R-:W-:-:S03]  /*49370*/  IADD3.X R5, R0, UR9, RZ, P2, !PT ;  /* 0x0000000900057c10 */ /* 0x008fc600097fe4ff */
[----:B------:R-:W3:Y:S04]  /*49380*/  LDL R0, [R1+0x2424] ;  /* 0x0024240001007983 */ /* 0x000ee80000100800 */
[----:B------:R0:W-:Y:S01]  /*49390*/  STL [R1+0x254], R17 ;  /* 0x0002541101007387 */ /* 0x0001e20000100800 */
[----:B------:R-:W-:-:S03]  /*493a0*/  IADD3.X R3, R15, UR9, RZ, P1, !PT ;  /* 0x000000090f037c10 */ /* 0x000fc60008ffe4ff */
[----:B-1----:R1:W3:Y:S04]  /*493b0*/  LDG.E.U8 R18, desc[UR10][R4.64] ;  /* 0x0000000a04127981 */ /* 0x0022e8000c1e1100 */
[----:B0-----:R-:W3:Y:S04]  /*493c0*/  LDL R17, [R1+0x2438] ;  /* 0x0024380001117983 */ /* 0x001ee80000100800 */
[----:B------:R0:W-:Y:S04]  /*493d0*/  STL [R1+0x290], R23 ;  /* 0x0002901701007387 */ /* 0x0001e80000100800 */
[----:B------:R-:W3:Y:S01]  /*493e0*/  LDL R15, [R1+0x242c] ;  /* 0x00242c00010f7983 */ /* 0x000ee20000100800 */
[----:B------:R-:W-:-:S03]  /*493f0*/  IADD3 R6, P2, R16, UR5, RZ ;  /* 0x0000000510067c10 */ /* 0x000fc6000ff5e0ff */
[----:B0-----:R0:W3:Y:S01]  /*49400*/  LDG.E.U8 R23, desc[UR10][R2.64] ;  /* 0x0000000a02177981 */ /* 0x0010e2000c1e1100 */
[----:B-1----:R-:W-:-:S03]  /*49410*/  IADD3 R4, P1, R14, UR5, RZ ;  /* 0x000000050e047c10 */ /* 0x002fc6000ff3e0ff */
[----:B------:R-:W3:Y:S01]  /*49420*/  LDL R14, [R1+0x2440] ;  /* 0x00244000010e7983 */ /* 0x000ee20000100800 */
[----:B------:R-:W-:-:S03]  /*49430*/  IADD3.X R7, R13, UR9, RZ, P2, !PT ;  /* 0x000000090d077c10 */ /* 0x000fc600097fe4ff */
[----:B------:R-:W3:Y:S04]  /*49440*/  LDL R13, [R1+0x2434] ;  /* 0x00243400010d7983 */ /* 0x000ee80000100800 */
        /* <DEDUP_REMOVED lines=8> */
[----:B----4-:R-:W-:-:S02]  /*494d0*/  IADD3.X R3, R11, UR9, RZ, P2, !PT ;  /* 0x000000090b037c10 */ /* 0x010fc400097fe4ff */
[----:B-----5:R-:W-:Y:S02]  /*494e0*/  IADD3 R6, P1, R12, UR5, RZ ;  /* 0x000000050c067c10 */ /* 0x020fe4000ff3e0ff */
[----:B------:R-:W4:Y:S04]  /*494f0*/  LDL R12, [R1+0x2444] ;  /* 0x00244400010c7983 */ /* 0x000f280000100800 */
[----:B------:R-:W-:Y:S04]  /*49500*/  STL [R1+0x284], R24 ;  /* 0x0002841801007387 */ /* 0x000fe80000100800 */
[----:B------:R-:W5:Y:S01]  /*49510*/  LDL R16, [R1+0x2450] ;  /* 0x0024500001107983 */ /* 0x000f620000100800 */
[----:B--2---:R-:W-:-:S03]  /*49520*/  IADD3 R4, P2, R10, UR5, RZ ;  /* 0x000000050a047c10 */ /* 0x004fc6000ff5e0ff */
[----:B------:R-:W2:Y:S04]  /*49530*/  LDL R11, [R1+0x2458] ;  /* 0x00245800010b7983 */ /* 0x000ea80000100800 */
[----:B------:R-:W2:Y:S04]  /*49540*/  LDL R10, [R1+0x244c] ;  /* 0x00244c00010a7983 */ /* 0x000ea80000100800 */
[----:B------:R0:W-:Y:S01]  /*49550*/  STL [R1+0x27c], R19 ;  /* 0x00027c1301007387 */ /* 0x0001e20000100800 */
[----:B---3--:R-:W-:-:S03]  /*49560*/  IADD3.X R7, R0, UR9, RZ, P1, !PT ;  /* 0x0000000900077c10 */ /* 0x008fc60008ffe4ff */
[----:B------:R-:W3:Y:S04]  /*49570*/  LDL R0, [R1+0x2454] ;  /* 0x0024540001007983 */ /* 0x000ee80000100800 */
[----:B0-----:R0:W3:Y:S04]  /*49580*/  LDG.E.U8 R19, desc[UR10][R2.64] ;  /* 0x0000000a02137981 */ /* 0x0010e8000c1e1100 */
[----:B------:R1:W-:Y:S04]  /*49590*/  STL [R1+0x278], R22 ;  /* 0x0002781601007387 */ /* 0x0003e80000100800 */
[----:B------:R1:W3:Y:S01]  /*495a0*/  LDG.E.U8 R24, desc[UR10][R6.64] ;  /* 0x0000000a06187981 */ /* 0x0002e2000c1e1100 */
[----:B0-----:R-:W-:-:S02]  /*495b0*/  IADD3 R2, P1, R17, UR5, RZ ;  /* 0x0000000511027c10 */ /* 0x001fc4000ff3e0ff */
[----:B------:R-:W-:Y:S02]  /*495c0*/  IADD3.X R5, R15, UR9, RZ, P2, !PT ;  /* 0x000000090f057c10 */ /* 0x000fe400097fe4ff */
[----:B------:R-:W3:Y:S01]  /*495d0*/  LDL R15, [R1+0x2460] ;  /* 0x00246000010f7983 */ /* 0x000ee20000100800 */
[----:B-1----:R-:W-:-:S03]  /*495e0*/  IADD3 R6, P2, R14, UR5, RZ ;  /* 0x000000050e067c10 */ /* 0x002fc6000ff5e0ff */
[----:B------:R-:W3:Y:S01]  /*495f0*/  LDL R14, [R1+0x245c] ;  /* 0x00245c00010e7983 */ /* 0x000ee20000100800 */
[----:B------:R-:W-:-:S03]  /*49600*/  IADD3.X R3, R13, UR9, RZ, P1, !PT ;  /* 0x000000090d037c10 */ /* 0x000fc60008ffe4ff */
[----:B------:R0:W-:Y:S04]  /*49610*/  STL [R1+0xbc], R18 ;  /* 0x0000bc1201007387 */ /* 0x0001e80000100800 */
[----:B------:R-:W3:Y:S04]  /*49620*/  LDG.E.U8 R22, desc[UR10][R2.64] ;  /* 0x0000000a02167981 */ /* 0x000ee8000c1e1100 */
[----:B0-----:R0:W3:Y:S01]  /*49630*/  LDG.E.U8 R18, desc[UR10][R4.64] ;  /* 0x0000000a04127981 */ /* 0x0010e2000c1e1100 */
[----:B------:R-:W-:-:S03]  /*49640*/  IADD3.X R7, R8, UR9, RZ, P2, !PT ;  /* 0x0000000908077c10 */ /* 0x000fc600097fe4ff */
[----:B------:R-:W3:Y:S04]  /*49650*/  LDL R8, [R1+0x2464] ;  /* 0x0024640001087983 */ /* 0x000ee80000100800 */
[----:B------:R-:W3:Y:S01]  /*49660*/  LDG.E.U8 R7, desc[UR10][R6.64] ;  /* 0x0000000a06077981 */ /* 0x000ee2000c1e1100 */
[----:B0-----:R-:W-:-:S03]  /*49670*/  IADD3 R4, P1, R9, UR5, RZ ;  /* 0x0000000509047c10 */ /* 0x001fc6000ff3e0ff */
[----:B------:R-:W3:Y:S04]  /*49680*/  LDL R9, [R1+0x2468] ;  /* 0x0024680001097983 */ /* 0x000ee80000100800 */
[----:B------:R0:W-:Y:S04]  /*49690*/  STL [R1+0x234], R23 ;  /* 0x0002341701007387 */ /* 0x0001e80000100800 */
[----:B------:R-:W3:Y:S01]  /*496a0*/  LDL R13, [R1+0x2470] ;  /* 0x00247000010d7983 */ /* 0x000ee20000100800 */
[----:B----4-:R-:W-:-:S03]  /*496b0*/  IADD3.X R5, R12, UR9, RZ, P1, !PT ;  /* 0x000000090c057c10 */ /* 0x010fc60008ffe4ff */
[----:B------:R-:W4:Y:S04]  /*496c0*/  LDL R12, [R1+0x246c] ;  /* 0x00246c00010c7983 */ /* 0x000f280000100800 */
[----:B------:R1:W-:Y:S01]  /*496d0*/  STL [R1+0x270], R21 ;  /* 0x0002701501007387 */ /* 0x0003e20000100800 */
[----:B-----5:R-:W-:-:S03]  /*496e0*/  IADD3 R2, P1, R16, UR5, RZ ;  /* 0x0000000510027c10 */ /* 0x020fc6000ff3e0ff */
[----:B------:R-:W5:Y:S04]  /*496f0*/  LDL R6, [R1+0x2478] ;  /* 0x0024780001067983 */ /* 0x000f680000100800 */
[----:B0-----:R0:W5:Y:S01]  /*49700*/  LDG.E.U8 R23, desc[UR10][R4.64] ;  /* 0x0000000a04177981 */ /* 0x001162000c1e1100 */
[----:B--2---:R-:W-:-:S03]  /*49710*/  IADD3.X R3, R10, UR9, RZ, P1, !PT ;  /* 0x000000090a037c10 */ /* 0x004fc60008ffe4ff */
[----:B------:R2:W-:Y:S04]  /*49720*/  STL [R1+0x26c], R20 ;  /* 0x00026c1401007387 */ /* 0x0005e80000100800 */
[----:B------:R-:W5:Y:S01]  /*49730*/  LDL R10, [R1+0x2480] ;  /* 0x00248000010a7983 */ /* 0x000f620000100800 */
[----:B0-----:R-:W-:-:S03]  /*49740*/  IADD3 R4, P2, R11, UR5, RZ ;  /* 0x000000050b047c10 */ /* 0x001fc6000ff5e0ff */
[----:B------:R-:W5:Y:S01]  /*49750*/  LDL R11, [R1+0x2474] ;  /* 0x00247400010b7983 */ /* 0x000f620000100800 */
[----:B---3--:R-:W-:-:S03]  /*49760*/  IADD3.X R5, R0, UR9, RZ, P2, !PT ;  /* 0x0000000900057c10 */ /* 0x008fc600097fe4ff */
[----:B------:R-:W3:Y:S04]  /*49770*/  LDL R0, [R1+0x247c] ;  /* 0x00247c0001007983 */ /* 0x000ee80000100800 */
[----:B------:R0:W-:Y:S04]  /*49780*/  STL [R1+0x268], R19 ;  /* 0x0002681301007387 */ /* 0x0001e80000100800 */
[----:B------:R-:W3:Y:S04]  /*49790*/  LDL R17, [R1+0x2488] ;  /* 0x0024880001117983 */ /* 0x000ee80000100800 */
[----:B------:R-:W3:Y:S04]  /*497a0*/  LDL R16, [R1+0x2484] ;  /* 0x0024840001107983 */ /* 0x000ee80000100800 */
[----:B-1----:R1:W3:Y:S04]  /*497b0*/  LDG.E.U8 R21, desc[UR10][R2.64] ;  /* 0x0000000a02157981 */ /* 0x0022e8000c1e1100 */
[----:B--2---:R-:W2:Y:S04]  /*497c0*/  LDG.E.U8 R20, desc[UR10][R4.64] ;  /* 0x0000000a04147981 */ /* 0x004ea8000c1e1100 */
[----:B------:R-:W-:Y:S01]  /*497d0*/  STL [R1+0x264], R24 ;  /* 0x0002641801007387 */ /* 0x000fe20000100800 */
[----:B-1----:R-:W-:-:S03]  /*497e0*/  IADD3 R2, P1, R15, UR5, RZ ;  /* 0x000000050f027c10 */ /* 0x002fc6000ff3e0ff */
[----:B------:R-:W2:Y:S01]  /*497f0*/  LDL R15, [R1+0x2490] ;  /* 0x00249000010f7983 */ /* 0x000ea20000100800 */
[----:B------:R-:W-:-:S03]  /*49800*/  IADD3.X R3, R14, UR9, RZ, P1, !PT ;  /* 0x000000090e037c10 */ /* 0x000fc60008ffe4ff */
[----:B------:R-:W2:Y:S04]  /*49810*/  LDL R14, [R1+0x248c] ;  /* 0x00248c00010e7983 */ /* 0x000ea80000100800 */
[----:B0-----:R0:W2:Y:S02]  /*49820*/  LDG.E.U8 R19, desc[UR10][R2.64] ;  /* 0x0000000a02137981 */ /* 0x0010a4000c1e1100 */
[----:B0-----:R-:W-:Y:S02]  /*49830*/  IADD3 R2, P1, R9, UR5, RZ ;  /* 0x0000000509027c10 */ /* 0x001fe4000ff3e0ff */
[----:B------:R-:W2:Y:S02]  /*49840*/  LDL R9, [R1+0x2498] ;  /* 0x0024980001097983 */ /* 0x000ea40000100800 */
[----:B------:R-:W-:-:S02]  /*49850*/  IADD3.X R3, R8, UR9, RZ, P1, !PT ;  /* 0x0000000908037c10 */ /* 0x000fc40008ffe4ff */
[----:B------:R0:W-:Y:S04]  /*49860*/  STL [R1+0x260], R18 ;  /* 0x0002601201007387 */ /* 0x0001e80000100800 */
[----:B------:R-:W2:Y:S04]  /*49870*/  LDL R8, [R1+0x2494] ;  /* 0x0024940001087983 */ /* 0x000ea80000100800 */
[----:B0-----:R0:W2:Y:S04]  /*49880*/  LDG.E.U8 R18, desc[UR10][R2.64] ;  /* 0x0000000a02127981 */ /* 0x0010a8000c1e1100 */
[----:B------:R-:W-:Y:S01]  /*49890*/  STL [R1+0x258], R22 ;  /* 0x0002581601007387 */ /* 0x000fe20000100800 */
[----:B0-----:R-:W-:-:S03]  /*498a0*/  IADD3 R2, P1, R13, UR5, RZ ;  /* 0x000000050d027c10 */ /* 0x001fc6000ff3e0ff */
[----:B------:R-:W2:Y:S01]  /*498b0*/  LDL R13, [R1+0x24a0] ;  /* 0x0024a000010d7983 */ /* 0x000ea20000100800 */
[----:B----4-:R-:W-:-:S03]  /*498c0*/  IADD3.X R3, R12, UR9, RZ, P1, !PT ;  /* 0x000000090c037c10 */ /* 0x010fc60008ffe4ff */
[----:B------:R-:W4:Y:S01]  /*498d0*/  LDL R12, [R1+0x249c] ;  /* 0x00249c00010c7983 */ /* 0x000f220000100800 */
[----:B-----5:R-:W-:-:S03]  /*498e0*/  IADD3 R6, P1, R6, UR5, RZ ;  /* 0x0000000506067c10 */ /* 0x020fc6000ff3e0ff */
[----:B------:R0:W-:Y:S04]  /*498f0*/  STL [R1+0x9c], R7 ;  /* 0x00009c0701007387 */ /* 0x0001e80000100800 */
[----:B------:R1:W5:Y:S01]  /*49900*/  LDG.E.U8 R25, desc[UR10][R2.64] ;  /* 0x0000000a02197981 */ /* 0x000362000c1e1100 */
[----:B0-----:R-:W-:Y:S02]  /*49910*/  IADD3.X R7, R11, UR9, RZ, P1, !PT ;  /* 0x000000090b077c10 */ /* 0x001fe40008ffe4ff */
[----:B------:R-:W-:Y:S01]  /*49920*/  IADD3 R4, P1, R10, UR5, RZ ;  /* 0x000000050a047c10 */ /* 0x000fe2000ff3e0ff */
[----:B------:R-:W5:Y:S03]  /*49930*/  LDL R11, [R1+0x24a8] ;  /* 0x0024a800010b7983 */ /* 0x000f660000100800 */
[----:B---3--:R-:W-:Y:S01]  /*49940*/  IADD3.X R5, R0, UR9, RZ, P1, !PT ;  /* 0x0000000900057c10 */ /* 0x008fe20008ffe4ff */
[----:B------:R-:W-:Y:S04]  /*49950*/  STL [R1+0x218], R23 ;  /* 0x0002181701007387 */ /* 0x000fe80000100800 */
[----:B------:R-:W3:Y:S01]  /*49960*/  LDL R0, [R1+0x24a4] ;  /* 0x0024a40001007983 */ /* 0x000ee20000100800 */
[----:B-1----:R-:W-:-:S03]  /*49970*/  IADD3 R2, P1, R17, UR5, RZ ;  /* 0x0000000511027c10 */ /* 0x002fc6000ff3e0ff */
[----:B------:R-:W3:Y:S01]  /*49980*/  LDG.E.U8 R22, desc[UR10][R6.64] ;  /* 0x0000000a06167981 */ /* 0x000ee2000c1e1100 */
[----:B------:R-:W-:-:S03]  /*49990*/  IADD3.X R3, R16, UR9, RZ, P1, !PT ;  /* 0x0000000910037c10 */ /* 0x000fc60008ffe4ff */
[----:B------:R-:W3:Y:S04]  /*499a0*/  LDL R10, [R1+0x24b0] ;  /* 0x0024b000010a7983 */ /* 0x000ee80000100800 */
[----:B------:R-:W-:Y:S04]  /*499b0*/  STL [R1+0x250], R21 ;  /* 0x0002501501007387 */ /* 0x000fe80000100800 */
[----:B--2---:R0:W-:Y:S04]  /*499c0*/  STL [R1+0x24c], R20 ;  /* 0x00024c1401007387 */ /* 0x0041e80000100800 */
[----:B------:R-:W2:Y:S04]  /*499d0*/  LDL R7, [R1+0x24ac] ;  /* 0x0024ac0001077983 */ /* 0x000ea80000100800 */
[----:B------:R-:W2:Y:S04]  /*499e0*/  LDG.E.U8 R24, desc[UR10][R4.64] ;  /* 0x0000000a04187981 */ /* 0x000ea8000c1e1100 */
[----:B0-----:R0:W2:Y:S04]  /*499f0*/  LDG.E.U8 R20, desc[UR10][R2.64] ;  /* 0x0000000a02147981 */ /* 0x0010a8000c1e1100 */
[----:B------:R-:W2:Y:S01]  /*49a00*/  LDL R6, [R1+0x24b8] ;  /* 0x0024b80001067983 */ /* 0x000ea20000100800 */
[----:B0-----:R-:W-:-:S04]  /*49a10*/  IADD3 R2, P1, R15, UR5, RZ ;  /* 0x000000050f027c10 */ /* 0x001fc8000ff3e0ff */
[----:B------:R-:W-:Y:S01]  /*49a20*/  IADD3.X R3, R14, UR9, RZ, P1, !PT ;  /* 0x000000090e037c10 */ /* 0x000fe20008ffe4ff */
[----:B------:R-:W-:Y:S04]  /*49a30*/  STL [R1+0x248], R19 ;  /* 0x0002481301007387 */ /* 0x000fe80000100800 */
[----:B------:R0:W2:Y:S02]  /*49a40*/  LDG.E.U8 R21, desc[UR10][R2.64] ;  /* 0x0000000a02157981 */ /* 0x0000a4000c1e1100 */
[----:B0-----:R-:W-:Y:S02]  /*49a50*/  IADD3 R2, P1, R9, UR5, RZ ;  /* 0x0000000509027c10 */ /* 0x001fe4000ff3e0ff */
[----:B------:R-:W2:Y:S02]  /*49a60*/  LDL R9, [R1+0x24b4] ;  /* 0x0024b40001097983 */ /* 0x000ea40000100800 */
[----:B------:R-:W-:-:S02]  /*49a70*/  IADD3.X R3, R8, UR9, RZ, P1, !PT ;  /* 0x0000000908037c10 */ /* 0x000fc40008ffe4ff */
[----:B------:R-:W2:Y:S04]  /*49a80*/  LDL R8, [R1+0x24c0] ;  /* 0x0024c00001087983 */ /* 0x000ea80000100800 */
[----:B------:R0:W-:Y:S04]  /*49a90*/  STL [R1+0x244], R18 ;  /* 0x0002441201007387 */ /* 0x0001e80000100800 */
[----:B------:R-:W2:Y:S04]  /*49aa0*/  LDL R17, [R1+0x24c8] ;  /* 0x0024c80001117983 */ /* 0x000ea80000100800 */
[----:B------:R1:W2:Y:S04]  /*49ab0*/  LDG.E.U8 R23, desc[UR10][R2.64] ;  /* 0x0000000a02177981 */ /* 0x0002a8000c1e1100 */
[----:B0-----:R-:W2:Y:S04]  /*49ac0*/  LDL R18, [R1+0x24bc] ;  /* 0x0024bc0001127983 */ /* 0x001ea80000100800 */
[----:B------:R-:W2:Y:S01]  /*49ad0*/  LDL R16, [R1+0x24c4] ;  /* 0x0024c40001107983 */ /* 0x000ea20000100800 */
[----:B-1----:R-:W-:-:S03]  /*49ae0*/  IADD3 R2, P1, R13, UR5, RZ ;  /* 0x000000050d027c10 */ /* 0x002fc6000ff3e0ff */
[----:B------:R-:W2:Y:S01]  /*49af0*/  LDL R15, [R1+0x24d0] ;  /* 0x0024d000010f7983 */ /* 0x000ea20000100800 */
[----:B----4-:R-:W-:-:S05]  /*49b00*/  IADD3.X R3, R12, UR9, RZ, P1, !PT ;  /* 0x000000090c037c10 */ /* 0x010fca0008ffe4ff */
[----:B------:R0:W4:Y:S04]  /*49b10*/  LDG.E.U8 R19, desc[UR10][R2.64] ;  /* 0x0000000a02137981 */ /* 0x000128000c1e1100 */
[----:B-----5:R-:W-:Y:S04]  /*49b20*/  STL [R1+0x240], R25 ;  /* 0x0002401901007387 */ /* 0x020fe80000100800 */
[----:B------:R-:W5:Y:S01]  /*49b30*/  LDL R14, [R1+0x24cc] ;  /* 0x0024cc00010e7983 */ /* 0x000f620000100800 */
[----:B0-----:R-:W-:-:S04]  /*49b40*/  IADD3 R2, P1, R11, UR5, RZ ;  /* 0x000000050b027c10 */ /* 0x001fc8000ff3e0ff */
[----:B---3--:R-:W-:Y:S02]  /*49b50*/  IADD3.X R3, R0, UR9, RZ, P1, !PT ;  /* 0x0000000900037c10 */ /* 0x008fe40008ffe4ff */
[----:B------:R-:W3:Y:S04]  /*49b60*/  LDL R0, [R1+0x24d8] ;  /* 0x0024d80001007983 */ /* 0x000ee80000100800 */
[----:B------:R0:W-:Y:S04]  /*49b70*/  STL [R1+0x238], R22 ;  /* 0x0002381601007387 */ /* 0x0001e80000100800 */
[----:B------:R-:W3:Y:S01]  /*49b80*/  LDL R13, [R1+0x24d4] ;  /* 0x0024d400010d7983 */ /* 0x000ee20000100800 */
[----:B------:R-:W-:-:S03]  /*49b90*/  IADD3 R4, P1, R10, UR5, RZ ;  /* 0x000000050a047c10 */ /* 0x000fc6000ff3e0ff */
[----:B------:R-:W3:Y:S04]  /*49ba0*/  LDL R12, [R1+0x24e0] ;  /* 0x0024e000010c7983 */ /* 0x000ee80000100800 */
[----:B0-----:R0:W3:Y:S01]  /*49bb0*/  LDG.E.U8 R22, desc[UR10][R2.64] ;  /* 0x0000000a02167981 */ /* 0x0010e2000c1e1100 */
[----:B--2---:R-:W-:-:S03]  /*49bc0*/  IADD3.X R5, R7, UR9, RZ, P1, !PT ;  /* 0x0000000907057c10 */ /* 0x004fc60008ffe4ff */
[----:B------:R-:W2:Y:S04]  /*49bd0*/  LDL R11, [R1+0x24dc] ;  /* 0x0024dc00010b7983 */ /* 0x000ea80000100800 */
[----:B------:R1:W-:Y:S04]  /*49be0*/  STL [R1+0x7c], R24 ;  /* 0x00007c1801007387 */ /* 0x0003e80000100800 */
[----:B------:R0:W-:Y:S01]  /*49bf0*/  STL [R1+0x1fc], R20 ;  /* 0x0001fc1401007387 */ /* 0x0001e20000100800 */
[----:B------:R-:W-:-:S03]  /*49c00*/  IADD3 R6, P1, R6, UR5, RZ ;  /* 0x0000000506067c10 */ /* 0x000fc6000ff3e0ff */
[----:B------:R-:W2:Y:S04]  /*49c10*/  LDL R10, [R1+0x24e8] ;  /* 0x0024e800010a7983 */ /* 0x000ea80000100800 */
[----:B-1----:R-:W2:Y:S04]  /*49c20*/  LDG.E.U8 R24, desc[UR10][R4.64] ;  /* 0x0000000a04187981 */ /* 0x002ea8000c1e1100 */
[----:B------:R-:W2:Y:S01]  /*49c30*/  LDL R5, [R1+0x24e4] ;  /* 0x0024e40001057983 */ /* 0x000ea20000100800 */
[----:B------:R-:W-:Y:S02]  /*49c40*/  IADD3.X R7, R9, UR9, RZ, P1, !PT ;  /* 0x0000000909077c10 */ /* 0x000fe40008ffe4ff */
[----:B------:R-:W-:-:S03]  /*49c50*/  IADD3 R8, P1, R8, UR5, RZ ;  /* 0x0000000508087c10 */ /* 0x000fc6000ff3e0ff */
[----:B0-----:R-:W2:Y:S04]  /*49c60*/  LDG.E.U8 R20, desc[UR10][R6.64] ;  /* 0x0000000a06147981 */ /* 0x001ea8000c1e1100 */
[----:B------:R0:W-:Y:S04]  /*49c70*/  STL [R1+0x230], R21 ;  /* 0x0002301501007387 */ /* 0x0001e80000100800 */
[----:B------:R-:W2:Y:S01]  /*49c80*/  LDL R4, [R1+0x24f0] ;  /* 0x0024f00001047983 */ /* 0x000ea20000100800 */
[----:B------:R-:W-:Y:S02]  /*49c90*/  IADD3.X R9, R18, UR9, RZ, P1, !PT ;  /* 0x0000000912097c10 */ /* 0x000fe40008ffe4ff */
[----:B------:R-:W-:Y:S01]  /*49ca0*/  IADD3 R2, P1, R17, UR5, RZ ;  /* 0x0000000511027c10 */ /* 0x000fe2000ff3e0ff */
[----:B------:R1:W-:Y:S03]  /*49cb0*/  STL [R1+0x22c], R23 ;  /* 0x00022c1701007387 */ /* 0x0003e60000100800 */
[----:B------:R-:W-:Y:S01]  /*49cc0*/  IADD3.X R3, R16, UR9, RZ, P1, !PT ;  /* 0x0000000910037c10 */ /* 0x000fe20008ffe4ff */
[----:B0-----:R-:W2:Y:S04]  /*49cd0*/  LDG.E.U8 R21, desc[UR10][R8.64] ;  /* 0x0000000a08157981 */ /* 0x001ea8000c1e1100 */
[----:B------:R-:W2:Y:S04]  /*49ce0*/  LDL R7, [R1+0x24ec] ;  /* 0x0024ec0001077983 */ /* 0x000ea80000100800 */
[----:B------:R-:W2:Y:S04]  /*49cf0*/  LDL R6, [R1+0x24f8] ;  /* 0x0024f80001067983 */ /* 0x000ea80000100800 */
[----:B------:R0:W2:Y:S02]  /*49d00*/  LDG.E.U8 R9, desc[UR10][R2.64] ;  /* 0x0000000a02097981 */ /* 0x0000a4000c1e1100 */
[----:B0-----:R-:W-:-:S02]  /*49d10*/  IADD3 R2, P1, R15, UR5, RZ ;  /* 0x000000050f027c10 */ /* 0x001fc4000ff3e0ff */
[----:B----4-:R0:W-:Y:S04]  /*49d20*/  STL [R1+0x228], R19 ;  /* 0x0002281301007387 */ /* 0x0101e80000100800 */
[----:B------:R-:W4:Y:S01]  /*49d30*/  LDL R8, [R1+0x2500] ;  /* 0x0025000001087983 */ /* 0x000f220000100800 */
[----:B-----5:R-:W-:-:S05]  /*49d40*/  IADD3.X R3, R14, UR9, RZ, P1, !PT ;  /* 0x000000090e037c10 */ /* 0x020fca0008ffe4ff */
[----:B-1----:R3:W5:Y:S02]  /*49d50*/  LDG.E.U8 R23, desc[UR10][R2.64] ;  /* 0x0000000a02177981 */ /* 0x002764000c1e1100 */
[----:B---3--:R-:W-:Y:S02]  /*49d60*/  IADD3 R2, P1, R0, UR5, RZ ;  /* 0x0000000500027c10 */ /* 0x008fe4000ff3e0ff */
[----:B------:R-:W3:Y:S02]  /*49d70*/  LDL R0, [R1+0x24f4] ;  /* 0x0024f40001007983 */ /* 0x000ee40000100800 */
[----:B------:R-:W-:-:S05]  /*49d80*/  IADD3.X R3, R13, UR9, RZ, P1, !PT ;  /* 0x000000090d037c10 */ /* 0x000fca0008ffe4ff */
[----:B0-----:R0:W5:Y:S04]  /*49d90*/  LDG.E.U8 R19, desc[UR10][R2.64] ;  /* 0x0000000a02137981 */ /* 0x001168000c1e1100 */
[----:B------:R1:W-:Y:S04]  /*49da0*/  STL [R1+0x224], R22 ;  /* 0x0002241601007387 */ /* 0x0003e80000100800 */
[----:B------:R-:W5:Y:S04]  /*49db0*/  LDL R18, [R1+0x24fc] ;  /* 0x0024fc0001127983 */ /* 0x000f680000100800 */
[----:B------:R-:W5:Y:S01]  /*49dc0*/  LDL R17, [R1+0x2508] ;  /* 0x0025080001117983 */ /* 0x000f620000100800 */
[----:B0-----:R-:W-:-:S03]  /*49dd0*/  IADD3 R2, P1, R12, UR5, RZ ;  /* 0x000000050c027c10 */ /* 0x001fc6000ff3e0ff */
[----:B------:R-:W5:Y:S01]  /*49de0*/  LDL R16, [R1+0x2504] ;  /* 0x0025040001107983 */ /* 0x000f620000100800 */
[----:B--2---:R-:W-:-:S03]  /*49df0*/  IADD3.X R3, R11, UR9, RZ, P1, !PT ;  /* 0x000000090b037c10 */ /* 0x004fc60008ffe4ff */
[----:B------:R-:W2:Y:S04]  /*49e00*/  LDL R15, [R1+0x2510] ;  /* 0x00251000010f7983 */ /* 0x000ea80000100800 */
[----:B------:R-:W-:Y:S04]  /*49e10*/  STL [R1+0x220], R24 ;  /* 0x0002201801007387 */ /* 0x000fe80000100800 */
[----:B-1----:R0:W2:Y:S04]  /*49e20*/  LDG.E.U8 R22, desc[UR10][R2.64] ;  /* 0x0000000a02167981 */ /* 0x0020a8000c1e1100 */
[----:B------:R-:W2:Y:S04]  /*49e30*/  LDL R14, [R1+0x250c] ;  /* 0x00250c00010e7983 */ /* 0x000ea80000100800 */
[----:B------:R-:W2:Y:S01]  /*49e40*/  LDL R13, [R1+0x2518] ;  /* 0x00251800010d7983 */ /* 0x000ea20000100800 */
[----:B0-----:R-:W-:-:S03]  /*49e50*/  IADD3 R2, P1, R10, UR5, RZ ;  /* 0x000000050a027c10 */ /* 0x001fc6000ff3e0ff */
[----:B------:R-:W2:Y:S01]  /*49e60*/  LDL R12, [R1+0x2514] ;  /* 0x00251400010c7983 */ /* 0x000ea20000100800 */
[----:B------:R-:W-:-:S03]  /*49e70*/  IADD3.X R3, R5, UR9, RZ, P1, !PT ;  /* 0x0000000905037c10 */ /* 0x000fc60008ffe4ff */
[----:B------:R0:W-:Y:S04]  /*49e80*/  STL [R1+0x21c], R20 ;  /* 0x00021c1401007387 */ /* 0x0001e80000100800 */
[----:B------:R-:W2:Y:S01]  /*49e90*/  LDL R11, [R1+0x2520] ;  /* 0x00252000010b7983 */ /* 0x000ea20000100800 */
[----:B------:R-:W-:-:S03]  /*49ea0*/  IADD3 R4, P1, R4, UR5, RZ ;  /* 0x0000000504047c10 */ /* 0x000fc6000ff3e0ff */
[----:B------:R-:W2:Y:S04]  /*49eb0*/  LDL R10, [R1+0x251c] ;  /* 0x00251c00010a7983 */ /* 0x000ea80000100800 */
[----:B0-----:R0:W2:Y:S04]  /*49ec0*/  LDG.E.U8 R20, desc[UR10][R2.64] ;  /* 0x0000000a02147981 */ /* 0x0010a8000c1e1100 */
[----:B------:R1:W-:Y:S01]  /*49ed0*/  STL [R1+0x5c], R21 ;  /* 0x00005c1501007387 */ /* 0x0003e20000100800 */
[----:B------:R-:W-:Y:S02]  /*49ee0*/  IADD3.X R5, R7, UR9, RZ, P1, !PT ;  /* 0x0000000907057c10 */ /* 0x000fe40008ffe4ff */
[----:B------:R-:W-:-:S03]  /*49ef0*/  IADD3 R6, P1, R6, UR5, RZ ;  /* 0x0000000506067c10 */ /* 0x000fc6000ff3e0ff */
[----:B-1----:R-:W2:Y:S04]  /*49f00*/  LDG.E.U8 R21, desc[UR10][R4.64] ;  /* 0x0000000a04157981 */ /* 0x002ea8000c1e1100 */
[----:B------:R-:W2:Y:S04]  /*49f10*/  LDL R5, [R1+0x2528] ;  /* 0x0025280001057983 */ /* 0x000ea80000100800 */
[----:B------:R1:W-:Y:S01]  /*49f20*/  STL [R1+0x1dc], R9 ;  /* 0x0001dc0901007387 */ /* 0x0003e20000100800 */
[----:B---3--:R-:W-:-:S03]  /*49f30*/  IADD3.X R7, R0, UR9, RZ, P1, !PT ;  /* 0x0000000900077c10 */ /* 0x008fc60008ffe4ff */
[----:B------:R-:W3:Y:S01]  /*49f40*/  LDL R0, [R1+0x2524] ;  /* 0x0025240001007983 */ /* 0x000ee20000100800 */
[----:B----4-:R-:W-:-:S03]  /*49f50*/  IADD3 R8, P1, R8, UR5, RZ ;  /* 0x0000000508087c10 */ /* 0x010fc6000ff3e0ff */
[----:B------:R-:W4:Y:S04]  /*49f60*/  LDG.E.U8 R25, desc[UR10][R6.64] ;  /* 0x0000000a06197981 */ /* 0x000f28000c1e1100 */
[----:B-----5:R-:W-:Y:S04]  /*49f70*/  STL [R1+0x214], R23 ;  /* 0x0002141701007387 */ /* 0x020fe80000100800 */
[----:B------:R-:W5:Y:S01]  /*49f80*/  LDL R4, [R1+0x2530] ;  /* 0x0025300001047983 */ /* 0x000f620000100800 */
[----:B-1----:R-:W-:Y:S02]  /*49f90*/  IADD3.X R9, R18, UR9, RZ, P1, !PT ;  /* 0x0000000912097c10 */ /* 0x002fe40008ffe4ff */
[----:B0-----:R-:W-:Y:S01]  /*49fa0*/  IADD3 R2, P1, R17, UR5, RZ ;  /* 0x0000000511027c10 */ /* 0x001fe2000ff3e0ff */
[----:B------:R0:W-:Y:S03]  /*49fb0*/  STL [R1+0x210], R19 ;  /* 0x0002101301007387 */ /* 0x0001e60000100800 */
[----:B------:R-:W-:Y:S01]  /*49fc0*/  IADD3.X R3, R16, UR9, RZ, P1, !PT ;  /* 0x0000000910037c10 */ /* 0x000fe20008ffe4ff */
[----:B------:R-:W5:Y:S04]  /*49fd0*/  LDL R7, [R1+0x252c] ;  /* 0x00252c0001077983 */ /* 0x000f680000100800 */
[----:B------:R-:W5:Y:S04]  /*49fe0*/  LDG.E.U8 R24, desc[UR10][R8.64] ;  /* 0x0000000a08187981 */ /* 0x000f68000c1e1100 */
[----:B0-----:R2:W5:Y:S04]  /*49ff0*/  LDG.E.U8 R19, desc[UR10][R2.64] ;  /* 0x0000000a02137981 */ /* 0x001568000c1e1100 */
[----:B------:R-:W5:Y:S01]  /*4a000*/  LDL R6, [R1+0x2538] ;  /* 0x0025380001067983 */ /* 0x000f620000100800 */
[----:B--2---:R-:W-:-:S04]  /*4a010*/  IADD3 R2, P1, R15, UR5, RZ ;  /* 0x000000050f027c10 */ /* 0x004fc8000ff3e0ff */
[----:B------:R-:W-:Y:S01]  /*4a020*/  IADD3.X R3, R14, UR9, RZ, P1, !PT ;  /* 0x000000090e037c10 */ /* 0x000fe20008ffe4ff */
[----:B------:R0:W-:Y:S04]  /*4a030*/  STL [R1+0x20c], R22 ;  /* 0x00020c1601007387 */ /* 0x0001e80000100800 */
[----:B------:R1:W2:Y:S04]  /*4a040*/  LDG.E.U8 R23, desc[UR10][R2.64] ;  /* 0x0000000a02177981 */ /* 0x0002a8000c1e1100 */
[----:B------:R-:W2:Y:S04]  /*4a050*/  LDL R9, [R1+0x2534] ;  /* 0x0025340001097983 */ /* 0x000ea80000100800 */
[----:B------:R-:W2:Y:S01]  /*4a060*/  LDL R8, [R1+0x2540] ;  /* 0x0025400001087983 */ /* 0x000ea20000100800 */
[----:B-1----:R-:W-:-:S03]  /*4a070*/  IADD3 R2, P1, R13, UR5, RZ ;  /* 0x000000050d027c10 */ /* 0x002fc6000ff3e0ff */
[----:B------:R-:W2:Y:S01]  /*4a080*/  LDL R18, [R1+0x253c] ;  /* 0x00253c0001127983 */ /* 0x000ea20000100800 */
[----:B------:R-:W-:-:S03]  /*4a090*/  IADD3.X R3, R12, UR9, RZ, P1, !PT ;  /* 0x000000090c037c10 */ /* 0x000fc60008ffe4ff */
[----:B------:R1:W-:Y:S04]  /*4a0a0*/  STL [R1+0x208], R20 ;  /* 0x0002081401007387 */ /* 0x0003e80000100800 */
[----:B------:R-:W2:Y:S04]  /*4a0b0*/  LDL R17, [R1+0x2548] ;  /* 0x0025480001117983 */ /* 0x000ea80000100800 */
[----:B0-----:R0:W2:Y:S04]  /*4a0c0*/  LDG.E.U8 R22, desc[UR10][R2.64] ;  /* 0x0000000a02167981 */ /* 0x0010a8000c1e1100 */
[----:B------:R-:W2:Y:S04]  /*4a0d0*/  LDL R16, [R1+0x2544] ;  /* 0x0025440001107983 */ /* 0x000ea80000100800 */
[----:B------:R-:W2:Y:S01]  /*4a0e0*/  LDL R15, [R1+0x2550] ;  /* 0x00255000010f7983 */ /* 0x000ea20000100800 */
[----:B0-----:R-:W-:-:S04]  /*4a0f0*/  IADD3 R2, P1, R11, UR5, RZ ;  /* 0x000000050b027c10 */ /* 0x001fc8000ff3e0ff */
[----:B------:R-:W-:Y:S01]  /*4a100*/  IADD3.X R3, R10, UR9, RZ, P1, !PT ;  /* 0x000000090a037c10 */ /* 0x000fe20008ffe4ff */
[----:B------:R0:W-:Y:S04]  /*4a110*/  STL [R1+0x204], R21 ;  /* 0x0002041501007387 */ /* 0x0001e80000100800 */
[----:B-1----:R1:W2:Y:S04]  /*4a120*/  LDG.E.U8 R20, desc[UR10][R2.64] ;  /* 0x0000000a02147981 */ /* 0x0022a8000c1e1100 */
[----:B------:R-:W2:Y:S01]  /*4a130*/  LDL R14, [R1+0x254c] ;  /* 0x00254c00010e7983 */ /* 0x000ea20000100800 */
[----:B-1----:R-:W-:-:S04]  /*4a140*/  IADD3 R2, P1, R5, UR5, RZ ;  /* 0x0000000505027c10 */ /* 0x002fc8000ff3e0ff */
[----:B---3--:R-:W-:Y:S02]  /*4a150*/  IADD3.X R3, R0, UR9, RZ, P1, !PT ;  /* 0x0000000900037c10 */ /* 0x008fe40008ffe4ff */
[----:B------:R-:W3:Y:S04]  /*4a160*/  LDL R0, [R1+0x2558] ;  /* 0x0025580001007983 */ /* 0x000ee80000100800 */
[----:B0-----:R0:W3:Y:S04]  /*4a170*/  LDG.E.U8 R21, desc[UR10][R2.64] ;  /* 0x0000000a02157981 */ /* 0x0010e8000c1e1100 */
[----:B----4-:R-:W-:Y:S04]  /*4a180*/  STL [R1+0x200], R25 ;  /* 0x0002001901007387 */ /* 0x010fe80000100800 */
[----:B------:R-:W4:Y:S01]  /*4a190*/  LDL R13, [R1+0x2554] ;  /* 0x00255400010d7983 */ /* 0x000f220000100800 */
[----:B-----5:R-:W-:-:S03]  /*4a1a0*/  IADD3 R4, P1, R4, UR5, RZ ;  /* 0x0000000504047c10 */ /* 0x020fc6000ff3e0ff */
[----:B------:R-:W5:Y:S04]  /*4a1b0*/  LDL R12, [R1+0x2560] ;  /* 0x00256000010c7983 */ /* 0x000f680000100800 */
[----:B------:R-:W5:Y:S01]  /*4a1c0*/  LDL R11, [R1+0x255c] ;  /* 0x00255c00010b7983 */ /* 0x000f620000100800 */
[----:B------:R-:W-:-:S03]  /*4a1d0*/  IADD3.X R5, R7, UR9, RZ, P1, !PT ;  /* 0x0000000907057c10 */ /* 0x000fc60008ffe4ff */
[----:B------:R1:W-:Y:S04]  /*4a1e0*/  STL [R1+0x48], R24 ;  /* 0x0000481801007387 */ /* 0x0003e80000100800 */
[----:B------:R0:W-:Y:S01]  /*4a1f0*/  STL [R1+0x1ac], R19 ;  /* 0x0001ac1301007387 */ /* 0x0001e20000100800 */
[----:B------:R-:W-:-:S03]  /*4a200*/  IADD3 R6, P1, R6, UR5, RZ ;  /* 0x0000000506067c10 */ /* 0x000fc6000ff3e0ff */
[----:B------:R-:W5:Y:S04]  /*4a210*/  LDL R10, [R1+0x2568] ;  /* 0x00256800010a7983 */ /* 0x000f680000100800 */
[----:B-1----:R-:W5:Y:S04]  /*4a220*/  LDG.E.U8 R24, desc[UR10][R4.64] ;  /* 0x0000000a04187981 */ /* 0x002f68000c1e1100 */
[----:B------:R-:W5:Y:S01]  /*4a230*/  LDL R5, [R1+0x2564] ;  /* 0x0025640001057983 */ /* 0x000f620000100800 */
[----:B--2---:R-:W-:Y:S02]  /*4a240*/  IADD3.X R7, R9, UR9, RZ, P1, !PT ;  /* 0x0000000909077c10 */ /* 0x004fe40008ffe4ff */
[----:B------:R-:W-:-:S03]  /*4a250*/  IADD3 R8, P1, R8, UR5, RZ ;  /* 0x0000000508087c10 */ /* 0x000fc6000ff3e0ff */
[----:B0-----:R-:W2:Y:S01]  /*4a260*/  LDG.E.U8 R19, desc[UR10][R6.64] ;  /* 0x0000000a06137981 */ /* 0x001ea2000c1e1100 */
[----:B------:R-:W-:-:S03]  /*4a270*/  IADD3.X R9, R18, UR9, RZ, P1, !PT ;  /* 0x0000000912097c10 */ /* 0x000fc60008ffe4ff */
[----:B------:R0:W-:Y:S04]  /*4a280*/  STL [R1+0x1f8], R23 ;  /* 0x0001f81701007387 */ /* 0x0001e80000100800 */
[----:B------:R-:W2:Y:S01]  /*4a290*/  LDL R4, [R1+0x2570] ;  /* 0x0025700001047983 */ /* 0x000ea20000100800 */
[----:B------:R-:W-:-:S03]  /*4a2a0*/  IADD3 R2, P1, R17, UR5, RZ ;  /* 0x0000000511027c10 */ /* 0x000fc6000ff3e0ff */
[----:B0-----:R-:W2:Y:S01]  /*4a2b0*/  LDG.E.U8 R23, desc[UR10][R8.64] ;  /* 0x0000000a08177981 */ /* 0x001ea2000c1e1100 */
[----:B------:R-:W-:-:S03]  /*4a2c0*/  IADD3.X R3, R16, UR9, RZ, P1, !PT ;  /* 0x0000000910037c10 */ /* 0x000fc60008ffe4ff */
[----:B------:R0:W-:Y:S04]  /*4a2d0*/  STL [R1+0x1f4], R22 ;  /* 0x0001f41601007387 */ /* 0x0001e80000100800 */
[----:B------:R1:W2:Y:S04]  /*4a2e0*/  LDG.E.U8 R9, desc[UR10][R2.64] ;  /* 0x0000000a02097981 */ /* 0x0002a8000c1e1100 */
[----:B------:R-:W2:Y:S04]  /*4a2f0*/  LDL R7, [R1+0x256c] ;  /* 0x00256c0001077983 */ /* 0x000ea80000100800 */
[----:B------:R-:W2:Y:S01]  /*4a300*/  LDL R6, [R1+0x2578] ;  /* 0x0025780001067983 */ /* 0x000ea20000100800 */
[----:B-1----:R-:W-:-:S04]  /*4a310*/  IADD3 R2, P1, R15, UR5, RZ ;  /* 0x000000050f027c10 */ /* 0x002fc8000ff3e0ff */
[----:B------:R-:W-:Y:S01]  /*4a320*/  IADD3.X R3, R14, UR9, RZ, P1, !PT ;  /* 0x000000090e037c10 */ /* 0x000fe20008ffe4ff */
[----:B------:R1:W-:Y:S04]  /*4a330*/  STL [R1+0x1f0], R20 ;  /* 0x0001f01401007387 */ /* 0x0003e80000100800 */
[----:B0-----:R3:W2:Y:S04]  /*4a340*/  LDG.E.U8 R22, desc[UR10][R2.64] ;  /* 0x0000000a02167981 */ /* 0x0016a8000c1e1100 */
[----:B------:R-:W2:Y:S01]  /*4a350*/  LDL R8, [R1+0x2580] ;  /* 0x0025800001087983 */ /* 0x000ea20000100800 */
[----:B---3--:R-:W-:-:S03]  /*4a360*/  IADD3 R2, P1, R0, UR5, RZ ;  /* 0x0000000500027c10 */ /* 0x008fc6000ff3e0ff */
[----:B------:R-:W3:Y:S04]  /*4a370*/  LDL R0, [R1+0x2574] ;  /* 0x0025740001007983 */ /* 0x000ee80000100800 */
[----:B------:R0:W-:Y:S04]  /*4a380*/  STL [R1+0x1ec], R21 ;  /* 0x0001ec1501007387 */ /* 0x0001e80000100800 */
[----:B------:R-:W3:Y:S01]  /*4a390*/  LDL R18, [R1+0x257c] ;  /* 0x00257c0001127983 */ /* 0x000ee20000100800 */
[----:B----4-:R-:W-:-:S03]  /*4a3a0*/  IADD3.X R3, R13, UR9, RZ, P1, !PT ;  /* 0x000000090d037c10 */ /* 0x010fc60008ffe4ff */
[----:B------:R-:W4:Y:S04]  /*4a3b0*/  LDL R17, [R1+0x2588] ;  /* 0x0025880001117983 */ /* 0x000f280000100800 */
[----:B-1----:R5:W4:Y:S04]  /*4a3c0*/  LDG.E.U8 R20, desc[UR10][R2.64] ;  /* 0x0000000a02147981 */ /* 0x002b28000c1e1100 */
[----:B------:R-:W4:Y:S04]  /*4a3d0*/  LDL R16, [R1+0x2584] ;  /* 0x0025840001107983 */ /* 0x000f280000100800 */
[----:B------:R-:W4:Y:S01]  /*4a3e0*/  LDL R15, [R1+0x2590] ;  /* 0x00259000010f7983 */ /* 0x000f220000100800 */
[----:B-----5:R-:W-:-:S04]  /*4a3f0*/  IADD3 R2, P1, R12, UR5, RZ ;  /* 0x000000050c027c10 */ /* 0x020fc8000ff3e0ff */
[----:B------:R-:W-:-:S05]  /*4a400*/  IADD3.X R3, R11, UR9, RZ, P1, !PT ;  /* 0x000000090b037c10 */ /* 0x000fca0008ffe4ff */
[----:B0-----:R0:W5:Y:S04]  /*4a410*/  LDG.E.U8 R21, desc[UR10][R2.64] ;  /* 0x0000000a02157981 */ /* 0x001168000c1e1100 */
[----:B------:R-:W-:Y:S04]  /*4a420*/  STL [R1+0x1e8], R24 ;  /* 0x0001e81801007387 */ /* 0x000fe80000100800 */
[----:B------:R-:W5:Y:S01]  /*4a430*/  LDL R14, [R1+0x258c] ;  /* 0x00258c00010e7983 */ /* 0x000f620000100800 */
[----:B0-----:R-:W-:-:S03]  /*4a440*/  IADD3 R2, P1, R10, UR5, RZ ;  /* 0x000000050a027c10 */ /* 0x001fc6000ff3e0ff */
[----:B------:R-:W5:Y:S01]  /*4a450*/  LDL R13, [R1+0x2598] ;  /* 0x00259800010d7983 */ /* 0x000f620000100800 */
[----:B------:R-:W-:-:S03]  /*4a460*/  IADD3.X R3, R5, UR9, RZ, P1, !PT ;  /* 0x0000000905037c10 */ /* 0x000fc60008ffe4ff */
[----:B------:R-:W5:Y:S04]  /*4a470*/  LDL R12, [R1+0x2594] ;  /* 0x00259400010c7983 */ /* 0x000f680000100800 */
[----:B--2---:R0:W-:Y:S04]  /*4a480*/  STL [R1+0x1e0], R19 ;  /* 0x0001e01301007387 */ /* 0x0041e80000100800 */
[----:B------:R-:W2:Y:S01]  /*4a490*/  LDL R11, [R1+0x25a0] ;  /* 0x0025a000010b7983 */ /* 0x000ea20000100800 */
[----:B------:R-:W-:-:S03]  /*4a4a0*/  IADD3 R4, P1, R4, UR5, RZ ;  /* 0x0000000504047c10 */ /* 0x000fc6000ff3e0ff */
[----:B------:R-:W2:Y:S04]  /*4a4b0*/  LDL R10, [R1+0x259c] ;  /* 0x00259c00010a7983 */ /* 0x000ea80000100800 */
[----:B0-----:R4:W2:Y:S04]  /*4a4c0*/  LDG.E.U8 R19, desc[UR10][R2.64] ;  /* 0x0000000a02137981 */ /* 0x0018a8000c1e1100 */
[----:B------:R0:W-:Y:S01]  /*4a4d0*/  STL [R1+0x40], R23 ;  /* 0x0000401701007387 */ /* 0x0001e20000100800 */
[----:B------:R-:W-:Y:S02]  /*4a4e0*/  IADD3.X R5, R7, UR9, RZ, P1, !PT ;  /* 0x0000000907057c10 */ /* 0x000fe40008ffe4ff */
[----:B------:R-:W-:-:S03]  /*4a4f0*/  IADD3 R6, P1, R6, UR5, RZ ;  /* 0x0000000506067c10 */ /* 0x000fc6000ff3e0ff */
[----:B0-----:R-:W2:Y:S04]  /*4a500*/  LDG.E.U8 R23, desc[UR10][R4.64] ;  /* 0x0000000a04177981 */ /* 0x001ea8000c1e1100 */
[----:B------:R-:W2:Y:S04]  /*4a510*/  LDL R5, [R1+0x25a8] ;  /* 0x0025a80001057983 */ /* 0x000ea80000100800 */
[----:B------:R0:W-:Y:S01]  /*4a520*/  STL [R1+0x1a0], R9 ;  /* 0x0001a00901007387 */ /* 0x0001e20000100800 */
[----:B---3--:R-:W-:-:S03]  /*4a530*/  IADD3.X R7, R0, UR9, RZ, P1, !PT ;  /* 0x0000000900077c10 */ /* 0x008fc60008ffe4ff */
[----:B------:R-:W3:Y:S01]  /*4a540*/  LDL R0, [R1+0x25a4] ;  /* 0x0025a40001007983 */ /* 0x000ee20000100800 */
[----:B------:R-:W-:-:S03]  /*4a550*/  IADD3 R8, P1, R8, UR5, RZ ;  /* 0x0000000508087c10 */ /* 0x000fc6000ff3e0ff */
[----:B------:R-:W3:Y:S01]  /*4a560*/  LDG.E.U8 R25, desc[UR10][R6.64] ;  /* 0x0000000a06197981 */ /* 0x000ee2000c1e1100 */
[----:B0-----:R-:W-:Y:S02]  /*4a570*/  IADD3.X R9, R18, UR9, RZ, P1, !PT ;  /* 0x0000000912097c10 */ /* 0x001fe40008ffe4ff */
[----:B----4-:R-:W-:Y:S01]  /*4a580*/  IADD3 R2, P1, R17, UR5, RZ ;  /* 0x0000000511027c10 */ /* 0x010fe2000ff3e0ff */
[----:B------:R-:W-:Y:S04]  /*4a590*/  STL [R1+0x1d8], R22 ;  /* 0x0001d81601007387 */ /* 0x000fe80000100800 */
[----:B------:R-:W4:Y:S01]  /*4a5a0*/  LDL R4, [R1+0x25b0] ;  /* 0x0025b00001047983 */ /* 0x000f220000100800 */
[----:B------:R-:W-:-:S03]  /*4a5b0*/  IADD3.X R3, R16, UR9, RZ, P1, !PT ;  /* 0x0000000910037c10 */ /* 0x000fc60008ffe4ff */
[----:B------:R0:W-:Y:S04]  /*4a5c0*/  STL [R1+0x1d4], R20 ;  /* 0x0001d41401007387 */ /* 0x0001e80000100800 */
[----:B------:R-:W4:Y:S04]  /*4a5d0*/  LDL R7, [R1+0x25ac] ;  /* 0x0025ac0001077983 */ /* 0x000f280000100800 */
[----:B------:R-:W4:Y:S04]  /*4a5e0*/  LDL R6, [R1+0x25b8] ;  /* 0x0025b80001067983 */ /* 0x000f280000100800 */
[----:B0-----:R0:W4:Y:S04]  /*4a5f0*/  LDG.E.U8 R20, desc[UR10][R2.64] ;  /* 0x0000000a02147981 */ /* 0x001128000c1e1100 */
[----:B------:R-:W4:Y:S01]  /*4a600*/  LDG.E.U8 R22, desc[UR10][R8.64] ;  /* 0x0000000a08167981 */ /* 0x000f22000c1e1100 */
[----:B0-----:R-:W-:-:S04]  /*4a610*/  IADD3 R2, P1, R15, UR5, RZ ;  /* 0x000000050f027c10 */ /* 0x001fc8000ff3e0ff */
[----:B-----5:R-:W-:Y:S01]  /*4a620*/  IADD3.X R3, R14, UR9, RZ, P1, !PT ;  /* 0x000000090e037c10 */ /* 0x020fe20008ffe4ff */
[----:B------:R0:W-:Y:S04]  /*4a630*/  STL [R1+0x1d0], R21 ;  /* 0x0001d01501007387 */ /* 0x0001e80000100800 */
[----:B------:R-:W5:Y:S04]  /*4a640*/  LDL R9, [R1+0x25b4] ;  /* 0x0025b40001097983 */ /* 0x000f680000100800 */
[----:B------:R-:W5:Y:S04]  /*4a650*/  LDL R8, [R1+0x25c0] ;  /* 0x0025c00001087983 */ /* 0x000f680000100800 */
[----:B0-----:R0:W5:Y:S04]  /*4a660*/  LDG.E.U8 R21, desc[UR10][R2.64] ;  /* 0x0000000a02157981 */ /* 0x001168000c1e1100 */
[----:B------:R-:W5:Y:S01]  /*4a670*/  LDL R18, [R1+0x25bc] ;  /* 0x0025bc0001127983 */ /* 0x000f620000100800 */
[----:B0-----:R-:W-:-:S03]  /*4a680*/  IADD3 R2, P1, R13, UR5, RZ ;  /* 0x000000050d027c10 */ /* 0x001fc6000ff3e0ff */
[----:B--2---:R0:W-:Y:S01]  /*4a690*/  STL [R1+0x1cc], R19 ;  /* 0x0001cc1301007387 */ /* 0x0041e20000100800 */
[----:B------:R-:W-:-:S03]  /*4a6a0*/  IADD3.X R3, R12, UR9, RZ, P1, !PT ;  /* 0x000000090c037c10 */ /* 0x000fc60008ffe4ff */
[----:B------:R-:W2:Y:S04]  /*4a6b0*/  LDL R17, [R1+0x25c8] ;  /* 0x0025c80001117983 */ /* 0x000ea80000100800 */
        /* <DEDUP_REMOVED lines=8> */
[----:B0-----:R-:W-:-:S04]  /*4a740*/  IADD3 R2, P1, R5, UR5, RZ ;  /* 0x0000000505027c10 */ /* 0x001fc8000ff3e0ff */
[----:B---3--:R-:W-:Y:S02]  /*4a750*/  IADD3.X R3, R0, UR9, RZ, P1, !PT ;  /* 0x0000000900037c10 */ /* 0x008fe40008ffe4ff */
[----:B------:R-:W3:Y:S04]  /*4a760*/  LDL R0, [R1+0x25d8] ;  /* 0x0025d80001007983 */ /* 0x000ee80000100800 */
[----:B-1----:R2:W3:Y:S04]  /*4a770*/  LDG.E.U8 R23, desc[UR10][R2.64] ;  /* 0x0000000a02177981 */ /* 0x0024e8000c1e1100 */
[----:B------:R-:W-:Y:S04]  /*4a780*/  STL [R1+0x1c0], R25 ;  /* 0x0001c01901007387 */ /* 0x000fe80000100800 */
[----:B------:R-:W3:Y:S01]  /*4a790*/  LDL R13, [R1+0x25d4] ;  /* 0x0025d400010d7983 */ /* 0x000ee20000100800 */
[----:B----4-:R-:W-:-:S03]  /*4a7a0*/  IADD3 R4, P1, R4, UR5, RZ ;  /* 0x0000000504047c10 */ /* 0x010fc6000ff3e0ff */
[----:B------:R-:W4:Y:S04]  /*4a7b0*/  LDL R12, [R1+0x25e0] ;  /* 0x0025e000010c7983 */ /* 0x000f280000100800 */
[----:B------:R-:W4:Y:S01]  /*4a7c0*/  LDL R11, [R1+0x25dc] ;  /* 0x0025dc00010b7983 */ /* 0x000f220000100800 */
[----:B------:R-:W-:Y:S02]  /*4a7d0*/  IADD3.X R5, R7, UR9, RZ, P1, !PT ;  /* 0x0000000907057c10 */ /* 0x000fe40008ffe4ff */
[----:B------:R-:W-:Y:S01]  /*4a7e0*/  IADD3 R6, P1, R6, UR5, RZ ;  /* 0x0000000506067c10 */ /* 0x000fe2000ff3e0ff */
[----:B------:R0:W-:Y:S04]  /*4a7f0*/  STL [R1+0x2c], R22 ;  /* 0x00002c1601007387 */ /* 0x0001e80000100800 */
[----:B------:R1:W-:Y:S04]  /*4a800*/  STL [R1+0x184], R20 ;  /* 0x0001841401007387 */ /* 0x0003e80000100800 */
[----:B------:R-:W4:Y:S04]  /*4a810*/  LDL R10, [R1+0x25e8] ;  /* 0x0025e800010a7983 */ /* 0x000f280000100800 */
[----:B0-----:R-:W4:Y:S01]  /*4a820*/  LDG.E.U8 R22, desc[UR10][R4.64] ;  /* 0x0000000a04167981 */ /* 0x001f22000c1e1100 */
[----:B-----5:R-:W-:-:S02]  /*4a830*/  IADD3.X R7, R9, UR9, RZ, P1, !PT ;  /* 0x0000000909077c10 */ /* 0x020fc40008ffe4ff */
[----:B------:R-:W-:-:S03]  /*4a840*/  IADD3 R8, P1, R8, UR5, RZ ;  /* 0x0000000508087c10 */ /* 0x000fc6000ff3e0ff */
[----:B-1----:R-:W5:Y:S04]  /*4a850*/  LDG.E.U8 R20, desc[UR10][R6.64] ;  /* 0x0000000a06147981 */ /* 0x002f68000c1e1100 */
[----:B------:R-:W5:Y:S01]  /*4a860*/  LDL R5, [R1+0x25e4] ;  /* 0x0025e40001057983 */ /* 0x000f620000100800 */
[----:B------:R-:W-:-:S03]  /*4a870*/  IADD3.X R9, R18, UR9, RZ, P1, !PT ;  /* 0x0000000912097c10 */ /* 0x000fc60008ffe4ff */
[----:B------:R0:W-:Y:S04]  /*4a880*/  STL [R1+0x1bc], R21 ;  /* 0x0001bc1501007387 */ /* 0x0001e80000100800 */
[----:B------:R-:W5:Y:S01]  /*4a890*/  LDL R4, [R1+0x25f0] ;  /* 0x0025f00001047983 */ /* 0x000f620000100800 */
[----:B--2---:R-:W-:-:S03]  /*4a8a0*/  IADD3 R2, P1, R17, UR5, RZ ;  /* 0x0000000511027c10 */ /* 0x004fc6000ff3e0ff */
[----:B0-----:R-:W2:Y:S01]  /*4a8b0*/  LDG.E.U8 R21, desc[UR10][R8.64] ;  /* 0x0000000a08157981 */ /* 0x001ea2000c1e1100 */
[----:B------:R-:W-:-:S05]  /*4a8c0*/  IADD3.X R3, R16, UR9, RZ, P1, !PT ;  /* 0x0000000910037c10 */ /* 0x000fca0008ffe4ff */
[----:B------:R0:W2:Y:S04]  /*4a8d0*/  LDG.E.U8 R9, desc[UR10][R2.64] ;  /* 0x0000000a02097981 */ /* 0x0000a8000c1e1100 */
[----:B------:R1:W-:Y:S04]  /*4a8e0*/  STL [R1+0x1b8], R24 ;  /* 0x0001b81801007387 */ /* 0x0003e80000100800 */
[----:B------:R-:W2:Y:S01]  /*4a8f0*/  LDL R7, [R1+0x25ec] ;  /* 0x0025ec0001077983 */ /* 0x000ea20000100800 */
[----:B0-----:R-:W-:-:S03]  /*4a900*/  IADD3 R2, P1, R15, UR5, RZ ;  /* 0x000000050f027c10 */ /* 0x001fc6000ff3e0ff */
[----:B------:R-:W2:Y:S01]  /*4a910*/  LDL R6, [R1+0x25f8] ;  /* 0x0025f80001067983 */ /* 0x000ea20000100800 */
[----:B------:R-:W-:-:S03]  /*4a920*/  IADD3.X R3, R14, UR9, RZ, P1, !PT ;  /* 0x000000090e037c10 */ /* 0x000fc60008ffe4ff */
[----:B------:R0:W-:Y:S04]  /*4a930*/  STL [R1+0x1b4], R19 ;  /* 0x0001b41301007387 */ /* 0x0001e80000100800 */
[----:B-1----:R3:W2:Y:S04]  /*4a940*/  LDG.E.U8 R24, desc[UR10][R2.64] ;  /* 0x0000000a02187981 */ /* 0x0026a8000c1e1100 */
[----:B------:R-:W2:Y:S01]  /*4a950*/  LDL R8, [R1+0x2600] ;  /* 0x0026000001087983 */ /* 0x000ea20000100800 */
[----:B---3--:R-:W-:-:S03]  /*4a960*/  IADD3 R2, P1, R0, UR5, RZ ;  /* 0x0000000500027c10 */ /* 0x008fc6000ff3e0ff */
[----:B------:R-:W3:Y:S04]  /*4a970*/  LDL R0, [R1+0x25f4] ;  /* 0x0025f40001007983 */ /* 0x000ee80000100800 */
[----:B------:R1:W-:Y:S04]  /*4a980*/  STL [R1+0x1b0], R23 ;  /* 0x0001b01701007387 */ /* 0x0003e80000100800 */
[----:B------:R-:W3:Y:S01]  /*4a990*/  LDL R18, [R1+0x25fc] ;  /* 0x0025fc0001127983 */ /* 0x000ee20000100800 */
[----:B------:R-:W-:-:S03]  /*4a9a0*/  IADD3.X R3, R13, UR9, RZ, P1, !PT ;  /* 0x000000090d037c10 */ /* 0x000fc60008ffe4ff */
[----:B------:R-:W3:Y:S04]  /*4a9b0*/  LDL R17, [R1+0x2608] ;  /* 0x0026080001117983 */ /* 0x000ee80000100800 */
[----:B0-----:R4:W3:Y:S04]  /*4a9c0*/  LDG.E.U8 R19, desc[UR10][R2.64] ;  /* 0x0000000a02137981 */ /* 0x0018e8000c1e1100 */
[----:B------:R-:W3:Y:S04]  /*4a9d0*/  LDL R16, [R1+0x2604] ;  /* 0x0026040001107983 */ /* 0x000ee80000100800 */
[----:B------:R-:W3:Y:S01]  /*4a9e0*/  LDL R15, [R1+0x2610] ;  /* 0x00261000010f7983 */ /* 0x000ee20000100800 */
[----:B----4-:R-:W-:-:S04]  /*4a9f0*/  IADD3 R2, P1, R12, UR5, RZ ;  /* 0x000000050c027c10 */ /* 0x010fc8000ff3e0ff */
[----:B------:R-:W-:-:S05]  /*4aa00*/  IADD3.X R3, R11, UR9, RZ, P1, !PT ;  /* 0x000000090b037c10 */ /* 0x000fca0008ffe4ff */
[----:B-1----:R0:W4:Y:S02]  /*4aa10*/  LDG.E.U8 R23, desc[UR10][R2.64] ;  /* 0x0000000a02177981 */ /* 0x002124000c1e1100 */
[----:B0-----:R-:W-:Y:S02]  /*4aa20*/  IADD3 R2, P1, R10, UR5, RZ ;  /* 0x000000050a027c10 */ /* 0x001fe4000ff3e0ff */
[----:B------:R-:W-:Y:S04]  /*4aa30*/  STL [R1+0x1a8], R22 ;  /* 0x0001a81601007387 */ /* 0x000fe80000100800 */
[----:B------:R-:W4:Y:S04]  /*4aa40*/  LDL R14, [R1+0x260c] ;  /* 0x00260c00010e7983 */ /* 0x000f280000100800 */
[----:B------:R-:W4:Y:S01]  /*4aa50*/  LDL R13, [R1+0x2618] ;  /* 0x00261800010d7983 */ /* 0x000f220000100800 */
[----:B-----5:R-:W-:-:S03]  /*4aa60*/  IADD3.X R3, R5, UR9, RZ, P1, !PT ;  /* 0x0000000905037c10 */ /* 0x020fc60008ffe4ff */
[----:B------:R-:W5:Y:S01]  /*4aa70*/  LDL R12, [R1+0x2614] ;  /* 0x00261400010c7983 */ /* 0x000f620000100800 */
[----:B------:R-:W-:-:S03]  /*4aa80*/  IADD3 R4, P1, R4, UR5, RZ ;  /* 0x0000000504047c10 */ /* 0x000fc6000ff3e0ff */
[----:B------:R0:W-:Y:S04]  /*4aa90*/  STL [R1+0x1a4], R20 ;  /* 0x0001a41401007387 */ /* 0x0001e80000100800 */
[----:B------:R-:W5:Y:S04]  /*4aaa0*/  LDL R11, [R1+0x2620] ;  /* 0x00262000010b7983 */ /* 0x000f680000100800 */
[----:B------:R-:W5:Y:S04]  /*4aab0*/  LDL R10, [R1+0x261c] ;  /* 0x00261c00010a7983 */ /* 0x000f680000100800 */
[----:B--2---:R1:W-:Y:S04]  /*4aac0*/  STL [R1+0x28], R21 ;  /* 0x0000281501007387 */ /* 0x0043e80000100800 */
[----:B0-----:R0:W2:Y:S01]  /*4aad0*/  LDG.E.U8 R20, desc[UR10][R2.64] ;  /* 0x0000000a02147981 */ /* 0x0010a2000c1e1100 */
[----:B------:R-:W-:-:S02]  /*4aae0*/  IADD3.X R5, R7, UR9, RZ, P1, !PT ;  /* 0x0000000907057c10 */ /* 0x000fc40008ffe4ff */
[----:B------:R-:W-:-:S03]  /*4aaf0*/  IADD3 R6, P1, R6, UR5, RZ ;  /* 0x0000000506067c10 */ /* 0x000fc6000ff3e0ff */
[----:B------:R-:W5:Y:S04]  /*4ab00*/  LDG.E.U8 R22, desc[UR10][R4.64] ;  /* 0x0000000a04167981 */ /* 0x000f68000c1e1100 */
[----:B------:R-:W5:Y:S04]  /*4ab10*/  LDL R5, [R1+0x2628] ;  /* 0x0026280001057983 */ /* 0x000f680000100800 */
[----:B------:R0:W-:Y:S01]  /*4ab20*/  STL [R1+0x140], R9 ;  /* 0x0001400901007387 */ /* 0x0001e20000100800 */
[----:B---3--:R-:W-:Y:S02]  /*4ab30*/  IADD3.X R7, R0, UR9, RZ, P1, !PT ;  /* 0x0000000900077c10 */ /* 0x008fe40008ffe4ff */
[----:B------:R-:W-:Y:S01]  /*4ab40*/  IADD3 R8, P1, R8, UR5, RZ ;  /* 0x0000000508087c10 */ /* 0x000fe2000ff3e0ff */
[----:B------:R-:W3:Y:S04]  /*4ab50*/  LDL R0, [R1+0x2624] ;  /* 0x0026240001007983 */ /* 0x000ee80000100800 */
[----:B-1----:R-:W3:Y:S01]  /*4ab60*/  LDG.E.U8 R21, desc[UR10][R6.64] ;  /* 0x0000000a06157981 */ /* 0x002ee2000c1e1100 */
[----:B0-----:R-:W-:-:S05]  /*4ab70*/  IADD3.X R9, R18, UR9, RZ, P1, !PT ;  /* 0x0000000912097c10 */ /* 0x001fca0008ffe4ff */
[----:B------:R-:W4:Y:S04]  /*4ab80*/  LDG.E.U8 R29, desc[UR10][R8.64] ;  /* 0x0000000a081d7981 */ /* 0x000f28000c1e1100 */
[----:B------:R-:W-:Y:S04]  /*4ab90*/  STL [R1+0x19c], R24 ;  /* 0x00019c1801007387 */ /* 0x000fe80000100800 */
[----:B------:R-:W3:Y:S01]  /*4aba0*/  LDL R4, [R1+0x2630] ;  /* 0x0026300001047983 */ /* 0x000ee20000100800 */
[----:B------:R-:W-:-:S04]  /*4abb0*/  IADD3 R2, P1, R17, UR5, RZ ;  /* 0x0000000511027c10 */ /* 0x000fc8000ff3e0ff */
[----:B------:R-:W-:Y:S01]  /*4abc0*/  IADD3.X R3, R16, UR9, RZ, P1, !PT ;  /* 0x0000000910037c10 */ /* 0x000fe20008ffe4ff */
[----:B----4-:R-:W-:Y:S04]  /*4abd0*/  STL [R1+0x2e84], R29 ;  /* 0x002e841d01007387 */ /* 0x010fe80000100800 */
[----:B------:R0:W-:Y:S04]  /*4abe0*/  STL [R1+0x198], R19 ;  /* 0x0001981301007387 */ /* 0x0001e80000100800 */
[----:B------:R-:W4:Y:S04]  /*4abf0*/  LDL R7, [R1+0x262c] ;  /* 0x00262c0001077983 */ /* 0x000f280000100800 */
[----:B------:R1:W-:Y:S04]  /*4ac00*/  STL [R1+0x194], R23 ;  /* 0x0001941701007387 */ /* 0x0003e80000100800 */
[----:B------:R-:W4:Y:S04]  /*4ac10*/  LDL R6, [R1+0x2638] ;  /* 0x0026380001067983 */ /* 0x000f280000100800 */
[----:B------:R-:W4:Y:S04]  /*4ac20*/  LDL R9, [R1+0x2634] ;  /* 0x0026340001097983 */ /* 0x000f280000100800 */
[----:B------:R-:W4:Y:S04]  /*4ac30*/  LDL R8, [R1+0x2640] ;  /* 0x0026400001087983 */ /* 0x000f280000100800 */
[----:B--2---:R2:W-:Y:S04]  /*4ac40*/  STL [R1+0x190], R20 ;  /* 0x0001901401007387 */ /* 0x0045e80000100800 */
[----:B------:R-:W4:Y:S04]  /*4ac50*/  LDL R18, [R1+0x263c] ;  /* 0x00263c0001127983 */ /* 0x000f280000100800 */
[----:B0-----:R0:W4:Y:S04]  /*4ac60*/  LDG.E.U8 R19, desc[UR10][R2.64] ;  /* 0x0000000a02137981 */ /* 0x001128000c1e1100 */
[----:B------:R-:W4:Y:S04]  /*4ac70*/  LDL R17, [R1+0x2648] ;  /* 0x0026480001117983 */ /* 0x000f280000100800 */
[----:B------:R-:W4:Y:S01]  /*4ac80*/  LDL R16, [R1+0x2644] ;  /* 0x0026440001107983 */ /* 0x000f220000100800 */
[----:B0-----:R-:W-:-:S04]  /*4ac90*/  IADD3 R2, P1, R15, UR5, RZ ;  /* 0x000000050f027c10 */ /* 0x001fc8000ff3e0ff */
[----:B------:R-:W-:-:S05]  /*4aca0*/  IADD3.X R3, R14, UR9, RZ, P1, !PT ;  /* 0x000000090e037c10 */ /* 0x000fca0008ffe4ff */
[----:B------:R0:W4:Y:S02]  /*4acb0*/  LDG.E.U8 R24, desc[UR10][R2.64] ;  /* 0x0000000a02187981 */ /* 0x000124000c1e1100 */
[----:B0-----:R-:W-:-:S04]  /*4acc0*/  IADD3 R2, P1, R13, UR5, RZ ;  /* 0x000000050d027c10 */ /* 0x001fc8000ff3e0ff */
[----:B-----5:R-:W-:-:S05]  /*4acd0*/  IADD3.X R3, R12, UR9, RZ, P1, !PT ;  /* 0x000000090c037c10 */ /* 0x020fca0008ffe4ff */
[----:B-1----:R0:W5:Y:S02]  /*4ace0*/  LDG.E.U8 R23, desc[UR10][R2.64] ;  /* 0x0000000a02177981 */ /* 0x002164000c1e1100 */
[----:B0-----:R-:W-:-:S04]  /*4acf0*/  IADD3 R2, P1, R11, UR5, RZ ;  /* 0x000000050b027c10 */ /* 0x001fc8000ff3e0ff */
[----:B------:R-:W-:-:S05]  /*4ad00*/  IADD3.X R3, R10, UR9, RZ, P1, !PT ;  /* 0x000000090a037c10 */ /* 0x000fca0008ffe4ff */
[----:B--2---:R0:W2:Y:S02]  /*4ad10*/  LDG.E.U8 R20, desc[UR10][R2.64] ;  /* 0x0000000a02147981 */ /* 0x0040a4000c1e1100 */
[----:B0-----:R-:W-:-:S04]  /*4ad20*/  IADD3 R2, P1, R5, UR5, RZ ;  /* 0x0000000505027c10 */ /* 0x001fc8000ff3e0ff */
[----:B---3--:R-:W-:Y:S02]  /*4ad30*/  IADD3.X R3, R0, UR9, RZ, P1, !PT ;  /* 0x0000000900037c10 */ /* 0x008fe40008ffe4ff */
[----:B------:R-:W-:Y:S01]  /*4ad40*/  IADD3 R4, P1, R4, UR5, RZ ;  /* 0x0000000504047c10 */ /* 0x000fe2000ff3e0ff */
[----:B------:R0:W-:Y:S04]  /*4ad50*/  STL [R1+0x18c], R22 ;  /* 0x00018c1601007387 */ /* 0x0001e80000100800 */
[----:B------:R-:W3:Y:S04]  /*4ad60*/  LDL R15, [R1+0x2650] ;  /* 0x00265000010f7983 */ /* 0x000ee80000100800 */
[----:B------:R-:W5:Y:S04]  /*4ad70*/  LDL R14, [R1+0x264c] ;  /* 0x00264c00010e7983 */ /* 0x000f680000100800 */
[----:B------:R-:W2:Y:S04]  /*4ad80*/  LDL R0, [R1+0x2658] ;  /* 0x0026580001007983 */ /* 0x000ea80000100800 */
[----:B0-----:R0:W2:Y:S01]  /*4ad90*/  LDG.E.U8 R22, desc[UR10][R2.64] ;  /* 0x0000000a02167981 */ /* 0x0010a2000c1e1100 */
[----:B----4-:R-:W-:-:S02]  /*4ada0*/  IADD3.X R5, R7, UR9, RZ, P1, !PT ;  /* 0x0000000907057c10 */ /* 0x010fc40008ffe4ff */
[----:B------:R-:W-:-:S04]  /*4adb0*/  IADD3 R6, P1, R6, UR5, RZ ;  /* 0x0000000506067c10 */ /* 0x000fc8000ff3e0ff */
[----:B------:R-:W-:Y:S02]  /*4adc0*/  IADD3.X R7, R9, UR9, RZ, P1, !PT ;  /* 0x0000000909077c10 */ /* 0x000fe40008ffe4ff */
[----:B------:R-:W-:-:S04]  /*4add0*/  IADD3 R8, P1, R8, UR5, RZ ;  /* 0x0000000508087c10 */ /* 0x000fc8000ff3e0ff */
[----:B------:R-:W-:-:S05]  /*4ade0*/  IADD3.X R9, R18, UR9, RZ, P1, !PT ;  /* 0x0000000912097c10 */ /* 0x000fca0008ffe4ff */
[----:B------:R-:W4:Y:S04]  /*4adf0*/  LDG.E.U8 R28, desc[UR10][R8.64] ;  /* 0x0000000a081c7981 */ /* 0x000f28000c1e1100 */
[----:B------:R1:W-:Y:S04]  /*4ae00*/  STL [R1+0x188], R21 ;  /* 0x0001881501007387 */ /* 0x0003e80000100800 */
[----:B------:R-:W4:Y:S01]  /*4ae10*/  LDL R13, [R1+0x2654] ;  /* 0x00265400010d7983 */ /* 0x000f220000100800 */
[----:B0-----:R-:W-:-:S03]  /*4ae20*/  IADD3 R2, P1, R17, UR5, RZ ;  /* 0x0000000511027c10 */ /* 0x001fc6000ff3e0ff */
[----:B------:R-:W4:Y:S01]  /*4ae30*/  LDL R12, [R1+0x2660] ;  /* 0x00266000010c7983 */ /* 0x000f220000100800 */
[----:B------:R-:W-:-:S03]  /*4ae40*/  IADD3.X R3, R16, UR9, RZ, P1, !PT ;  /* 0x0000000910037c10 */ /* 0x000fc60008ffe4ff */
[----:B------:R-:W4:Y:S04]  /*4ae50*/  LDL R11, [R1+0x265c] ;  /* 0x00265c00010b7983 */ /* 0x000f280000100800 */
[----:B------:R0:W-:Y:S04]  /*4ae60*/  STL [R1+0x134], R19 ;  /* 0x0001341301007387 */ /* 0x0001e80000100800 */
[----:B-1----:R-:W4:Y:S04]  /*4ae70*/  LDG.E.U8 R21, desc[UR10][R4.64] ;  /* 0x0000000a04157981 */ /* 0x002f28000c1e1100 */
[----:B------:R-:W4:Y:S04]  /*4ae80*/  LDL R10, [R1+0x2668] ;  /* 0x00266800010a7983 */ /* 0x000f280000100800 */
[----:B------:R3:W4:Y:S04]  /*4ae90*/  LDG.E.U8 R9, desc[UR10][R2.64] ;  /* 0x0000000a02097981 */ /* 0x000728000c1e1100 */
[----:B------:R-:W4:Y:S04]  /*4aea0*/  LDL R5, [R1+0x2664] ;  /* 0x0026640001057983 */ /* 0x000f280000100800 */
[----:B------:R1:W-:Y:S04]  /*4aeb0*/  STL [R1+0x180], R24 ;  /* 0x0001801801007387 */ /* 0x0003e80000100800 */
[----:B0-----:R-:W4:Y:S01]  /*4aec0*/  LDG.E.U8 R19, desc[UR10][R6.64] ;  /* 0x0000000a06137981 */ /* 0x001f22000c1e1100 */
[----:B---3--:R-:W-:-:S04]  /*4aed0*/  IADD3 R2, P1, R15, UR5, RZ ;  /* 0x000000050f027c10 */ /* 0x008fc8000ff3e0ff */
[----:B-----5:R-:W-:-:S05]  /*4aee0*/  IADD3.X R3, R14, UR9, RZ, P1, !PT ;  /* 0x000000090e037c10 */ /* 0x020fca0008ffe4ff */
[----:B-1----:R2:W3:Y:S02]  /*4aef0*/  LDG.E.U8 R24, desc[UR10][R2.64] ;  /* 0x0000000a02187981 */ /* 0x0024e4000c1e1100 */
[----:B--2---:R-:W-:Y:S02]  /*4af00*/  IADD3 R2, P1, R0, UR5, RZ ;  /* 0x0000000500027c10 */ /* 0x004fe4000ff3e0ff */
[----:B----4-:R-:W-:Y:S04]  /*4af10*/  STL [R1+0x2e88], R28 ;  /* 0x002e881c01007387 */ /* 0x010fe80000100800 */
[----:B------:R-:W-:Y:S04]  /*4af20*/  STL [R1+0x17c], R23 ;  /* 0x00017c1701007387 */ /* 0x000fe80000100800 */
[----:B------:R-:W2:Y:S04]  /*4af30*/  LDL R4, [R1+0x2670] ;  /* 0x0026700001047983 */ /* 0x000ea80000100800 */
[----:B------:R-:W4:Y:S04]  /*4af40*/  LDL R7, [R1+0x266c] ;  /* 0x00266c0001077983 */ /* 0x000f280000100800 */
[----:B------:R0:W-:Y:S04]  /*4af50*/  STL [R1+0x178], R20 ;  /* 0x0001781401007387 */ /* 0x0001e80000100800 */
[----:B------:R-:W5:Y:S04]  /*4af60*/  LDL R6, [R1+0x2678] ;  /* 0x0026780001067983 */ /* 0x000f680000100800 */
[----:B------:R-:W3:Y:S04]  /*4af70*/  LDL R0, [R1+0x2674] ;  /* 0x0026740001007983 */ /* 0x000ee80000100800 */
[----:B------:R-:W3:Y:S04]  /*4af80*/  LDL R8, [R1+0x2680] ;  /* 0x0026800001087983 */ /* 0x000ee80000100800 */
[----:B------:R1:W-:Y:S04]  /*4af90*/  STL [R1+0x174], R22 ;  /* 0x0001741601007387 */ /* 0x0003e80000100800 */
[----:B------:R-:W3:Y:S01]  /*4afa0*/  LDL R18, [R1+0x267c] ;  /* 0x00267c0001127983 */ /* 0x000ee20000100800 */
[----:B------:R-:W-:-:S03]  /*4afb0*/  IADD3.X R3, R13, UR9, RZ, P1, !PT ;  /* 0x000000090d037c10 */ /* 0x000fc60008ffe4ff */
[----:B------:R-:W3:Y:S04]  /*4afc0*/  LDL R17, [R1+0x2688] ;  /* 0x0026880001117983 */ /* 0x000ee80000100800 */
[----:B0-----:R0:W3:Y:S04]  /*4afd0*/  LDG.E.U8 R20, desc[UR10][R2.64] ;  /* 0x0000000a02147981 */ /* 0x0010e8000c1e1100 */
[----:B------:R-:W3:Y:S01]  /*4afe0*/  LDL R16, [R1+0x2684] ;  /* 0x0026840001107983 */ /* 0x000ee20000100800 */
[----:B0-----:R-:W-:-:S04]  /*4aff0*/  IADD3 R2, P1, R12, UR5, RZ ;  /* 0x000000050c027c10 */ /* 0x001fc8000ff3e0ff */
[----:B------:R-:W-:-:S05]  /*4b000*/  IADD3.X R3, R11, UR9, RZ, P1, !PT ;  /* 0x000000090b037c10 */ /* 0x000fca0008ffe4ff */
[----:B------:R0:W3:Y:S02]  /*4b010*/  LDG.E.U8 R23, desc[UR10][R2.64] ;  /* 0x0000000a02177981 */ /* 0x0000e4000c1e1100 */
[----:B0-----:R-:W-:-:S04]  /*4b020*/  IADD3 R2, P1, R10, UR5, RZ ;  /* 0x000000050a027c10 */ /* 0x001fc8000ff3e0ff */
[----:B------:R-:W-:Y:S01]  /*4b030*/  IADD3.X R3, R5, UR9, RZ, P1, !PT ;  /* 0x0000000905037c10 */ /* 0x000fe20008ffe4ff */
[----:B------:R0:W-:Y:S04]  /*4b040*/  STL [R1+0x170], R21 ;  /* 0x0001701501007387 */ /* 0x0001e80000100800 */
[----:B------:R-:W3:Y:S04]  /*4b050*/  LDL R15, [R1+0x2690] ;  /* 0x00269000010f7983 */ /* 0x000ee80000100800 */
[----:B------:R-:W3:Y:S04]  /*4b060*/  LDL R14, [R1+0x268c] ;  /* 0x00268c00010e7983 */ /* 0x000ee80000100800 */
[----:B------:R-:W3:Y:S04]  /*4b070*/  LDL R13, [R1+0x2698] ;  /* 0x00269800010d7983 */ /* 0x000ee80000100800 */
[----:B------:R3:W-:Y:S04]  /*4b080*/  STL [R1+0x16c], R19 ;  /* 0x00016c1301007387 */ /* 0x0007e80000100800 */
[----:B------:R-:W3:Y:S04]  /*4b090*/  LDL R12, [R1+0x2694] ;  /* 0x00269400010c7983 */ /* 0x000ee80000100800 */
[----:B------:R-:W3:Y:S04]  /*4b0a0*/  LDL R11, [R1+0x26a0] ;  /* 0x0026a000010b7983 */ /* 0x000ee80000100800 */
[----:B------:R-:W3:Y:S04]  /*4b0b0*/  LDL R10, [R1+0x269c] ;  /* 0x00269c00010a7983 */ /* 0x000ee80000100800 */
[----:B-1----:R1:W3:Y:S01]  /*4b0c0*/  LDG.E.U8 R22, desc[UR10][R2.64] ;  /* 0x0000000a02167981 */ /* 0x0022e2000c1e1100 */
[----:B--2---:R-:W-:-:S04]  /*4b0d0*/  IADD3 R4, P1, R4, UR5, RZ ;  /* 0x0000000504047c10 */ /* 0x004fc8000ff3e0ff */
[----:B----4-:R-:W-:-:S05]  /*4b0e0*/  IADD3.X R5, R7, UR9, RZ, P1, !PT ;  /* 0x0000000907057c10 */ /* 0x010fca0008ffe4ff */
[----:B0-----:R-:W2:Y:S01]  /*4b0f0*/  LDG.E.U8 R21, desc[UR10][R4.64] ;  /* 0x0000000a04157981 */ /* 0x001ea2000c1e1100 */
[----:B-----5:R-:W-:-:S04]  /*4b100*/  IADD3 R6, P1, R6, UR5, RZ ;  /* 0x0000000506067c10 */ /* 0x020fc8000ff3e0ff */
[----:B---3--:R-:W-:Y:S01]  /*4b110*/  IADD3.X R7, R0, UR9, RZ, P1, !PT ;  /* 0x0000000900077c10 */ /* 0x008fe20008ffe4ff */
[----:B------:R-:W3:Y:S01]  /*4b120*/  LDL R5, [R1+0x26a8] ;  /* 0x0026a80001057983 */ /* 0x000ee20000100800 */
[----:B------:R-:W-:-:S03]  /*4b130*/  IADD3 R8, P1, R8, UR5, RZ ;  /* 0x0000000508087c10 */ /* 0x000fc6000ff3e0ff */
[----:B------:R0:W-:Y:S04]  /*4b140*/  STL [R1+0x120], R9 ;  /* 0x0001200901007387 */ /* 0x0001e80000100800 */
[----:B------:R-:W4:Y:S04]  /*4b150*/  LDL R0, [R1+0x26a4] ;  /* 0x0026a40001007983 */ /* 0x000f280000100800 */
[----:B------:R-:W5:Y:S01]  /*4b160*/  LDG.E.U8 R19, desc[UR10][R6.64] ;  /* 0x0000000a06137981 */ /* 0x000f62000c1e1100 */
[----:B0-----:R-:W-:-:S05]  /*4b170*/  IADD3.X R9, R18, UR9, RZ, P1, !PT ;  /* 0x0000000912097c10 */ /* 0x001fca0008ffe4ff */
[----:B------:R-:W2:Y:S04]  /*4b180*/  LDG.E.U8 R27, desc[UR10][R8.64] ;  /* 0x0000000a081b7981 */ /* 0x000ea8000c1e1100 */
[----:B------:R-:W-:Y:S04]  /*4b190*/  STL [R1+0x168], R24 ;  /* 0x0001681801007387 */ /* 0x000fe80000100800 */
[----:B------:R-:W5:Y:S01]  /*4b1a0*/  LDL R4, [R1+0x26b0] ;  /* 0x0026b00001047983 */ /* 0x000f620000100800 */
[----:B-1----:R-:W-:-:S04]  /*4b1b0*/  IADD3 R2, P1, R17, UR5, RZ ;  /* 0x0000000511027c10 */ /* 0x002fc8000ff3e0ff */
[----:B------:R-:W-:Y:S01]  /*4b1c0*/  IADD3.X R3, R16, UR9, RZ, P1, !PT ;  /* 0x0000000910037c10 */ /* 0x000fe20008ffe4ff */
[----:B--2---:R-:W-:Y:S04]  /*4b1d0*/  STL [R1+0x2e8c], R27 ;  /* 0x002e8c1b01007387 */ /* 0x004fe80000100800 */
[----:B------:R0:W-:Y:S04]  /*4b1e0*/  STL [R1+0x164], R20 ;  /* 0x0001641401007387 */ /* 0x0001e80000100800 */
[----:B------:R-:W2:Y:S04]  /*4b1f0*/  LDL R7, [R1+0x26ac] ;  /* 0x0026ac0001077983 */ /* 0x000ea80000100800 */
[----:B------:R1:W-:Y:S04]  /*4b200*/  STL [R1+0x160], R23 ;  /* 0x0001601701007387 */ /* 0x0003e80000100800 */
[----:B------:R-:W2:Y:S04]  /*4b210*/  LDL R6, [R1+0x26b8] ;  /* 0x0026b80001067983 */ /* 0x000ea80000100800 */
[----:B------:R-:W2:Y:S04]  /*4b220*/  LDL R9, [R1+0x26b4] ;  /* 0x0026b40001097983 */ /* 0x000ea80000100800 */
[----:B------:R-:W2:Y:S04]  /*4b230*/  LDL R8, [R1+0x26c0] ;  /* 0x0026c00001087983 */ /* 0x000ea80000100800 */
[----:B------:R3:W-:Y:S04]  /*4b240*/  STL [R1+0x15c], R22 ;  /* 0x00015c1601007387 */ /* 0x0007e80000100800 */
[----:B------:R-:W2:Y:S04]  /*4b250*/  LDL R18, [R1+0x26bc] ;  /* 0x0026bc0001127983 */ /* 0x000ea80000100800 */
[----:B0-----:R0:W2:Y:S04]  /*4b260*/  LDG.E.U8 R20, desc[UR10][R2.64] ;  /* 0x0000000a02147981 */ /* 0x0010a8000c1e1100 */
[----:B------:R-:W2:Y:S04]  /*4b270*/  LDL R17, [R1+0x26c8] ;  /* 0x0026c80001117983 */ /* 0x000ea80000100800 */
[----:B------:R-:W2:Y:S01]  /*4b280*/  LDL R16, [R1+0x26c4] ;  /* 0x0026c40001107983 */ /* 0x000ea20000100800 */
[----:B0-----:R-:W-:-:S04]  /*4b290*/  IADD3 R2, P1, R15, UR5, RZ ;  /* 0x000000050f027c10 */ /* 0x001fc8000ff3e0ff */
[----:B------:R-:W-:-:S05]  /*4b2a0*/  IADD3.X R3, R14, UR9, RZ, P1, !PT ;  /* 0x000000090e037c10 */ /* 0x000fca0008ffe4ff */
[----:B------:R0:W2:Y:S02]  /*4b2b0*/  LDG.E.U8 R24, desc[UR10][R2.64] ;  /* 0x0000000a02187981 */ /* 0x0000a4000c1e1100 */
[----:B0-----:R-:W-:-:S04]  /*4b2c0*/  IADD3 R2, P1, R13, UR5, RZ ;  /* 0x000000050d027c10 */ /* 0x001fc8000ff3e0ff */
[----:B------:R-:W-:-:S05]  /*4b2d0*/  IADD3.X R3, R12, UR9, RZ, P1, !PT ;  /* 0x000000090c037c10 */ /* 0x000fca0008ffe4ff */
[----:B-1----:R0:W2:Y:S02]  /*4b2e0*/  LDG.E.U8 R23, desc[UR10][R2.64] ;  /* 0x0000000a02177981 */ /* 0x0020a4000c1e1100 */
[----:B0-----:R-:W-:-:S04]  /*4b2f0*/  IADD3 R2, P1, R11, UR5, RZ ;  /* 0x000000050b027c10 */ /* 0x001fc8000ff3e0ff */
[----:B------:R-:W-:-:S05]  /*4b300*/  IADD3.X R3, R10, UR9, RZ, P1, !PT ;  /* 0x000000090a037c10 */ /* 0x000fca0008ffe4ff */
[----:B---3--:R0:W3:Y:S02]  /*4b310*/  LDG.E.U8 R22, desc[UR10][R2.64] ;  /* 0x0000000a02167981 */ /* 0x0080e4000c1e1100 */
[----:B0-----:R-:W-:-:S04]  /*4b320*/  IADD3 R2, P1, R5, UR5, RZ ;  /* 0x0000000505027c10 */ /* 0x001fc8000ff3e0ff */
[----:B----4-:R-:W-:Y:S02]  /*4b330*/  IADD3.X R3, R0, UR9, RZ, P1, !PT ;  /* 0x0000000900037c10 */ /* 0x010fe40008ffe4ff */
[----:B-----5:R-:W-:Y:S01]  /*4b340*/  IADD3 R4, P1, R4, UR5, RZ ;  /* 0x0000000504047c10 */ /* 0x020fe2000ff3e0ff */
[----:B------:R-:W-:Y:S04]  /*4b350*/  STL [R1+0x158], R21 ;  /* 0x0001581501007387 */ /* 0x000fe80000100800 */
[----:B------:R-:W4:Y:S04]  /*4b360*/  LDL R15, [R1+0x26d0] ;  /* 0x0026d000010f7983 */ /* 0x000f280000100800 */
[----:B------:R-:W5:Y:S04]  /*4b370*/  LDL R14, [R1+0x26cc] ;  /* 0x0026cc00010e7983 */ /* 0x000f680000100800 */
[----:B------:R-:W3:Y:S04]  /*4b380*/  LDL R13, [R1+0x26d8] ;  /* 0x0026d800010d7983 */ /* 0x000ee80000100800 */
[----:B------:R0:W-:Y:S04]  /*4b390*/  STL [R1+0x154], R19 ;  /* 0x0001541301007387 */ /* 0x0001e80000100800 */
[----:B------:R-:W3:Y:S04]  /*4b3a0*/  LDL R0, [R1+0x26d4] ;  /* 0x0026d40001007983 */ /* 0x000ee80000100800 */
[----:B------:R-:W3:Y:S04]  /*4b3b0*/  LDL R12, [R1+0x26e0] ;  /* 0x0026e000010c7983 */ /* 0x000ee80000100800 */
[----:B0-----:R0:W3:Y:S04]  /*4b3c0*/  LDG.E.U8 R19, desc[UR10][R2.64] ;  /* 0x0000000a02137981 */ /* 0x0010e8000c1e1100 */
[----:B------:R-:W3:Y:S04]  /*4b3d0*/  LDL R11, [R1+0x26dc] ;  /* 0x0026dc00010b7983 */ /* 0x000ee80000100800 */
[----:B------:R-:W3:Y:S01]  /*4b3e0*/  LDL R10, [R1+0x26e8] ;  /* 0x0026e800010a7983 */ /* 0x000ee20000100800 */
[----:B--2---:R-:W-:-:S05]  /*4b3f0*/  IADD3.X R5, R7, UR9, RZ, P1, !PT ;  /* 0x0000000907057c10 */ /* 0x004fca0008ffe4ff */
[----:B------:R-:W2:Y:S01]  /*4b400*/  LDG.E.U8 R21, desc[UR10][R4.64] ;  /* 0x0000000a04157981 */ /* 0x000ea2000c1e1100 */
[----:B------:R-:W-:-:S04]  /*4b410*/  IADD3 R6, P1, R6, UR5, RZ ;  /* 0x0000000506067c10 */ /* 0x000fc8000ff3e0ff */
[----:B------:R-:W-:Y:S02]  /*4b420*/  IADD3.X R7, R9, UR9, RZ, P1, !PT ;  /* 0x0000000909077c10 */ /* 0x000fe40008ffe4ff */
[----:B------:R-:W-:-:S04]  /*4b430*/  IADD3 R8, P1, R8, UR5, RZ ;  /* 0x0000000508087c10 */ /* 0x000fc8000ff3e0ff */
[----:B------:R-:W-:-:S05]  /*4b440*/  IADD3.X R9, R18, UR9, RZ, P1, !PT ;  /* 0x0000000912097c10 */ /* 0x000fca0008ffe4ff */
[----:B------:R-:W2:Y:S01]  /*4b450*/  LDG.E.U8 R26, desc[UR10][R8.64] ;  /* 0x0000000a081a7981 */ /* 0x000ea2000c1e1100 */
[----:B0-----:R-:W-:-:S04]  /*4b460*/  IADD3 R2, P1, R17, UR5, RZ ;  /* 0x0000000511027c10 */ /* 0x001fc8000ff3e0ff */
[----:B------:R-:W-:Y:S01]  /*4b470*/  IADD3.X R3, R16, UR9, RZ, P1, !PT ;  /* 0x0000000910037c10 */ /* 0x000fe20008ffe4ff */
[----:B------:R0:W-:Y:S04]  /*4b480*/  STL [R1+0x114], R20 ;  /* 0x0001141401007387 */ /* 0x0001e80000100800 */
[----:B------:R4:W2:Y:S04]  /*4b490*/  LDG.E.U8 R9, desc[UR10][R2.64] ;  /* 0x0000000a02097981 */ /* 0x0008a8000c1e1100 */
[----:B------:R-:W2:Y:S04]  /*4b4a0*/  LDL R5, [R1+0x26e4] ;  /* 0x0026e40001057983 */ /* 0x000ea80000100800 */
[----:B------:R1:W-:Y:S04]  /*4b4b0*/  STL [R1+0x150], R24 ;  /* 0x0001501801007387 */ /* 0x0003e80000100800 */
[----:B------:R-:W2:Y:S04]  /*4b4c0*/  LDL R4, [R1+0x26f0] ;  /* 0x0026f00001047983 */ /* 0x000ea80000100800 */
[----:B0-----:R-:W2:Y:S01]  /*4b4d0*/  LDG.E.U8 R20, desc[UR10][R6.64] ;  /* 0x0000000a06147981 */ /* 0x001ea2000c1e1100 */
[----:B----4-:R-:W-:-:S04]  /*4b4e0*/  IADD3 R2, P1, R15, UR5, RZ ;  /* 0x000000050f027c10 */ /* 0x010fc8000ff3e0ff */
[----:B-----5:R-:W-:-:S05]  /*4b4f0*/  IADD3.X R3, R14, UR9, RZ, P1, !PT ;  /* 0x000000090e037c10 */ /* 0x020fca0008ffe4ff */
[----:B-1----:R3:W4:Y:S02]  /*4b500*/  LDG.E.U8 R24, desc[UR10][R2.64] ;  /* 0x0000000a02187981 */ /* 0x002724000c1e1100 */
[----:B---3--:R-:W-:-:S04]  /*4b510*/  IADD3 R2, P1, R13, UR5, RZ ;  /* 0x000000050d027c10 */ /* 0x008fc8000ff3e0ff */
[----:B------:R-:W-:Y:S01]  /*4b520*/  IADD3.X R3, R0, UR9, RZ, P1, !PT ;  /* 0x0000000900037c10 */ /* 0x000fe20008ffe4ff */
[----:B--2---:R-:W-:Y:S04]  /*4b530*/  STL [R1+0x2e90], R26 ;  /* 0x002e901a01007387 */ /* 0x004fe80000100800 */
[----:B------:R0:W-:Y:S04]  /*4b540*/  STL [R1+0x14c], R23 ;  /* 0x00014c1701007387 */ /* 0x0001e80000100800 */
[----:B------:R-:W2:Y:S04]  /*4b550*/  LDL R7, [R1+0x26ec] ;  /* 0x0026ec0001077983 */ /* 0x000ea80000100800 */
[----:B------:R-:W-:Y:S04]  /*4b560*/  STL [R1+0x148], R22 ;  /* 0x0001481601007387 */ /* 0x000fe80000100800 */
[----:B------:R-:W3:Y:S04]  /*4b570*/  LDL R6, [R1+0x26f8] ;  /* 0x0026f80001067983 */ /* 0x000ee80000100800 */
[----:B------:R-:W5:Y:S04]  /*4b580*/  LDL R0, [R1+0x26f4] ;  /* 0x0026f40001007983 */ /* 0x000f680000100800 */
[----:B------:R-:W4:Y:S04]  /*4b590*/  LDL R8, [R1+0x2700] ;  /* 0x0027000001087983 */ /* 0x000f280000100800 */
[----:B------:R1:W-:Y:S04]  /*4b5a0*/  STL [R1+0x144], R19 ;  /* 0x0001441301007387 */ /* 0x0003e80000100800 */
[----:B------:R-:W4:Y:S04]  /*4b5b0*/  LDL R18, [R1+0x26fc] ;  /* 0x0026fc0001127983 */ /* 0x000f280000100800 */
[----:B0-----:R0:W4:Y:S04]  /*4b5c0*/  LDG.E.U8 R23, desc[UR10][R2.64] ;  /* 0x0000000a02177981 */ /* 0x001128000c1e1100 */
[----:B-1----:R-:W4:Y:S04]  /*4b5d0*/  LDL R19, [R1+0x2708] ;  /* 0x0027080001137983 */ /* 0x002f280000100800 */
[----:B------:R-:W4:Y:S01]  /*4b5e0*/  LDL R17, [R1+0x2704] ;  /* 0x0027040001117983 */ /* 0x000f220000100800 */
[----:B0-----:R-:W-:-:S04]  /*4b5f0*/  IADD3 R2, P1, R12, UR5, RZ ;  /* 0x000000050c027c10 */ /* 0x001fc8000ff3e0ff */
[----:B------:R-:W-:-:S05]  /*4b600*/  IADD3.X R3, R11, UR9, RZ, P1, !PT ;  /* 0x000000090b037c10 */ /* 0x000fca0008ffe4ff */
[----:B------:R0:W4:Y:S02]  /*4b610*/  LDG.E.U8 R22, desc[UR10][R2.64] ;  /* 0x0000000a02167981 */ /* 0x000124000c1e1100 */
[----:B0-----:R-:W-:-:S04]  /*4b620*/  IADD3 R2, P1, R10, UR5, RZ ;  /* 0x000000050a027c10 */ /* 0x001fc8000ff3e0ff */
[----:B------:R-:W-:Y:S02]  /*4b630*/  IADD3.X R3, R5, UR9, RZ, P1, !PT ;  /* 0x0000000905037c10 */ /* 0x000fe40008ffe4ff */
[----:B------:R-:W-:Y:S01]  /*4b640*/  IADD3 R4, P1, R4, UR5, RZ ;  /* 0x0000000504047c10 */ /* 0x000fe2000ff3e0ff */
[----:B------:R0:W-:Y:S04]  /*4b650*/  STL [R1+0x13c], R21 ;  /* 0x00013c1501007387 */ /* 0x0001e80000100800 */
[----:B------:R-:W4:Y:S04]  /*4b660*/  LDL R16, [R1+0x2710] ;  /* 0x0027100001107983 */ /* 0x000f280000100800 */
[----:B------:R-:W4:Y:S04]  /*4b670*/  LDL R15, [R1+0x270c] ;  /* 0x00270c00010f7983 */ /* 0x000f280000100800 */
[----:B------:R-:W4:Y:S04]  /*4b680*/  LDL R14, [R1+0x2718] ;  /* 0x00271800010e7983 */ /* 0x000f280000100800 */
[----:B------:R1:W-:Y:S04]  /*4b690*/  STL [R1+0x138], R20 ;  /* 0x0001381401007387 */ /* 0x0003e80000100800 */
[----:B------:R-:W4:Y:S04]  /*4b6a0*/  LDL R13, [R1+0x2714] ;  /* 0x00271400010d7983 */ /* 0x000f280000100800 */
[----:B------:R-:W4:Y:S04]  /*4b6b0*/  LDL R12, [R1+0x2720] ;  /* 0x00272000010c7983 */ /* 0x000f280000100800 */
[----:B------:R-:W4:Y:S04]  /*4b6c0*/  LDL R11, [R1+0x271c] ;  /* 0x00271c00010b7983 */ /* 0x000f280000100800 */
[----:B------:R-:W4:Y:S04]  /*4b6d0*/  LDL R10, [R1+0x2728] ;  /* 0x00272800010a7983 */ /* 0x000f280000100800 */
[----:B------:R4:W-:Y:S04]  /*4b6e0*/  STL [R1+0xf4], R9 ;  /* 0x0000f40901007387 */ /* 0x0009e80000100800 */
[----:B0-----:R0:W4:Y:S01]  /*4b6f0*/  LDG.E.U8 R21, desc[UR10][R2.64] ;  /* 0x0000000a02157981 */ /* 0x001122000c1e1100 */
[----:B--2---:R-:W-:-:S05]  /*4b700*/  IADD3.X R5, R7, UR9, RZ, P1, !PT ;  /* 0x0000000907057c10 */ /* 0x004fca0008ffe4ff */
[----:B-1----:R-:W2:Y:S01]  /*4b710*/  LDG.E.U8 R20, desc[UR10][R4.64] ;  /* 0x0000000a04147981 */ /* 0x002ea2000c1e1100 */
[----:B---3--:R-:W-:-:S04]  /*4b720*/  IADD3 R6, P1, R6, UR5, RZ ;  /* 0x0000000506067c10 */ /* 0x008fc8000ff3e0ff */
[----:B-----5:R-:W-:Y:S02]  /*4b730*/  IADD3.X R7, R0, UR9, RZ, P1, !PT ;  /* 0x0000000900077c10 */ /* 0x020fe40008ffe4ff */
[----:B------:R-:W3:Y:S01]  /*4b740*/  LDL R0, [R1+0x2724] ;  /* 0x0027240001007983 */ /* 0x000ee20000100800 */
[----:B----4-:R-:W-:-:S03]  /*4b750*/  IADD3 R8, P1, R8, UR5, RZ ;  /* 0x0000000508087c10 */ /* 0x010fc6000ff3e0ff */
[----:B------:R-:W4:Y:S01]  /*4b760*/  LDG.E.U8 R5, desc[UR10][R6.64] ;  /* 0x0000000a06057981 */ /* 0x000f22000c1e1100 */
[----:B------:R-:W-:-:S05]  /*4b770*/  IADD3.X R9, R18, UR9, RZ, P1, !PT ;  /* 0x0000000912097c10 */ /* 0x000fca0008ffe4ff */
[----:B------:R-:W5:Y:S04]  /*4b780*/  LDG.E.U8 R18, desc[UR10][R8.64] ;  /* 0x0000000a08127981 */ /* 0x000f68000c1e1100 */
[----:B------:R-:W-:Y:S01]  /*4b790*/  STL [R1+0x130], R24 ;  /* 0x0001301801007387 */ /* 0x000fe20000100800 */
[----:B0-----:R-:W-:-:S03]  /*4b7a0*/  IADD3 R2, P1, R19, UR5, RZ ;  /* 0x0000000513027c10 */ /* 0x001fc6000ff3e0ff */
[----:B------:R-:W4:Y:S01]  /*4b7b0*/  LDL R4, [R1+0x2730] ;  /* 0x0027300001047983 */ /* 0x000f220000100800 */
[----:B------:R-:W-:-:S05]  /*4b7c0*/  IADD3.X R3, R17, UR9, RZ, P1, !PT ;  /* 0x0000000911037c10 */ /* 0x000fca0008ffe4ff */
[----:B------:R0:W4:Y:S02]  /*4b7d0*/  LDG.E.U8 R19, desc[UR10][R2.64] ;  /* 0x0000000a02137981 */ /* 0x000124000c1e1100 */
[----:B0-----:R-:W-:Y:S02]  /*4b7e0*/  IADD3 R2, P1, R16, UR5, RZ ;  /* 0x0000000510027c10 */ /* 0x001fe4000ff3e0ff */
[----:B-----5:R0:W-:Y:S04]  /*4b7f0*/  STL [R1+0x2e94], R18 ;  /* 0x002e941201007387 */ /* 0x0201e80000100800 */
[----:B------:R1:W-:Y:S04]  /*4b800*/  STL [R1+0x12c], R23 ;  /* 0x00012c1701007387 */ /* 0x0003e80000100800 */
[----:B------:R-:W5:Y:S04]  /*4b810*/  LDL R7, [R1+0x272c] ;  /* 0x00272c0001077983 */ /* 0x000f680000100800 */
[----:B------:R-:W-:Y:S04]  /*4b820*/  STL [R1+0x128], R22 ;  /* 0x0001281601007387 */ /* 0x000fe80000100800 */
[----:B------:R-:W5:Y:S04]  /*4b830*/  LDL R6, [R1+0x2738] ;  /* 0x0027380001067983 */ /* 0x000f680000100800 */
[----:B------:R-:W5:Y:S04]  /*4b840*/  LDL R9, [R1+0x2734] ;  /* 0x0027340001097983 */ /* 0x000f680000100800 */
[----:B------:R-:W5:Y:S04]  /*4b850*/  LDL R8, [R1+0x2740] ;  /* 0x0027400001087983 */ /* 0x000f680000100800 */
[----:B------:R2:W-:Y:S04]  /*4b860*/  STL [R1+0x124], R21 ;  /* 0x0001241501007387 */ /* 0x0005e80000100800 */
[----:B------:R-:W5:Y:S01]  /*4b870*/  LDL R16, [R1+0x273c] ;  /* 0x00273c0001107983 */ /* 0x000f620000100800 */
[----:B------:R-:W-:-:S03]  /*4b880*/  IADD3.X R3, R15, UR9, RZ, P1, !PT ;  /* 0x000000090f037c10 */ /* 0x000fc60008ffe4ff */
[----:B0-----:R-:W5:Y:S04]  /*4b890*/  LDL R18, [R1+0x2748] ;  /* 0x0027480001127983 */ /* 0x001f680000100800 */
[----:B------:R0:W5:Y:S04]  /*4b8a0*/  LDG.E.U8 R24, desc[UR10][R2.64] ;  /* 0x0000000a02187981 */ /* 0x000168000c1e1100 */
[----:B------:R-:W5:Y:S01]  /*4b8b0*/  LDL R17, [R1+0x2744] ;  /* 0x0027440001117983 */ /* 0x000f620000100800 */
[----:B0-----:R-:W-:-:S04]  /*4b8c0*/  IADD3 R2, P1, R14, UR5, RZ ;  /* 0x000000050e027c10 */ /* 0x001fc8000ff3e0ff */
[----:B------:R-:W-:-:S05]  /*4b8d0*/  IADD3.X R3, R13, UR9, RZ, P1, !PT ;  /* 0x000000090d037c10 */ /* 0x000fca0008ffe4ff */
[----:B-1----:R0:W5:Y:S02]  /*4b8e0*/  LDG.E.U8 R23, desc[UR10][R2.64] ;  /* 0x0000000a02177981 */ /* 0x002164000c1e1100 */
[----:B0-----:R-:W-:-:S04]  /*4b8f0*/  IADD3 R2, P1, R12, UR5, RZ ;  /* 0x000000050c027c10 */ /* 0x001fc8000ff3e0ff */
[----:B------:R-:W-:-:S05]  /*4b900*/  IADD3.X R3, R11, UR9, RZ, P1, !PT ;  /* 0x000000090b037c10 */ /* 0x000fca0008ffe4ff */
[----:B--2---:R0:W2:Y:S04]  /*4b910*/  LDG.E.U8 R21, desc[UR10][R2.64] ;  /* 0x0000000a02157981 */ /* 0x0040a8000c1e1100 */
[----:B------:R-:W-:Y:S04]  /*4b920*/  STL [R1+0x11c], R20 ;  /* 0x00011c1401007387 */ /* 0x000fe80000100800 */
[----:B------:R-:W2:Y:S01]  /*4b930*/  LDL R15, [R1+0x2750] ;  /* 0x00275000010f7983 */ /* 0x000ea20000100800 */
[----:B0-----:R-:W-:-:S03]  /*4b940*/  IADD3 R2, P1, R10, UR5, RZ ;  /* 0x000000050a027c10 */ /* 0x001fc6000ff3e0ff */
[----:B------:R-:W2:Y:S01]  /*4b950*/  LDL R14, [R1+0x274c] ;  /* 0x00274c00010e7983 */ /* 0x000ea20000100800 */
[----:B---3--:R-:W-:Y:S02]  /*4b960*/  IADD3.X R3, R0, UR9, RZ, P1, !PT ;  /* 0x0000000900037c10 */ /* 0x008fe40008ffe4ff */
[----:B----4-:R-:W-:Y:S01]  /*4b970*/  IADD3 R4, P1, R4, UR5, RZ ;  /* 0x0000000504047c10 */ /* 0x010fe2000ff3e0ff */
[----:B------:R-:W3:Y:S04]  /*4b980*/  LDL R0, [R1+0x2758] ;  /* 0x0027580001007983 */ /* 0x000ee80000100800 */
[----:B------:R5:W-:Y:S04]  /*4b990*/  STL [R1+0x118], R5 ;  /* 0x0001180501007387 */ /* 0x000be80000100800 */
[----:B------:R0:W4:Y:S04]  /*4b9a0*/  LDG.E.U8 R22, desc[UR10][R2.64] ;  /* 0x0000000a02167981 */ /* 0x000128000c1e1100 */
[----:B------:R-:W4:Y:S04]  /*4b9b0*/  LDL R13, [R1+0x2754] ;  /* 0x00275400010d7983 */ /* 0x000f280000100800 */
[----:B------:R-:W4:Y:S04]  /*4b9c0*/  LDL R12, [R1+0x2760] ;  /* 0x00276000010c7983 */ /* 0x000f280000100800 */
[----:B------:R-:W4:Y:S01]  /*4b9d0*/  LDL R11, [R1+0x275c] ;  /* 0x00275c00010b7983 */ /* 0x000f220000100800 */
[----:B-----5:R-:W-:-:S03]  /*4b9e0*/  IADD3.X R5, R7, UR9, RZ, P1, !PT ;  /* 0x0000000907057c10 */ /* 0x020fc60008ffe4ff */
[----:B------:R1:W-:Y:S04]  /*4b9f0*/  STL [R1+0xd4], R19 ;  /* 0x0000d41301007387 */ /* 0x0003e80000100800 */
[----:B------:R-:W5:Y:S01]  /*4ba00*/  LDG.E.U8 R20, desc[UR10][R4.64] ;  /* 0x0000000a04147981 */ /* 0x000f62000c1e1100 */
[----:B------:R-:W-:-:S03]  /*4ba10*/  IADD3 R6, P1, R6, UR5, RZ ;  /* 0x0000000506067c10 */ /* 0x000fc6000ff3e0ff */
[----:B------:R-:W5:Y:S01]  /*4ba20*/  LDL R10, [R1+0x2768] ;  /* 0x00276800010a7983 */ /* 0x000f620000100800 */
[----:B------:R-:W-:-:S03]  /*4ba30*/  IADD3.X R7, R9, UR9, RZ, P1, !PT ;  /* 0x0000000909077c10 */ /* 0x000fc60008ffe4ff */
[----:B------:R-:W5:Y:S01]  /*4ba40*/  LDL R5, [R1+0x2764] ;  /* 0x0027640001057983 */ /* 0x000f620000100800 */
[----:B------:R-:W-:-:S03]  /*4ba50*/  IADD3 R8, P1, R8, UR5, RZ ;  /* 0x0000000508087c10 */ /* 0x000fc6000ff3e0ff */
[----:B-1----:R-:W5:Y:S01]  /*4ba60*/  LDG.E.U8 R19, desc[UR10][R6.64] ;  /* 0x0000000a06137981 */ /* 0x002f62000c1e1100 */
[----:B------:R-:W-:-:S05]  /*4ba70*/  IADD3.X R9, R16, UR9, RZ, P1, !PT ;  /* 0x0000000910097c10 */ /* 0x000fca0008ffe4ff */
[----:B------:R-:W5:Y:S01]  /*4ba80*/  LDG.E.U8 R16, desc[UR10][R8.64] ;  /* 0x0000000a08107981 */ /* 0x000f62000c1e1100 */
[----:B0-----:R-:W-:-:S04]  /*4ba90*/  IADD3 R2, P1, R18, UR5, RZ ;  /* 0x0000000512027c10 */ /* 0x001fc8000ff3e0ff */
[----:B------:R-:W-:Y:S01]  /*4baa0*/  IADD3.X R3, R17, UR9, RZ, P1, !PT ;  /* 0x0000000911037c10 */ /* 0x000fe20008ffe4ff */
[----:B------:R0:W-:Y:S04]  /*4bab0*/  STL [R1+0x110], R24 ;  /* 0x0001101801007387 */ /* 0x0001e80000100800 */
[----:B------:R2:W5:Y:S02]  /*4bac0*/  LDG.E.U8 R9, desc[UR10][R2.64] ;  /* 0x0000000a02097981 */ /* 0x000564000c1e1100 */
[----:B--2---:R-:W-:-:S04]  /*4bad0*/  IADD3 R2, P1, R15, UR5, RZ ;  /* 0x000000050f027c10 */ /* 0x004fc8000ff3e0ff */
[----:B------:R-:W-:-:S05]  /*4bae0*/  IADD3.X R3, R14, UR9, RZ, P1, !PT ;  /* 0x000000090e037c10 */ /* 0x000fca0008ffe4ff */
[----:B0-----:R3:W2:Y:S02]  /*4baf0*/  LDG.E.U8 R24, desc[UR10][R2.64] ;  /* 0x0000000a02187981 */ /* 0x0016a4000c1e1100 */
[----:B---3--:R-:W-:-:S04]  /*4bb00*/  IADD3 R2, P1, R0, UR5, RZ ;  /* 0x0000000500027c10 */ /* 0x008fc8000ff3e0ff */
[----:B----4-:R-:W-:Y:S01]  /*4bb10*/  IADD3.X R3, R13, UR9, RZ, P1, !PT ;  /* 0x000000090d037c10 */ /* 0x010fe20008ffe4ff */
[----:B-----5:R-:W-:Y:S04]  /*4bb20*/  STL [R1+0x2e98], R16 ;  /* 0x002e981001007387 */ /* 0x020fe80000100800 */
[----:B------:R-:W-:Y:S04]  /*4bb30*/  STL [R1+0x10c], R23 ;  /* 0x00010c1701007387 */ /* 0x000fe80000100800 */
[----:B------:R-:W3:Y:S04]  /*4bb40*/  LDL R4, [R1+0x2770] ;  /* 0x0027700001047983 */ /* 0x000ee80000100800 */
[----:B------:R-:W4:Y:S04]  /*4bb50*/  LDL R7, [R1+0x276c] ;  /* 0x00276c0001077983 */ /* 0x000f280000100800 */
[----:B------:R0:W-:Y:S04]  /*4bb60*/  STL [R1+0x108], R21 ;  /* 0x0001081501007387 */ /* 0x0001e80000100800 */
[----:B------:R-:W5:Y:S04]  /*4bb70*/  LDL R6, [R1+0x2778] ;  /* 0x0027780001067983 */ /* 0x000f680000100800 */
[----:B------:R-:W2:Y:S04]  /*4bb80*/  LDL R0, [R1+0x2774] ;  /* 0x0027740001007983 */ /* 0x000ea80000100800 */
[----:B------:R-:W2:Y:S04]  /*4bb90*/  LDL R8, [R1+0x2780] ;  /* 0x0027800001087983 */ /* 0x000ea80000100800 */
[----:B------:R-:W-:Y:S04]  /*4bba0*/  STL [R1+0x104], R22 ;  /* 0x0001041601007387 */ /* 0x000fe80000100800 */
        /* <DEDUP_REMOVED lines=8> */
[----:B------:R-:W-:Y:S01]  /*4bc30*/  IADD3.X R3, R5, UR9, RZ, P1, !PT ;  /* 0x0000000905037c10 */ /* 0x000fe20008ffe4ff */
[----:B------:R0:W-:Y:S04]  /*4bc40*/  STL [R1+0x100], R20 ;  /* 0x0001001401007387 */ /* 0x0001e80000100800 */
[----:B------:R-:W2:Y:S04]  /*4bc50*/  LDL R16, [R1+0x2790] ;  /* 0x0027900001107983 */ /* 0x000ea80000100800 */
[----:B------:R-:W2:Y:S04]  /*4bc60*/  LDL R15, [R1+0x278c] ;  /* 0x00278c00010f7983 */ /* 0x000ea80000100800 */
[----:B------:R-:W2:Y:S04]  /*4bc70*/  LDL R14, [R1+0x2798] ;  /* 0x00279800010e7983 */ /* 0x000ea80000100800 */
[----:B------:R1:W-:Y:S04]  /*4bc80*/  STL [R1+0xf8], R19 ;  /* 0x0000f81301007387 */ /* 0x0003e80000100800 */
[----:B------:R-:W2:Y:S04]  /*4bc90*/  LDL R12, [R1+0x2794] ;  /* 0x00279400010c7983 */ /* 0x000ea80000100800 */
[----:B------:R-:W2:Y:S04]  /*4bca0*/  LDL R11, [R1+0x27a0] ;  /* 0x0027a000010b7983 */ /* 0x000ea80000100800 */
[----:B------:R-:W2:Y:S04]  /*4bcb0*/  LDL R10, [R1+0x279c] ;  /* 0x00279c00010a7983 */ /* 0x000ea80000100800 */
[----:B0-----:R0:W2:Y:S01]  /*4bcc0*/  LDG.E.U8 R20, desc[UR10][R2.64] ;  /* 0x0000000a02147981 */ /* 0x0010a2000c1e1100 */
[----:B---3--:R-:W-:-:S04]  /*4bcd0*/  IADD3 R4, P1, R4, UR5, RZ ;  /* 0x0000000504047c10 */ /* 0x008fc8000ff3e0ff */
[----:B----4-:R-:W-:-:S05]  /*4bce0*/  IADD3.X R5, R7, UR9, RZ, P1, !PT ;  /* 0x0000000907057c10 */ /* 0x010fca0008ffe4ff */
[----:B------:R-:W3:Y:S01]  /*4bcf0*/  LDG.E.U8 R22, desc[UR10][R4.64] ;  /* 0x0000000a04167981 */ /* 0x000ee2000c1e1100 */
[----:B-----5:R-:W-:-:S04]  /*4bd00*/  IADD3 R6, P1, R6, UR5, RZ ;  /* 0x0000000506067c10 */ /* 0x020fc8000ff3e0ff */
[----:B--2---:R-:W-:Y:S01]  /*4bd10*/  IADD3.X R7, R0, UR9, RZ, P1, !PT ;  /* 0x0000000900077c10 */ /* 0x004fe20008ffe4ff */
[----:B------:R-:W2:Y:S01]  /*4bd20*/  LDL R5, [R1+0x27a8] ;  /* 0x0027a80001057983 */ /* 0x000ea20000100800 */
[----:B------:R-:W-:-:S03]  /*4bd30*/  IADD3 R8, P1, R8, UR5, RZ ;  /* 0x0000000508087c10 */ /* 0x000fc6000ff3e0ff */
[----:B------:R4:W-:Y:S04]  /*4bd40*/  STL [R1+0xb4], R9 ;  /* 0x0000b40901007387 */ /* 0x0009e80000100800 */
[----:B------:R-:W5:Y:S04]  /*4bd50*/  LDL R0, [R1+0x27a4] ;  /* 0x0027a40001007983 */ /* 0x000f680000100800 */
[----:B-1----:R-:W3:Y:S01]  /*4bd60*/  LDG.E.U8 R19, desc[UR10][R6.64] ;  /* 0x0000000a06137981 */ /* 0x002ee2000c1e1100 */
[----:B----4-:R-:W-:-:S05]  /*4bd70*/  IADD3.X R9, R13, UR9, RZ, P1, !PT ;  /* 0x000000090d097c10 */ /* 0x010fca0008ffe4ff */
[----:B------:R-:W4:Y:S01]  /*4bd80*/  LDG.E.U8 R13, desc[UR10][R8.64] ;  /* 0x0000000a080d7981 */ /* 0x000f22000c1e1100 */
[----:B0-----:R-:W-:-:S04]  /*4bd90*/  IADD3 R2, P1, R18, UR5, RZ ;  /* 0x0000000512027c10 */ /* 0x001fc8000ff3e0ff */
[----:B------:R-:W-:Y:S01]  /*4bda0*/  IADD3.X R3, R17, UR9, RZ, P1, !PT ;  /* 0x0000000911037c10 */ /* 0x000fe20008ffe4ff */
[----:B------:R-:W-:Y:S04]  /*4bdb0*/  STL [R1+0xf0], R24 ;  /* 0x0000f01801007387 */ /* 0x000fe80000100800 */
[----:B----4-:R-:W-:Y:S04]  /*4bdc0*/  STL [R1+0x2e9c], R13 ;  /* 0x002e9c0d01007387 */ /* 0x010fe80000100800 */
[----:B------:R0:W-:Y:S04]  /*4bdd0*/  STL [R1+0xec], R21 ;  /* 0x0000ec1501007387 */ /* 0x0001e80000100800 */
[----:B------:R-:W4:Y:S04]  /*4bde0*/  LDL R4, [R1+0x27b0] ;  /* 0x0027b00001047983 */ /* 0x000f280000100800 */
[----:B------:R-:W4:Y:S04]  /*4bdf0*/  LDL R7, [R1+0x27ac] ;  /* 0x0027ac0001077983 */ /* 0x000f280000100800 */
[----:B0-----:R0:W4:Y:S04]  /*4be00*/  LDG.E.U8 R21, desc[UR10][R2.64] ;  /* 0x0000000a02157981 */ /* 0x001128000c1e1100 */
[----:B------:R1:W-:Y:S04]  /*4be10*/  STL [R1+0xe8], R23 ;  /* 0x0000e81701007387 */ /* 0x0003e80000100800 */
[----:B------:R-:W4:Y:S01]  /*4be20*/  LDL R6, [R1+0x27b8] ;  /* 0x0027b80001067983 */ /* 0x000f220000100800 */
[----:B0-----:R-:W-:-:S03]  /*4be30*/  IADD3 R2, P1, R16, UR5, RZ ;  /* 0x0000000510027c10 */ /* 0x001fc6000ff3e0ff */
[----:B------:R-:W4:Y:S01]  /*4be40*/  LDL R9, [R1+0x27b4] ;  /* 0x0027b40001097983 */ /* 0x000f220000100800 */
[----:B------:R-:W-:-:S03]  /*4be50*/  IADD3.X R3, R15, UR9, RZ, P1, !PT ;  /* 0x000000090f037c10 */ /* 0x000fc60008ffe4ff */
[----:B------:R-:W4:Y:S04]  /*4be60*/  LDL R8, [R1+0x27c0] ;  /* 0x0027c00001087983 */ /* 0x000f280000100800 */
[----:B------:R0:W4:Y:S04]  /*4be70*/  LDG.E.U8 R24, desc[UR10][R2.64] ;  /* 0x0000000a02187981 */ /* 0x000128000c1e1100 */
[----:B------:R2:W-:Y:S04]  /*4be80*/  STL [R1+0xe4], R20 ;  /* 0x0000e41401007387 */ /* 0x0005e80000100800 */
[----:B------:R-:W4:Y:S01]  /*4be90*/  LDL R18, [R1+0x27c8] ;  /* 0x0027c80001127983 */ /* 0x000f220000100800 */
[----:B0-----:R-:W-:-:S03]  /*4bea0*/  IADD3 R2, P1, R14, UR5, RZ ;  /* 0x000000050e027c10 */ /* 0x001fc6000ff3e0ff */
[----:B------:R-:W4:Y:S01]  /*4beb0*/  LDL R17, [R1+0x27c4] ;  /* 0x0027c40001117983 */ /* 0x000f220000100800 */
[----:B------:R-:W-:-:S03]  /*4bec0*/  IADD3.X R3, R12, UR9, RZ, P1, !PT ;  /* 0x000000090c037c10 */ /* 0x000fc60008ffe4ff */
[----:B------:R-:W4:Y:S04]  /*4bed0*/  LDL R12, [R1+0x27bc] ;  /* 0x0027bc00010c7983 */ /* 0x000f280000100800 */
[----:B-1----:R0:W4:Y:S02]  /*4bee0*/  LDG.E.U8 R23, desc[UR10][R2.64] ;  /* 0x0000000a02177981 */ /* 0x002124000c1e1100 */
[----:B0-----:R-:W-:-:S04]  /*4bef0*/  IADD3 R2, P1, R11, UR5, RZ ;  /* 0x000000050b027c10 */ /* 0x001fc8000ff3e0ff */
[----:B------:R-:W-:-:S05]  /*4bf00*/  IADD3.X R3, R10, UR9, RZ, P1, !PT ;  /* 0x000000090a037c10 */ /* 0x000fca0008ffe4ff */
[----:B--2---:R0:W2:Y:S02]  /*4bf10*/  LDG.E.U8 R20, desc[UR10][R2.64] ;  /* 0x0000000a02147981 */ /* 0x0040a4000c1e1100 */
[----:B0-----:R-:W-:-:S04]  /*4bf20*/  IADD3 R2, P1, R5, UR5, RZ ;  /* 0x0000000505027c10 */ /* 0x001fc8000ff3e0ff */
[----:B-----5:R-:W-:Y:S01]  /*4bf30*/  IADD3.X R3, R0, UR9, RZ, P1, !PT ;  /* 0x0000000900037c10 */ /* 0x020fe20008ffe4ff */
[----:B---3--:R-:W-:Y:S04]  /*4bf40*/  STL [R1+0xe0], R22 ;  /* 0x0000e01601007387 */ /* 0x008fe80000100800 */
[----:B------:R-:W3:Y:S04]  /*4bf50*/  LDL R16, [R1+0x27d0] ;  /* 0x0027d00001107983 */ /* 0x000ee80000100800 */
[----:B------:R-:W5:Y:S04]  /*4bf60*/  LDL R15, [R1+0x27cc] ;  /* 0x0027cc00010f7983 */ /* 0x000f680000100800 */
[----:B------:R-:W2:Y:S04]  /*4bf70*/  LDL R14, [R1+0x27d8] ;  /* 0x0027d800010e7983 */ /* 0x000ea80000100800 */
[----:B------:R0:W-:Y:S04]  /*4bf80*/  STL [R1+0xd8], R19 ;  /* 0x0000d81301007387 */ /* 0x0001e80000100800 */
[----:B------:R-:W2:Y:S04]  /*4bf90*/  LDL R13, [R1+0x27d4] ;  /* 0x0027d400010d7983 */ /* 0x000ea80000100800 */
[----:B------:R-:W2:Y:S04]  /*4bfa0*/  LDL R11, [R1+0x27e0] ;  /* 0x0027e000010b7983 */ /* 0x000ea80000100800 */
[----:B0-----:R0:W2:Y:S04]  /*4bfb0*/  LDG.E.U8 R19, desc[UR10][R2.64] ;  /* 0x0000000a02137981 */ /* 0x0010a8000c1e1100 */
[----:B------:R-:W2:Y:S04]  /*4bfc0*/  LDL R0, [R1+0x27dc] ;  /* 0x0027dc0001007983 */ /* 0x000ea80000100800 */
[----:B------:R-:W2:Y:S01]  /*4bfd0*/  LDL R10, [R1+0x27e8] ;  /* 0x0027e800010a7983 */ /* 0x000ea20000100800 */
[----:B----4-:R-:W-:-:S04]  /*4bfe0*/  IADD3 R4, P1, R4, UR5, RZ ;  /* 0x0000000504047c10 */ /* 0x010fc8000ff3e0ff */
[----:B------:R-:W-:Y:S01]  /*4bff0*/  IADD3.X R5, R7, UR9, RZ, P1, !PT ;  /* 0x0000000907057c10 */ /* 0x000fe20008ffe4ff */
[----:B------:R1:W-:Y:S04]  /*4c000*/  STL [R1+0x94], R21 ;  /* 0x0000941501007387 */ /* 0x0003e80000100800 */
[----:B------:R-:W4:Y:S01]  /*4c010*/  LDG.E.U8 R22, desc[UR10][R4.64] ;  /* 0x0000000a04167981 */ /* 0x000f22000c1e1100 */
[----:B------:R-:W-:-:S04]  /*4c020*/  IADD3 R6, P1, R6, UR5, RZ ;  /* 0x0000000506067c10 */ /* 0x000fc8000ff3e0ff */
[----:B------:R-:W-:Y:S01]  /*4c030*/  IADD3.X R7, R9, UR9, RZ, P1, !PT ;  /* 0x0000000909077c10 */ /* 0x000fe20008ffe4ff */
[----:B------:R-:W4:Y:S01]  /*4c040*/  LDL R5, [R1+0x27e4] ;  /* 0x0027e40001057983 */ /* 0x000f220000100800 */
[----:B------:R-:W-:-:S03]  /*4c050*/  IADD3 R8, P1, R8, UR5, RZ ;  /* 0x0000000508087c10 */ /* 0x000fc6000ff3e0ff */
[----:B-1----:R-:W4:Y:S01]  /*4c060*/  LDG.E.U8 R21, desc[UR10][R6.64] ;  /* 0x0000000a06157981 */ /* 0x002f22000c1e1100 */
[----:B------:R-:W-:-:S05]  /*4c070*/  IADD3.X R9, R12, UR9, RZ, P1, !PT ;  /* 0x000000090c097c10 */ /* 0x000fca0008ffe4ff */
[----:B------:R-:W4:Y:S01]  /*4c080*/  LDG.E.U8 R12, desc[UR10][R8.64] ;  /* 0x0000000a080c7981 */ /* 0x000f22000c1e1100 */
[----:B0-----:R-:W-:-:S04]  /*4c090*/  IADD3 R2, P1, R18, UR5, RZ ;  /* 0x0000000512027c10 */ /* 0x001fc8000ff3e0ff */
[----:B------:R-:W-:-:S05]  /*4c0a0*/  IADD3.X R3, R17, UR9, RZ, P1, !PT ;  /* 0x0000000911037c10 */ /* 0x000fca0008ffe4ff */
[----:B------:R3:W4:Y:S04]  /*4c0b0*/  LDG.E.U8 R25, desc[UR10][R2.64] ;  /* 0x0000000a02197981 */ /* 0x000728000c1e1100 */
[----:B------:R0:W-:Y:S04]  /*4c0c0*/  STL [R1+0xd0], R24 ;  /* 0x0000d01801007387 */ /* 0x0001e80000100800 */
[----:B------:R-:W4:Y:S01]  /*4c0d0*/  LDL R4, [R1+0x27ec] ;  /* 0x0027ec0001047983 */ /* 0x000f220000100800 */
[----:B---3--:R-:W-:-:S04]  /*4c0e0*/  IADD3 R2, P1, R16, UR5, RZ ;  /* 0x0000000510027c10 */ /* 0x008fc8000ff3e0ff */
[----:B-----5:R-:W-:-:S05]  /*4c0f0*/  IADD3.X R3, R15, UR9, RZ, P1, !PT ;  /* 0x000000090f037c10 */ /* 0x020fca0008ffe4ff */
[----:B0-----:R2:W3:Y:S02]  /*4c100*/  LDG.E.U8 R24, desc[UR10][R2.64] ;  /* 0x0000000a02187981 */ /* 0x0014e4000c1e1100 */
[----:B--2---:R-:W-:-:S04]  /*4c110*/  IADD3 R2, P1, R14, UR5, RZ ;  /* 0x000000050e027c10 */ /* 0x004fc8000ff3e0ff */
[----:B------:R-:W-:Y:S01]  /*4c120*/  IADD3.X R3, R13, UR9, RZ, P1, !PT ;  /* 0x000000090d037c10 */ /* 0x000fe20008ffe4ff */
[----:B----4-:R-:W-:Y:S04]  /*4c130*/  STL [R1+0x2ea0], R12 ;  /* 0x002ea00c01007387 */ /* 0x010fe80000100800 */
[----:B------:R-:W-:Y:S04]  /*4c140*/  STL [R1+0xcc], R23 ;  /* 0x0000cc1701007387 */ /* 0x000fe80000100800 */
[----:B------:R-:W2:Y:S04]  /*4c150*/  LDL R7, [R1+0xde8] ;  /* 0x000de80001077983 */ /* 0x000ea80000100800 */
[----:B------:R0:W-:Y:S04]  /*4c160*/  STL [R1+0xc8], R20 ;  /* 0x0000c81401007387 */ /* 0x0001e80000100800 */
[----:B------:R-:W4:Y:S04]  /*4c170*/  LDL R6, [R1+0xdf0] ;  /* 0x000df00001067983 */ /* 0x000f280000100800 */
[----:B------:R-:W5:Y:S04]  /*4c180*/  LDL R9, [R1+0xdec] ;  /* 0x000dec0001097983 */ /* 0x000f680000100800 */
[----:B0-----:R0:W3:Y:S04]  /*4c190*/  LDG.E.U8 R20, desc[UR10][R2.64] ;  /* 0x0000000a02147981 */ /* 0x0010e8000c1e1100 */
[----:B------:R-:W3:Y:S01]  /*4c1a0*/  LDL R8, [R1+0xdf8] ;  /* 0x000df80001087983 */ /* 0x000ee20000100800 */
[----:B0-----:R-:W-:-:S03]  /*4c1b0*/  IADD3 R2, P1, R11, UR5, RZ ;  /* 0x000000050b027c10 */ /* 0x001fc6000ff3e0ff */
[----:B------:R0:W-:Y:S01]  /*4c1c0*/  STL [R1+0xc4], R19 ;  /* 0x0000c41301007387 */ /* 0x0001e20000100800 */
[----:B------:R-:W-:-:S03]  /*4c1d0*/  IADD3.X R3, R0, UR9, RZ, P1, !PT ;  /* 0x0000000900037c10 */ /* 0x000fc60008ffe4ff */
[----:B------:R-:W3:Y:S04]  /*4c1e0*/  LDL R18, [R1+0xdfc] ;  /* 0x000dfc0001127983 */ /* 0x000ee80000100800 */
[----:B------:R-:W3:Y:S04]  /*4c1f0*/  LDL R0, [R1+0xdf4] ;  /* 0x000df40001007983 */ /* 0x000ee80000100800 */
[----:B------:R1:W3:Y:S04]  /*4c200*/  LDG.E.U8 R23, desc[UR10][R2.64] ;  /* 0x0000000a02177981 */ /* 0x0002e8000c1e1100 */
[----:B0-----:R-:W3:Y:S01]  /*4c210*/  LDL R19, [R1+0xe00] ;  /* 0x000e000001137983 */ /* 0x001ee20000100800 */
[----:B-1----:R-:W-:-:S04]  /*4c220*/  IADD3 R2, P1, R10, UR5, RZ ;  /* 0x000000050a027c10 */ /* 0x002fc8000ff3e0ff */
[----:B------:R-:W-:Y:S02]  /*4c230*/  IADD3.X R3, R5, UR9, RZ, P1, !PT ;  /* 0x0000000905037c10 */ /* 0x000fe40008ffe4ff */
[----:B------:R-:W-:Y:S01]  /*4c240*/  IADD3 R4, P1, R4, UR5, RZ ;  /* 0x0000000504047c10 */ /* 0x000fe2000ff3e0ff */
[----:B------:R0:W-:Y:S04]  /*4c250*/  STL [R1+0xc0], R22 ;  /* 0x0000c01601007387 */ /* 0x0001e80000100800 */
[----:B------:R-:W3:Y:S04]  /*4c260*/  LDL R17, [R1+0xe08] ;  /* 0x000e080001117983 */ /* 0x000ee80000100800 */
[----:B------:R-:W3:Y:S04]  /*4c270*/  LDL R16, [R1+0xe04] ;  /* 0x000e040001107983 */ /* 0x000ee80000100800 */
[----:B------:R-:W3:Y:S04]  /*4c280*/  LDL R14, [R1+0xe10] ;  /* 0x000e1000010e7983 */ /* 0x000ee80000100800 */
[----:B------:R1:W-:Y:S04]  /*4c290*/  STL [R1+0xb8], R21 ;  /* 0x0000b81501007387 */ /* 0x0003e80000100800 */
[----:B------:R-:W3:Y:S04]  /*4c2a0*/  LDL R12, [R1+0xe0c] ;  /* 0x000e0c00010c7983 */ /* 0x000ee80000100800 */
[----:B------:R-:W3:Y:S04]  /*4c2b0*/  LDL R15, [R1+0xe18] ;  /* 0x000e1800010f7983 */ /* 0x000ee80000100800 */
[----:B0-----:R0:W3:Y:S04]  /*4c2c0*/  LDG.E.U8 R22, desc[UR10][R2.64] ;  /* 0x0000000a02167981 */ /* 0x0010e8000c1e1100 */
[----:B------:R-:W3:Y:S01]  /*4c2d0*/  LDL R10, [R1+0xe14] ;  /* 0x000e1400010a7983 */ /* 0x000ee20000100800 */
[----:B--2---:R-:W-:-:S05]  /*4c2e0*/  IADD3.X R5, R7, UR9, RZ, P1, !PT ;  /* 0x0000000907057c10 */ /* 0x004fca0008ffe4ff */
[----:B-1----:R-:W2:Y:S01]  /*4c2f0*/  LDG.E.U8 R21, desc[UR10][R4.64] ;  /* 0x0000000a04157981 */ /* 0x002ea2000c1e1100 */
[----:B----4-:R-:W-:-:S04]  /*4c300*/  IADD3 R6, P1, R6, UR5, RZ ;  /* 0x0000000506067c10 */ /* 0x010fc8000ff3e0ff */
[----:B-----5:R-:W-:Y:S01]  /*4c310*/  IADD3.X R7, R9, UR9, RZ, P1, !PT ;  /* 0x0000000909077c10 */ /* 0x020fe20008ffe4ff */
[----:B------:R-:W4:Y:S01]  /*4c320*/  LDL R5, [R1+0xe20] ;  /* 0x000e200001057983 */ /* 0x000f220000100800 */
[----:B---3--:R-:W-:-:S03]  /*4c330*/  IADD3 R8, P1, R8, UR5, RZ ;  /* 0x0000000508087c10 */ /* 0x008fc6000ff3e0ff */
[----:B------:R-:W3:Y:S01]  /*4c340*/  LDG.E.U8 R6, desc[UR10][R6.64] ;  /* 0x0000000a06067981 */ /* 0x000ee2000c1e1100 */
[----:B------:R-:W-:-:S05]  /*4c350*/  IADD3.X R9, R0, UR9, RZ, P1, !PT ;  /* 0x0000000900097c10 */ /* 0x000fca0008ffe4ff */
[----:B------:R-:W5:Y:S01]  /*4c360*/  LDG.E.U8 R11, desc[UR10][R8.64] ;  /* 0x0000000a080b7981 */ /* 0x000f62000c1e1100 */
[----:B0-----:R-:W-:-:S03]  /*4c370*/  IADD3 R2, P1, R19, UR5, RZ ;  /* 0x0000000513027c10 */ /* 0x001fc6000ff3e0ff */
[----:B------:R-:W-:Y:S01]  /*4c380*/  STL [R1+0x74], R25 ;  /* 0x0000741901007387 */ /* 0x000fe20000100800 */
[----:B------:R-:W-:-:S03]  /*4c390*/  IADD3.X R3, R18, UR9, RZ, P1, !PT ;  /* 0x0000000912037c10 */ /* 0x000fc60008ffe4ff */
[----:B------:R-:W3:Y:S04]  /*4c3a0*/  LDL R13, [R1+0xe1c] ;  /* 0x000e1c00010d7983 */ /* 0x000ee80000100800 */
[----:B------:R-:W-:Y:S04]  /*4c3b0*/  STL [R1+0xb0], R24 ;  /* 0x0000b01801007387 */ /* 0x000fe80000100800 */
[----:B------:R-:W3:Y:S04]  /*4c3c0*/  LDL R0, [R1+0xe28] ;  /* 0x000e280001007983 */ /* 0x000ee80000100800 */
[----:B-----5:R-:W-:Y:S04]  /*4c3d0*/  STL [R1+0x2ea4], R11 ;  /* 0x002ea40b01007387 */ /* 0x020fe80000100800 */
[----:B------:R0:W-:Y:S04]  /*4c3e0*/  STL [R1+0xac], R20 ;  /* 0x0000ac1401007387 */ /* 0x0001e80000100800 */
[----:B------:R-:W5:Y:S04]  /*4c3f0*/  LDL R4, [R1+0xe24] ;  /* 0x000e240001047983 */ /* 0x000f680000100800 */
[----:B0-----:R0:W5:Y:S02]  /*4c400*/  LDG.E.U8 R20, desc[UR10][R2.64] ;  /* 0x0000000a02147981 */ /* 0x001164000c1e1100 */
[----:B0-----:R-:W-:-:S04]  /*4c410*/  IADD3 R2, P1, R17, UR5, RZ ;  /* 0x0000000511027c10 */ /* 0x001fc8000ff3e0ff */
[----:B------:R-:W-:-:S05]  /*4c420*/  IADD3.X R3, R16, UR9, RZ, P1, !PT ;  /* 0x0000000910037c10 */ /* 0x000fca0008ffe4ff */
[----:B------:R0:W5:Y:S04]  /*4c430*/  LDG.E.U8 R25, desc[UR10][R2.64] ;  /* 0x0000000a02197981 */ /* 0x000168000c1e1100 */
[----:B------:R1:W-:Y:S04]  /*4c440*/  STL [R1+0xa8], R23 ;  /* 0x0000a81701007387 */ /* 0x0003e80000100800 */
[----:B------:R-:W5:Y:S01]  /*4c450*/  LDL R8, [R1+0x1844] ;  /* 0x0018440001087983 */ /* 0x000f620000100800 */
[----:B0-----:R-:W-:-:S03]  /*4c460*/  IADD3 R2, P1, R14, UR5, RZ ;  /* 0x000000050e027c10 */ /* 0x001fc6000ff3e0ff */
[----:B------:R-:W5:Y:S01]  /*4c470*/  LDL R14, [R1+0x1840] ;  /* 0x00184000010e7983 */ /* 0x000f620000100800 */
[----:B------:R-:W-:-:S03]  /*4c480*/  IADD3.X R3, R12, UR9, RZ, P1, !PT ;  /* 0x000000090c037c10 */ /* 0x000fc60008ffe4ff */
[----:B------:R-:W5:Y:S04]  /*4c490*/  LDL R12, [R1+0x184c] ;  /* 0x00184c00010c7983 */ /* 0x000f680000100800 */
[----:B------:R0:W5:Y:S04]  /*4c4a0*/  LDG.E.U8 R24, desc[UR10][R2.64] ;  /* 0x0000000a02187981 */ /* 0x000168000c1e1100 */
[----:B------:R3:W-:Y:S01]  /*4c4b0*/  STL [R1+0xa4], R22 ;  /* 0x0000a41601007387 */ /* 0x0007e20000100800 */
[----:B0-----:R-:W-:-:S04]  /*4c4c0*/  IADD3 R2, P1, R15, UR5, RZ ;  /* 0x000000050f027c10 */ /* 0x001fc8000ff3e0ff */
[----:B------:R-:W-:Y:S02]  /*4c4d0*/  IADD3.X R3, R10, UR9, RZ, P1, !PT ;  /* 0x000000090a037c10 */ /* 0x000fe40008ffe4ff */
[----:B------:R-:W5:Y:S04]  /*4c4e0*/  LDL R10, [R1+0x1848] ;  /* 0x00184800010a7983 */ /* 0x000f680000100800 */
[----:B--2---:R-:W-:Y:S04]  /*4c4f0*/  STL [R1+0xa0], R21 ;  /* 0x0000a01501007387 */ /* 0x004fe80000100800 */
[----:B------:R-:W2:Y:S04]  /*4c500*/  LDL R19, [R1+0x1854] ;  /* 0x0018540001137983 */ /* 0x000ea80000100800 */
[----:B-1----:R4:W2:Y:S04]  /*4c510*/  LDG.E.U8 R23, desc[UR10][R2.64] ;  /* 0x0000000a02177981 */ /* 0x0028a8000c1e1100 */
[----:B------:R-:W2:Y:S04]  /*4c520*/  LDL R18, [R1+0x185c] ;  /* 0x00185c0001127983 */ /* 0x000ea80000100800 */
[----:B------:R-:W2:Y:S01]  /*4c530*/  LDL R17, [R1+0x1858] ;  /* 0x0018580001117983 */ /* 0x000ea20000100800 */
[----:B----4-:R-:W-:-:S03]  /*4c540*/  IADD3 R2, P1, R5, UR5, RZ ;  /* 0x0000000505027c10 */ /* 0x010fc6000ff3e0ff */
[----:B------:R-:W4:Y:S01]  /*4c550*/  LDL R5, [R1+0x1850] ;  /* 0x0018500001057983 */ /* 0x000f220000100800 */
[----:B---3--:R-:W-:-:S03]  /*4c560*/  IADD3.X R3, R13, UR9, RZ, P1, !PT ;  /* 0x000000090d037c10 */ /* 0x008fc60008ffe4ff */
[----:B------:R0:W-:Y:S04]  /*4c570*/  STL [R1+0x98], R6 ;  /* 0x0000980601007387 */ /* 0x0001e80000100800 */
[----:B------:R2:W3:Y:S04]  /*4c580*/  LDG.E.U8 R22, desc[UR10][R2.64] ;  /* 0x0000000a02167981 */ /* 0x0004e8000c1e1100 */
[----:B------:R-:W3:Y:S01]  /*4c590*/  LDL R16, [R1+0x1864] ;  /* 0x0018640001107983 */ /* 0x000ee20000100800 */
[----:B0-----:R-:W-:-:S03]  /*4c5a0*/  IADD3 R6, P1, R0, UR5, RZ ;  /* 0x0000000500067c10 */ /* 0x001fc6000ff3e0ff */
[----:B------:R-:W3:Y:S04]  /*4c5b0*/  LDL R13, [R1+0x1860] ;  /* 0x00186000010d7983 */ /* 0x000ee80000100800 */
[----:B------:R-:W3:Y:S04]  /*4c5c0*/  LDL R11, [R1+0x186c] ;  /* 0x00186c00010b7983 */ /* 0x000ee80000100800 */
[----:B------:R-:W3:Y:S01]  /*4c5d0*/  LDL R0, [R1+0x1868] ;  /* 0x0018680001007983 */ /* 0x000ee20000100800 */
[----:B-----5:R-:W-:-:S03]  /*4c5e0*/  IADD3.X R7, R4, UR9, RZ, P1, !PT ;  /* 0x0000000904077c10 */ /* 0x020fc60008ffe4ff */
[----:B------:R-:W5:Y:S04]  /*4c5f0*/  LDL R4, [R1+0x1874] ;  /* 0x0018740001047983 */ /* 0x000f680000100800 */
[----:B------:R-:W5:Y:S01]  /*4c600*/  LDG.E.U8 R21, desc[UR10][R6.64] ;  /* 0x0000000a06157981 */ /* 0x000f62000c1e1100 */
[----:B------:R-:W-:-:S04]  /*4c610*/  IADD3 R8, P1, R8, UR5, RZ ;  /* 0x0000000508087c10 */ /* 0x000fc8000ff3e0ff */
[----:B------:R-:W-:Y:S02]  /*4c620*/  IADD3.X R9, R14, UR9, RZ, P1, !PT ;  /* 0x000000090e097c10 */ /* 0x000fe40008ffe4ff */
[----:B------:R-:W-:-:S04]  /*4c630*/  IADD3 R14, P1, R12, UR5, RZ ;  /* 0x000000050c0e7c10 */ /* 0x000fc8000ff3e0ff */
[----:B------:R-:W-:-:S05]  /*4c640*/  IADD3.X R15, R10, UR9, RZ, P1, !PT ;  /* 0x000000090a0f7c10 */ /* 0x000fca0008ffe4ff */
[----:B------:R-:W3:Y:S01]  /*4c650*/  LDG.E.U8 R10, desc[UR10][R14.64] ;  /* 0x0000000a0e0a7981 */ /* 0x000ee2000c1e1100 */
[----:B--2---:R-:W-:-:S04]  /*4c660*/  IADD3 R2, P1, R19, UR5, RZ ;  /* 0x0000000513027c10 */ /* 0x004fc8000ff3e0ff */
[----:B----4-:R-:W-:-:S05]  /*4c670*/  IADD3.X R3, R5, UR9, RZ, P1, !PT ;  /* 0x0000000905037c10 */ /* 0x010fca0008ffe4ff */
[----:B------:R0:W2:Y:S04]  /*4c680*/  LDG.E.U8 R5, desc[UR10][R2.64] ;  /* 0x0000000a02057981 */ /* 0x0000a8000c1e1100 */
[----:B------:R1:W-:Y:S04]  /*4c690*/  STL [R1+0x54], R20 ;  /* 0x0000541401007387 */ /* 0x0003e80000100800 */
[----:B------:R-:W4:Y:S01]  /*4c6a0*/  LDL R7, [R1+0x1870] ;  /* 0x0018700001077983 */ /* 0x000f220000100800 */
[----:B0-----:R-:W-:-:S03]  /*4c6b0*/  IADD3 R2, P1, R18, UR5, RZ ;  /* 0x0000000512027c10 */ /* 0x001fc6000ff3e0ff */
[----:B------:R-:W-:Y:S01]  /*4c6c0*/  STL [R1+0x90], R25 ;  /* 0x0000901901007387 */ /* 0x000fe20000100800 */
[----:B------:R-:W-:-:S03]  /*4c6d0*/  IADD3.X R3, R17, UR9, RZ, P1, !PT ;  /* 0x0000000911037c10 */ /* 0x000fc60008ffe4ff */
[----:B------:R-:W4:Y:S04]  /*4c6e0*/  LDL R6, [R1+0x187c] ;  /* 0x00187c0001067983 */ /* 0x000f280000100800 */
[----:B------:R-:W4:Y:S04]  /*4c6f0*/  LDL R12, [R1+0x1878] ;  /* 0x00187800010c7983 */ /* 0x000f280000100800 */
[----:B-1----:R-:W4:Y:S04]  /*4c700*/  LDG.E.U8 R20, desc[UR10][R8.64] ;  /* 0x0000000a08147981 */ /* 0x002f28000c1e1100 */
[----:B---3--:R-:W-:Y:S04]  /*4c710*/  STL [R1+0x2ea8], R10 ;  /* 0x002ea80a01007387 */ /* 0x008fe80000100800 */
[----:B------:R0:W-:Y:S04]  /*4c720*/  STL [R1+0x8c], R24 ;  /* 0x00008c1801007387 */ /* 0x0001e80000100800 */
[----:B0-----:R0:W3:Y:S02]  /*4c730*/  LDG.E.U8 R24, desc[UR10][R2.64] ;  /* 0x0000000a02187981 */ /* 0x0010e4000c1e1100 */
[----:B0-----:R-:W-:-:S02]  /*4c740*/  IADD3 R2, P1, R16, UR5, RZ ;  /* 0x0000000510027c10 */ /* 0x001fc4000ff3e0ff */
[----:B--2---:R0:W-:Y:S02]  /*4c750*/  STL [R1+0x2e60], R5 ;  /* 0x002e600501007387 */ /* 0x0041e40000100800 */
[----:B------:R-:W-:Y:S02]  /*4c760*/  IADD3.X R3, R13, UR9, RZ, P1, !PT ;  /* 0x000000090d037c10 */ /* 0x000fe40008ffe4ff */
[----:B------:R1:W-:Y:S04]  /*4c770*/  STL [R1+0x88], R23 ;  /* 0x0000881701007387 */ /* 0x0003e80000100800 */
[----:B------:R-:W2:Y:S04]  /*4c780*/  LDL R9, [R1+0x1884] ;  /* 0x0018840001097983 */ /* 0x000ea80000100800 */
[----:B0-----:R-:W3:Y:S04]  /*4c790*/  LDL R5, [R1+0x1880] ;  /* 0x0018800001057983 */ /* 0x001ee80000100800 */
[----:B-1----:R0:W3:Y:S04]  /*4c7a0*/  LDG.E.U8 R23, desc[UR10][R2.64] ;  /* 0x0000000a02177981 */ /* 0x0020e8000c1e1100 */
[----:B------:R1:W-:Y:S04]  /*4c7b0*/  STL [R1+0x84], R22 ;  /* 0x0000841601007387 */ /* 0x0003e80000100800 */
[----:B------:R-:W3:Y:S01]  /*4c7c0*/  LDL R8, [R1+0x188c] ;  /* 0x00188c0001087983 */ /* 0x000ee20000100800 */
[----:B0-----:R-:W-:-:S03]  /*4c7d0*/  IADD3 R2, P1, R11, UR5, RZ ;  /* 0x000000050b027c10 */ /* 0x001fc6000ff3e0ff */
[----:B------:R-:W3:Y:S01]  /*4c7e0*/  LDL R11, [R1+0x1894] ;  /* 0x00189400010b7983 */ /* 0x000ee20000100800 */
[----:B------:R-:W-:-:S03]  /*4c7f0*/  IADD3.X R3, R0, UR9, RZ, P1, !PT ;  /* 0x0000000900037c10 */ /* 0x000fc60008ffe4ff */
[----:B------:R-:W3:Y:S04]  /*4c800*/  LDL R0, [R1+0x1888] ;  /* 0x0018880001007983 */ /* 0x000ee80000100800 */
[----:B-1----:R0:W3:Y:S04]  /*4c810*/  LDG.E.U8 R22, desc[UR10][R2.64] ;  /* 0x0000000a02167981 */ /* 0x0020e8000c1e1100 */
[----:B-----5:R1:W-:Y:S04]  /*4c820*/  STL [R1+0x80], R21 ;  /* 0x0000801501007387 */ /* 0x0203e80000100800 */
[----:B------:R-:W5:Y:S01]  /*4c830*/  LDL R19, [R1+0x189c] ;  /* 0x00189c0001137983 */ /* 0x000f620000100800 */
[----:B0-----:R-:W-:-:S03]  /*4c840*/  IADD3 R2, P1, R4, UR5, RZ ;  /* 0x0000000504027c10 */ /* 0x001fc6000ff3e0ff */
[----:B------:R-:W5:Y:S01]  /*4c850*/  LDL R4, [R1+0x1890] ;  /* 0x0018900001047983 */ /* 0x000f620000100800 */
[----:B----4-:R-:W-:Y:S02]  /*4c860*/  IADD3.X R3, R7, UR9, RZ, P1, !PT ;  /* 0x0000000907037c10 */ /* 0x010fe40008ffe4ff */
[----:B------:R-:W-:Y:S01]  /*4c870*/  IADD3 R6, P1, R6, UR5, RZ ;  /* 0x0000000506067c10 */ /* 0x000fe2000ff3e0ff */
[----:B------:R-:W4:Y:S03]  /*4c880*/  LDL R10, [R1+0x1898] ;  /* 0x00189800010a7983 */ /* 0x000f260000100800 */
[----:B------:R-:W-:Y:S01]  /*4c890*/  IADD3.X R7, R12, UR9, RZ, P1, !PT ;  /* 0x000000090c077c10 */ /* 0x000fe20008ffe4ff */
[----:B-1----:R0:W4:Y:S04]  /*4c8a0*/  LDG.E.U8 R21, desc[UR10][R2.64] ;  /* 0x0000000a02157981 */ /* 0x002128000c1e1100 */
[----:B------:R1:W-:Y:S04]  /*4c8b0*/  STL [R1+0x78], R20 ;  /* 0x0000781401007387 */ /* 0x0003e80000100800 */
[----:B------:R-:W4:Y:S04]  /*4c8c0*/  LDL R18, [R1+0x18a4] ;  /* 0x0018a40001127983 */ /* 0x000f280000100800 */
[----:B------:R-:W4:Y:S04]  /*4c8d0*/  LDL R17, [R1+0x18a0] ;  /* 0x0018a00001117983 */ /* 0x000f280000100800 */
[----:B------:R-:W4:Y:S04]  /*4c8e0*/  LDL R16, [R1+0x18ac] ;  /* 0x0018ac0001107983 */ /* 0x000f280000100800 */
[----:B------:R-:W4:Y:S04]  /*4c8f0*/  LDG.E.U8 R7, desc[UR10][R6.64] ;  /* 0x0000000a06077981 */ /* 0x000f28000c1e1100 */
[----:B------:R-:W4:Y:S04]  /*4c900*/  LDL R13, [R1+0x18a8] ;  /* 0x0018a800010d7983 */ /* 0x000f280000100800 */
[----:B------:R-:W4:Y:S04]  /*4c910*/  LDL R12, [R1+0x18b4] ;  /* 0x0018b400010c7983 */ /* 0x000f280000100800 */
[----:B------:R-:W4:Y:S01]  /*4c920*/  LDL R6, [R1+0x18b0] ;  /* 0x0018b00001067983 */ /* 0x000f220000100800 */
[----:B--2---:R-:W-:-:S04]  /*4c930*/  IADD3 R14, P1, R9, UR5, RZ ;  /* 0x00000005090e7c10 */ /* 0x004fc8000ff3e0ff */
[----:B---3--:R-:W-:Y:S02]  /*4c940*/  IADD3.X R15, R5, UR9, RZ, P1, !PT ;  /* 0x00000009050f7c10 */ /* 0x008fe40008ffe4ff */
[----:B------:R-:W2:Y:S04]  /*4c950*/  LDL R5, [R1+0x18bc] ;  /* 0x0018bc0001057983 */ /* 0x000ea80000100800 */
[----:B-1----:R-:W3:Y:S01]  /*4c960*/  LDG.E.U8 R20, desc[UR10][R14.64] ;  /* 0x0000000a0e147981 */ /* 0x002ee2000c1e1100 */
[----:B------:R-:W-:-:S04]  /*4c970*/  IADD3 R8, P1, R8, UR5, RZ ;  /* 0x0000000508087c10 */ /* 0x000fc8000ff3e0ff */
[----:B------:R-:W-:Y:S02]  /*4c980*/  IADD3.X R9, R0, UR9, RZ, P1, !PT ;  /* 0x0000000900097c10 */ /* 0x000fe40008ffe4ff */
[----:B0-----:R-:W-:-:S04]  /*4c990*/  IADD3 R2, P1, R11, UR5, RZ ;  /* 0x000000050b027c10 */ /* 0x001fc8000ff3e0ff */
[----:B------:R-:W2:Y:S01]  /*4c9a0*/  LDG.E.U8 R9, desc[UR10][R8.64] ;  /* 0x0000000a08097981 */ /* 0x000ea2000c1e1100 */
[----:B-----5:R-:W-:-:S05]  /*4c9b0*/  IADD3.X R3, R4, UR9, RZ, P1, !PT ;  /* 0x0000000904037c10 */ /* 0x020fca0008ffe4ff */
[----:B------:R0:W5:Y:S02]  /*4c9c0*/  LDG.E.U8 R4, desc[UR10][R2.64] ;  /* 0x0000000a02047981 */ /* 0x000164000c1e1100 */
[----:B0-----:R-:W-:-:S04]  /*4c9d0*/  IADD3 R2, P1, R19, UR5, RZ ;  /* 0x0000000513027c10 */ /* 0x001fc8000ff3e0ff */
[----:B----4-:R-:W-:Y:S01]  /*4c9e0*/  IADD3.X R3, R10, UR9, RZ, P1, !PT ;  /* 0x000000090a037c10 */ /* 0x010fe20008ffe4ff */
[----:B------:R0:W-:Y:S04]  /*4c9f0*/  STL [R1+0x70], R24 ;  /* 0x0000701801007387 */ /* 0x0001e80000100800 */
[----:B------:R-:W4:Y:S04]  /*4ca00*/  LDL R0, [R1+0x18b8] ;  /* 0x0018b80001007983 */ /* 0x000f280000100800 */
[----:B0-----:R0:W4:Y:S02]  /*4ca10*/  LDG.E.U8 R24, desc[UR10][R2.64] ;  /* 0x0000000a02187981 */ /* 0x001124000c1e1100 */
[----:B0-----:R-:W-:-:S04]  /*4ca20*/  IADD3 R2, P1, R18, UR5, RZ ;  /* 0x0000000512027c10 */ /* 0x001fc8000ff3e0ff */
[----:B------:R-:W-:-:S05]  /*4ca30*/  IADD3.X R3, R17, UR9, RZ, P1, !PT ;  /* 0x0000000911037c10 */ /* 0x000fca0008ffe4ff */
[----:B------:R0:W4:Y:S02]  /*4ca40*/  LDG.E.U8 R18, desc[UR10][R2.64] ;  /* 0x0000000a02127981 */ /* 0x000124000c1e1100 */
[----:B0-----:R-:W-:-:S04]  /*4ca50*/  IADD3 R2, P1, R16, UR5, RZ ;  /* 0x0000000510027c10 */ /* 0x001fc8000ff3e0ff */
[----:B------:R-:W-:-:S05]  /*4ca60*/  IADD3.X R3, R13, UR9, RZ, P1, !PT ;  /* 0x000000090d037c10 */ /* 0x000fca0008ffe4ff */
[----:B------:R0:W4:Y:S02]  /*4ca70*/  LDG.E.U8 R17, desc[UR10][R2.64] ;  /* 0x0000000a02117981 */ /* 0x000124000c1e1100 */
[----:B0-----:R-:W-:-:S04]  /*4ca80*/  IADD3 R2, P1, R12, UR5, RZ ;  /* 0x000000050c027c10 */ /* 0x001fc8000ff3e0ff */
[----:B------:R-:W-:-:S05]  /*4ca90*/  IADD3.X R3, R6, UR9, RZ, P1, !PT ;  /* 0x0000000906037c10 */ /* 0x000fca0008ffe4ff */
[----:B------:R0:W4:Y:S04]  /*4caa0*/  LDG.E.U8 R16, desc[UR10][R2.64] ;  /* 0x0000000a02107981 */ /* 0x000128000c1e1100 */
[----:B--2---:R1:W-:Y:S04]  /*4cab0*/  STL [R1+0x2eac], R9 ;  /* 0x002eac0901007387 */ /* 0x0043e80000100800 */
[----:B------:R-:W-:Y:S04]  /*4cac0*/  STL [R1+0x6c], R23 ;  /* 0x00006c1701007387 */ /* 0x000fe80000100800 */
[----:B------:R-:W2:Y:S04]  /*4cad0*/  LDL R11, [R1+0x18c4] ;  /* 0x0018c400010b7983 */ /* 0x000ea80000100800 */
[----:B------:R-:W-:Y:S04]  /*4cae0*/  STL [R1+0x68], R22 ;  /* 0x0000681601007387 */ /* 0x000fe80000100800 */
[----:B-----5:R-:W-:Y:S04]  /*4caf0*/  STL [R1+0x2e64], R4 ;  /* 0x002e640401007387 */ /* 0x020fe80000100800 */
[----:B------:R-:W5:Y:S04]  /*4cb00*/  LDL R10, [R1+0x18c0] ;  /* 0x0018c000010a7983 */ /* 0x000f680000100800 */
[----:B------:R-:W-:Y:S04]  /*4cb10*/  STL [R1+0x64], R21 ;  /* 0x0000641501007387 */ /* 0x000fe80000100800 */
[----:B-1----:R-:W5:Y:S04]  /*4cb20*/  LDL R9, [R1+0x18cc] ;  /* 0x0018cc0001097983 */ /* 0x002f680000100800 */
[----:B------:R-:W5:Y:S04]  /*4cb30*/  LDL R8, [R1+0x18c8] ;  /* 0x0018c80001087983 */ /* 0x000f680000100800 */
[----:B------:R1:W-:Y:S04]  /*4cb40*/  STL [R1+0x60], R7 ;  /* 0x0000600701007387 */ /* 0x0003e80000100800 */
[----:B------:R-:W0:Y:S01]  /*4cb50*/  LDL R13, [R1+0x190c] ;  /* 0x00190c00010d7983 */ /* 0x000e220000100800 */
[----:B------:R-:W-:-:S03]  /*4cb60*/  IADD3 R14, P1, R5, UR5, RZ ;  /* 0x00000005050e7c10 */ /* 0x000fc6000ff3e0ff */
[----:B------:R-:W5:Y:S04]  /*4cb70*/  LDL R6, [R1+0x194c] ;  /* 0x00194c0001067983 */ /* 0x000f680000100800 */
[----:B-1----:R-:W5:Y:S04]  /*4cb80*/  LDL R7, [R1+0x1908] ;  /* 0x0019080001077983 */ /* 0x002f680000100800 */
[----:B---3--:R2:W-:Y:S04]  /*4cb90*/  STL [R1+0x58], R20 ;  /* 0x0000581401007387 */ /* 0x0085e80000100800 */
[----:B------:R-:W3:Y:S01]  /*4cba0*/  LDL R5, [R1+0x1948] ;  /* 0x0019480001057983 */ /* 0x000ee20000100800 */
[----:B----4-:R-:W-:-:S03]  /*4cbb0*/  IADD3.X R15, R0, UR9, RZ, P1, !PT ;  /* 0x00000009000f7c10 */ /* 0x010fc60008ffe4ff */
[----:B------:R-:W4:Y:S04]  /*4cbc0*/  LDL R4, [R1+0x18d4] ;  /* 0x0018d40001047983 */ /* 0x000f280000100800 */
[----:B------:R-:W4:Y:S04]  /*4cbd0*/  LDL R0, [R1+0x18d0] ;  /* 0x0018d00001007983 */ /* 0x000f280000100800 */
[----:B------:R-:W4:Y:S04]  /*4cbe0*/  LDG.E.U8 R14, desc[UR10][R14.64] ;  /* 0x0000000a0e0e7981 */ /* 0x000f28000c1e1100 */
[----:B------:R-:W4:Y:S01]  /*4cbf0*/  LDL R12, [R1+0x18dc] ;  /* 0x0018dc00010c7983 */ /* 0x000f220000100800 */
[----:B--2---:R-:W-:-:S03]  /*4cc00*/  IADD3 R20, P1, R11, UR5, RZ ;  /* 0x000000050b147c10 */ /* 0x004fc6000ff3e0ff */
[----:B------:R-:W2:Y:S01]  /*4cc10*/  LDL R11, [R1+0x18d8] ;  /* 0x0018d800010b7983 */ /* 0x000ea20000100800 */
[----:B-----5:R-:W-:-:S03]  /*4cc20*/  IADD3.X R21, R10, UR9, RZ, P1, !PT ;  /* 0x000000090a157c10 */ /* 0x020fc60008ffe4ff */
[----:B------:R-:W5:Y:S04]  /*4cc30*/  LDL R10, [R1+0x18e4] ;  /* 0x0018e400010a7983 */ /* 0x000f680000100800 */
[----:B------:R-:W5:Y:S01]  /*4cc40*/  LDG.E.U8 R19, desc[UR10][R20.64] ;  /* 0x0000000a14137981 */ /* 0x000f62000c1e1100 */
[----:B------:R-:W-:-:S03]  /*4cc50*/  IADD3 R22, P1, R9, UR5, RZ ;  /* 0x0000000509167c10 */ /* 0x000fc6000ff3e0ff */
[----:B------:R-:W5:Y:S01]  /*4cc60*/  LDL R9, [R1+0x18e0] ;  /* 0x0018e00001097983 */ /* 0x000f620000100800 */
[----:B------:R-:W-:-:S05]  /*4cc70*/  IADD3.X R23, R8, UR9, RZ, P1, !PT ;  /* 0x0000000908177c10 */ /* 0x000fca0008ffe4ff */
[----:B------:R-:W2:Y:S01]  /*4cc80*/  LDG.E.U8 R8, desc[UR10][R22.64] ;  /* 0x0000000a16087981 */ /* 0x000ea2000c1e1100 */
[----:B0-----:R-:W-:-:S04]  /*4cc90*/  IADD3 R2, P1, R13, UR5, RZ ;  /* 0x000000050d027c10 */ /* 0x001fc8000ff3e0ff */
[----:B------:R-:W-:-:S05]  /*4cca0*/  IADD3.X R3, R7, UR9, RZ, P1, !PT ;  /* 0x0000000907037c10 */ /* 0x000fca0008ffe4ff */
[----:B------:R0:W5:Y:S02]  /*4ccb0*/  LDG.E.U8 R7, desc[UR10][R2.64] ;  /* 0x0000000a02077981 */ /* 0x000164000c1e1100 */
[----:B0-----:R-:W-:-:S04]  /*4ccc0*/  IADD3 R2, P1, R6, UR5, RZ ;  /* 0x0000000506027c10 */ /* 0x001fc8000ff3e0ff */
[----:B---3--:R-:W-:-:S05]  /*4ccd0*/  IADD3.X R3, R5, UR9, RZ, P1, !PT ;  /* 0x0000000905037c10 */ /* 0x008fca0008ffe4ff */
[----:B------:R4:W3:Y:S04]  /*4cce0*/  LDG.E.U8 R6, desc[UR10][R2.64] ;  /* 0x0000000a02067981 */ /* 0x0008e8000c1e1100 */
[----:B------:R-:W-:Y:S01]  /*4ccf0*/  STL [R1+0x50], R24 ;  /* 0x0000501801007387 */ /* 0x000fe20000100800 */
[----:B----4-:R-:W-:-:S04]  /*4cd00*/  IADD3 R2, P1, R4, UR5, RZ ;  /* 0x0000000504027c10 */ /* 0x010fc8000ff3e0ff */
[----:B------:R-:W-:-:S06]  /*4cd10*/  IADD3.X R3, R0, UR9, RZ, P1, !PT ;  /* 0x0000000900037c10 */ /* 0x000fcc0008ffe4ff */
[----:B------:R-:W4:Y:S04]  /*4cd20*/  LDG.E.U8 R3, desc[UR10][R2.64] ;  /* 0x0000000a02037981 */ /* 0x000f28000c1e1100 */
[----:B--2---:R0:W-:Y:S04]  /*4cd30*/  STL [R1+0x2eb0], R8 ;  /* 0x002eb00801007387 */ /* 0x0041e80000100800 */
[----:B0-----:R-:W2:Y:S04]  /*4cd40*/  LDL R8, [R1+0x18ec] ;  /* 0x0018ec0001087983 */ /* 0x001ea80000100800 */
[----:B------:R0:W-:Y:S04]  /*4cd50*/  STL [R1+0x4c], R18 ;  /* 0x00004c1201007387 */ /* 0x0001e80000100800 */
[----:B0-----:R-:W2:Y:S04]  /*4cd60*/  LDL R18, [R1+0x18e8] ;  /* 0x0018e80001127983 */ /* 0x001ea80000100800 */
[----:B-----5:R-:W-:Y:S04]  /*4cd70*/  STL [R1+0x2eb4], R7 ;  /* 0x002eb40701007387 */ /* 0x020fe80000100800 */
[----:B------:R0:W-:Y:S04]  /*4cd80*/  STL [R1+0x44], R17 ;  /* 0x0000441101007387 */ /* 0x0001e80000100800 */
[----:B------:R-:W5:Y:S04]  /*4cd90*/  LDL R5, [R1+0x1910] ;  /* 0x0019100001057983 */ /* 0x000f680000100800 */
[----:B0-----:R-:W5:Y:S04]  /*4cda0*/  LDL R17, [R1+0x1914] ;  /* 0x0019140001117983 */ /* 0x001f680000100800 */
[----:B---3--:R-:W-:Y:S04]  /*4cdb0*/  STL [R1+0x2eb8], R6 ;  /* 0x002eb80601007387 */ /* 0x008fe80000100800 */
[----:B------:R0:W-:Y:S04]  /*4cdc0*/  STL [R1+0x3c], R16 ;  /* 0x00003c1001007387 */ /* 0x0001e80000100800 */
[----:B------:R-:W3:Y:S04]  /*4cdd0*/  LDL R0, [R1+0x1950] ;  /* 0x0019500001007983 */ /* 0x000ee80000100800 */
[----:B------:R-:W3:Y:S04]  /*4cde0*/  LDL R13, [R1+0x18f4] ;  /* 0x0018f400010d7983 */ /* 0x000ee80000100800 */
[----:B0-----:R-:W3:Y:S04]  /*4cdf0*/  LDL R16, [R1+0x1954] ;  /* 0x0019540001107983 */ /* 0x001ee80000100800 */
[----:B------:R0:W-:Y:S04]  /*4ce00*/  STL [R1+0x38], R14 ;  /* 0x0000380e01007387 */ /* 0x0001e80000100800 */
[----:B------:R-:W3:Y:S01]  /*4ce10*/  LDL R4, [R1+0x18f0] ;  /* 0x0018f00001047983 */ /* 0x000ee20000100800 */
[----:B0-----:R-:W-:-:S04]  /*4ce20*/  IADD3 R14, P1, R12, UR5, RZ ;  /* 0x000000050c0e7c10 */ /* 0x001fc8000ff3e0ff */
[----:B------:R-:W-:-:S05]  /*4ce30*/  IADD3.X R15, R11, UR9, RZ, P1, !PT ;  /* 0x000000090b0f7c10 */ /* 0x000fca0008ffe4ff */
[----:B------:R0:W3:Y:S02]  /*4ce40*/  LDG.E.U8 R24, desc[UR10][R14.64] ;  /* 0x0000000a0e187981 */ /* 0x0000e4000c1e1100 */
[----:B0-----:R-:W-:-:S04]  /*4ce50*/  IADD3 R14, P1, R10, UR5, RZ ;  /* 0x000000050a0e7c10 */ /* 0x001fc8000ff3e0ff */
[----:B------:R-:W-:-:S05]  /*4ce60*/  IADD3.X R15, R9, UR9, RZ, P1, !PT ;  /* 0x00000009090f7c10 */ /* 0x000fca0008ffe4ff */
[----:B------:R2:W3:Y:S04]  /*4ce70*/  LDG.E.U8 R23, desc[UR10][R14.64] ;  /* 0x0000000a0e177981 */ /* 0x0004e8000c1e1100 */
[----:B----4-:R-:W-:Y:S04]  /*4ce80*/  STL [R1+0x2e68], R3 ;  /* 0x002e680301007387 */ /* 0x010fe80000100800 */
[----:B------:R0:W-:Y:S04]  /*4ce90*/  STL [R1+0x34], R19 ;  /* 0x0000341301007387 */ /* 0x0001e80000100800 */
[----:B------:R-:W4:Y:S04]  /*4cea0*/  LDL R12, [R1+0x18fc] ;  /* 0x0018fc00010c7983 */ /* 0x000f280000100800 */
[----:B------:R-:W4:Y:S04]  /*4ceb0*/  LDL R11, [R1+0x18f8] ;  /* 0x0018f800010b7983 */ /* 0x000f280000100800 */
[----:B------:R-:W4:Y:S04]  /*4cec0*/  LDL R10, [R1+0x1904] ;  /* 0x00190400010a7983 */ /* 0x000f280000100800 */
[----:B------:R-:W4:Y:S04]  /*4ced0*/  LDL R9, [R1+0x1900] ;  /* 0x0019000001097983 */ /* 0x000f280000100800 */
[----:B------:R-:W4:Y:S04]  /*4cee0*/  LDL R7, [R1+0x1918] ;  /* 0x0019180001077983 */ /* 0x000f280000100800 */
[----:B------:R-:W4:Y:S01]  /*4cef0*/  LDL R6, [R1+0x1924] ;  /* 0x0019240001067983 */ /* 0x000f220000100800 */
[----:B--2---:R-:W-:-:S03]  /*4cf00*/  IADD3 R14, P1, R8, UR5, RZ ;  /* 0x00000005080e7c10 */ /* 0x004fc6000ff3e0ff */
[----:B------:R-:W2:Y:S01]  /*4cf10*/  LDL R8, [R1+0x191c] ;  /* 0x00191c0001087983 */ /* 0x000ea20000100800 */
[----:B------:R-:W-:-:S05]  /*4cf20*/  IADD3.X R15, R18, UR9, RZ, P1, !PT ;  /* 0x00000009120f7c10 */ /* 0x000fca0008ffe4ff */
[----:B------:R3:W2:Y:S01]  /*4cf30*/  LDG.E.U8 R22, desc[UR10][R14.64] ;  /* 0x0000000a0e167981 */ /* 0x0006a2000c1e1100 */
[----:B-----5:R-:W-:-:S04]  /*4cf40*/  IADD3 R20, P1, R17, UR5, RZ ;  /* 0x0000000511147c10 */ /* 0x020fc8000ff3e0ff */
[----:B------:R-:W-:Y:S02]  /*4cf50*/  IADD3.X R21, R5, UR9, RZ, P1, !PT ;  /* 0x0000000905157c10 */ /* 0x000fe40008ffe4ff */
[----:B------:R-:W5:Y:S04]  /*4cf60*/  LDL R5, [R1+0x1920] ;  /* 0x0019200001057983 */ /* 0x000f680000100800 */
[----:B------:R-:W2:Y:S01]  /*4cf70*/  LDG.E.U8 R2, desc[UR10][R20.64] ;  /* 0x0000000a14027981 */ /* 0x000ea2000c1e1100 */
[----:B---3--:R-:W-:-:S04]  /*4cf80*/  IADD3 R14, P1, R16, UR5, RZ ;  /* 0x00000005100e7c10 */ /* 0x008fc8000ff3e0ff */
[----:B------:R-:W-:-:S05]  /*4cf90*/  IADD3.X R15, R0, UR9, RZ, P1, !PT ;  /* 0x00000009000f7c10 */ /* 0x000fca0008ffe4ff */
[----:B------:R1:W3:Y:S02]  /*4cfa0*/  LDG.E.U8 R0, desc[UR10][R14.64] ;  /* 0x0000000a0e007981 */ /* 0x0002e4000c1e1100 */
[----:B-1----:R-:W-:-:S04]  /*4cfb0*/  IADD3 R14, P1, R13, UR5, RZ ;  /* 0x000000050d0e7c10 */ /* 0x002fc8000ff3e0ff */
[----:B------:R-:W-:-:S05]  /*4cfc0*/  IADD3.X R15, R4, UR9, RZ, P1, !PT ;  /* 0x00000009040f7c10 */ /* 0x000fca0008ffe4ff */
[----:B------:R4:W5:Y:S02]  /*4cfd0*/  LDG.E.U8 R18, desc[UR10][R14.64] ;  /* 0x0000000a0e127981 */ /* 0x000964000c1e1100 */
[----:B----4-:R-:W-:-:S04]  /*4cfe0*/  IADD3 R14, P1, R12, UR5, RZ ;  /* 0x000000050c0e7c10 */ /* 0x010fc8000ff3e0ff */
[----:B------:R-:W-:-:S05]  /*4cff0*/  IADD3.X R15, R11, UR9, RZ, P1, !PT ;  /* 0x000000090b0f7c10 */ /* 0x000fca0008ffe4ff */
[----:B0-----:R0:W4:Y:S02]  /*4d000*/  LDG.E.U8 R19, desc[UR10][R14.64] ;  /* 0x0000000a0e137981 */ /* 0x001124000c1e1100 */
[----:B0-----:R-:W-:-:S04]  /*4d010*/  IADD3 R14, P1, R10, UR5, RZ ;  /* 0x000000050a0e7c10 */ /* 0x001fc8000ff3e0ff */
[----:B------:R-:W-:-:S05]  /*4d020*/  IADD3.X R15, R9, UR9, RZ, P1, !PT ;  /* 0x00000009090f7c10 */ /* 0x000fca0008ffe4ff */
[----:B------:R0:W4:Y:S04]  /*4d030*/  LDG.E.U8 R17, desc[UR10][R14.64] ;  /* 0x0000000a0e117981 */ /* 0x000128000c1e1100 */
[----:B--2---:R1:W-:Y:S04]  /*4d040*/  STL [R1+0x2e6c], R2 ;  /* 0x002e6c0201007387 */ /* 0x0043e80000100800 */
[----:B---3--:R2:W-:Y:S04]  /*4d050*/  STL [R1+0x2e70], R0 ;  /* 0x002e700001007387 */ /* 0x0085e80000100800 */
[----:B------:R-:W3:Y:S04]  /*4d060*/  LDL R4, [R1+0x192c] ;  /* 0x00192c0001047983 */ /* 0x000ee80000100800 */
[----:B------:R-:W4:Y:S04]  /*4d070*/  LDL R3, [R1+0x1928] ;  /* 0x0019280001037983 */ /* 0x000f280000100800 */
[----:B------:R4:W-:Y:S04]  /*4d080*/  STL [R1+0x24], R24 ;  /* 0x0000241801007387 */ /* 0x0009e80000100800 */
[----:B------:R-:W4:Y:S04]  /*4d090*/  LDL R16, [R1+0x1934] ;  /* 0x0019340001107983 */ /* 0x000f280000100800 */
[----:B-1----:R-:W4:Y:S04]  /*4d0a0*/  LDL R2, [R1+0x1930] ;  /* 0x0019300001027983 */ /* 0x002f280000100800 */
[----:B------:R-:W4:Y:S04]  /*4d0b0*/  LDL R13, [R1+0x193c] ;  /* 0x00193c00010d7983 */ /* 0x000f280000100800 */
[----:B--2---:R-:W2:Y:S04]  /*4d0c0*/  LDL R0, [R1+0x1938] ;  /* 0x0019380001007983 */ /* 0x004ea80000100800 */
[----:B------:R-:W-:Y:S04]  /*4d0d0*/  STL [R1+0x20], R23 ;  /* 0x0000201701007387 */ /* 0x000fe80000100800 */
[----:B------:R-:W2:Y:S04]  /*4d0e0*/  LDL R12, [R1+0x1944] ;  /* 0x00194400010c7983 */ /* 0x000ea80000100800 */
[----:B------:R-:W2:Y:S01]  /*4d0f0*/  LDL R11, [R1+0x1940] ;  /* 0x00194000010b7983 */ /* 0x000ea20000100800 */
[----:B0-----:R-:W-:-:S04]  /*4d100*/  IADD3 R14, P1, R8, UR5, RZ ;  /* 0x00000005080e7c10 */ /* 0x001fc8000ff3e0ff */
[----:B------:R-:W-:-:S05]  /*4d110*/  IADD3.X R15, R7, UR9, RZ, P1, !PT ;  /* 0x00000009070f7c10 */ /* 0x000fca0008ffe4ff */
[----:B------:R0:W2:Y:S02]  /*4d120*/  LDG.E.U8 R20, desc[UR10][R14.64] ;  /* 0x0000000a0e147981 */ /* 0x0000a4000c1e1100 */
[----:B0-----:R-:W-:-:S04]  /*4d130*/  IADD3 R14, P1, R6, UR5, RZ ;  /* 0x00000005060e7c10 */ /* 0x001fc8000ff3e0ff */
[----:B-----5:R-:W-:-:S05]  /*4d140*/  IADD3.X R15, R5, UR9, RZ, P1, !PT ;  /* 0x00000009050f7c10 */ /* 0x020fca0008ffe4ff */
[----:B------:R3:W5:Y:S04]  /*4d150*/  LDG.E.U8 R21, desc[UR10][R14.64] ;  /* 0x0000000a0e157981 */ /* 0x000768000c1e1100 */
[----:B------:R-:W-:Y:S04]  /*4d160*/  STL [R1+0x1c], R22 ;  /* 0x00001c1601007387 */ /* 0x000fe80000100800 */
[----:B------:R-:W5:Y:S04]  /*4d170*/  LDL R10, [R1+0x195c] ;  /* 0x00195c00010a7983 */ /* 0x000f680000100800 */
[----:B------:R-:W5:Y:S04]  /*4d180*/  LDL R9, [R1+0x1958] ;  /* 0x0019580001097983 */ /* 0x000f680000100800 */
[----:B------:R-:W5:Y:S04]  /*4d190*/  LDL R8, [R1+0x1964] ;  /* 0x0019640001087983 */ /* 0x000f680000100800 */
[----:B------:R-:W5:Y:S04]  /*4d1a0*/  LDL R7, [R1+0x1960] ;  /* 0x0019600001077983 */ /* 0x000f680000100800 */
[----:B------:R-:W5:Y:S04]  /*4d1b0*/  LDL R6, [R1+0x196c] ;  /* 0x00196c0001067983 */ /* 0x000f680000100800 */
[----:B------:R-:W5:Y:S01]  /*4d1c0*/  LDL R5, [R1+0x1968] ;  /* 0x0019680001057983 */ /* 0x000f620000100800 */
[----:B---3--:R-:W-:-:S03]  /*4d1d0*/  IADD3 R14, P1, R4, UR5, RZ ;  /* 0x00000005040e7c10 */ /* 0x008fc6000ff3e0ff */
[----:B------:R-:W3:Y:S01]  /*4d1e0*/  LDL R4, [R1+0x1974] ;  /* 0x0019740001047983 */ /* 0x000ee20000100800 */
[----:B----4-:R-:W-:-:S03]  /*4d1f0*/  IADD3.X R15, R3, UR9, RZ, P1, !PT ;  /* 0x00000009030f7c10 */ /* 0x010fc60008ffe4ff */
[----:B------:R-:W4:Y:S04]  /*4d200*/  LDL R3, [R1+0x1970] ;  /* 0x0019700001037983 */ /* 0x000f280000100800 */
[----:B------:R-:W3:Y:S04]  /*4d210*/  LDL.LU R25, [R1+0x9c8] ;  /* 0x0009c80001197983 */ /* 0x000ee80000300800 */
[----:B------:R-:W3:Y:S04]  /*4d220*/  LDL R24, [R1+0x5f8] ;  /* 0x0005f80001187983 */ /* 0x000ee80000100800 */
[----:B------:R0:W-:Y:S04]  /*4d230*/  STL [R1+0x18], R18 ;  /* 0x0000181201007387 */ /* 0x0001e80000100800 */
[----:B0-----:R0:W4:Y:S02]  /*4d240*/  LDG.E.U8 R18, desc[UR10][R14.64] ;  /* 0x0000000a0e127981 */ /* 0x001124000c1e1100 */
[----:B0-----:R-:W-:-:S04]  /*4d250*/  IADD3 R14, P1, R16, UR5, RZ ;  /* 0x00000005100e7c10 */ /* 0x001fc8000ff3e0ff */
[----:B------:R-:W-:-:S05]  /*4d260*/  IADD3.X R15, R2, UR9, RZ, P1, !PT ;  /* 0x00000009020f7c10 */ /* 0x000fca0008ffe4ff */
[----:B------:R0:W4:Y:S04]  /*4d270*/  LDG.E.U8 R16, desc[UR10][R14.64] ;  /* 0x0000000a0e107981 */ /* 0x000128000c1e1100 */
[----:B------:R-:W-:Y:S04]  /*4d280*/  STL [R1+0x14], R19 ;  /* 0x0000141301007387 */ /* 0x000fe80000100800 */
[----:B------:R-:W4:Y:S01]  /*4d290*/  LDL R2, [R1+0x197c] ;  /* 0x00197c0001027983 */ /* 0x000f220000100800 */
[----:B0-----:R-:W-:-:S04]  /*4d2a0*/  IADD3 R14, P1, R13, UR5, RZ ;  /* 0x000000050d0e7c10 */ /* 0x001fc8000ff3e0ff */
[----:B--2---:R-:W-:Y:S02]  /*4d2b0*/  IADD3.X R15, R0, UR9, RZ, P1, !PT ;  /* 0x00000009000f7c10 */ /* 0x004fe40008ffe4ff */
[----:B------:R-:W2:Y:S04]  /*4d2c0*/  LDL R0, [R1+0x1978] ;  /* 0x0019780001007983 */ /* 0x000ea80000100800 */
[----:B------:R0:W-:Y:S04]  /*4d2d0*/  STL [R1+0x10], R17 ;  /* 0x0000101101007387 */ /* 0x0001e80000100800 */
[----:B0-----:R0:W4:Y:S02]  /*4d2e0*/  LDG.E.U8 R17, desc[UR10][R14.64] ;  /* 0x0000000a0e117981 */ /* 0x001124000c1e1100 */
[----:B0-----:R-:W-:-:S04]  /*4d2f0*/  IADD3 R14, P1, R12, UR5, RZ ;  /* 0x000000050c0e7c10 */ /* 0x001fc8000ff3e0ff */
[----:B------:R-:W-:-:S05]  /*4d300*/  IADD3.X R15, R11, UR9, RZ, P1, !PT ;  /* 0x000000090b0f7c10 */ /* 0x000fca0008ffe4ff */
[----:B------:R5:W2:Y:S02]  /*4d310*/  LDG.E.U8 R19, desc[UR10][R14.64] ;  /* 0x0000000a0e137981 */ /* 0x000aa4000c1e1100 */
[----:B-----5:R-:W-:-:S04]  /*4d320*/  IADD3 R14, P1, R10, UR5, RZ ;  /* 0x000000050a0e7c10 */ /* 0x020fc8000ff3e0ff */
[----:B------:R-:W-:Y:S01]  /*4d330*/  IADD3.X R15, R9, UR9, RZ, P1, !PT ;  /* 0x00000009090f7c10 */ /* 0x000fe20008ffe4ff */
[----:B---3--:R-:W-:Y:S01]  /*4d340*/  FADD R25, -R24, R25 ;  /* 0x0000001918197221 */ /* 0x008fe20000000100 */
[----:B----4-:R-:W-:Y:S04]  /*4d350*/  STL [R1+0x2e24], R17 ;  /* 0x002e241101007387 */ /* 0x010fe80000100800 */
[----:B--2---:R-:W-:Y:S04]  /*4d360*/  STL [R1+0x2db8], R19 ;  /* 0x002db81301007387 */ /* 0x004fe80000100800 */
[----:B------:R0:W-:Y:S04]  /*4d370*/  STL [R1+0xc], R20 ;  /* 0x00000c1401007387 */ /* 0x0001e80000100800 */
[----:B0-----:R0:W2:Y:S02]  /*4d380*/  LDG.E.U8 R20, desc[UR10][R14.64] ;  /* 0x0000000a0e147981 */ /* 0x0010a4000c1e1100 */
[----:B0-----:R-:W-:-:S04]  /*4d390*/  IADD3 R14, P1, R8, UR5, RZ ;  /* 0x00000005080e7c10 */ /* 0x001fc8000ff3e0ff */
[----:B------:R-:W-:-:S05]  /*4d3a0*/  IADD3.X R15, R7, UR9, RZ, P1, !PT ;  /* 0x00000009070f7c10 */ /* 0x000fca0008ffe4ff */
[----:B------:R0:W3:Y:S02]  /*4d3b0*/  LDG.E.U8 R22, desc[UR10][R14.64] ;  /* 0x0000000a0e167981 */ /* 0x0000e4000c1e1100 */
[----:B0-----:R-:W-:-:S04]  /*4d3c0*/  IADD3 R14, P1, R6, UR5, RZ ;  /* 0x00000005060e7c10 */ /* 0x001fc8000ff3e0ff */
[----:B------:R-:W-:-:S05]  /*4d3d0*/  IADD3.X R15, R5, UR9, RZ, P1, !PT ;  /* 0x00000009050f7c10 */ /* 0x000fca0008ffe4ff */
[----:B------:R0:W4:Y:S02]  /*4d3e0*/  LDG.E.U8 R23, desc[UR10][R14.64] ;  /* 0x0000000a0e177981 */ /* 0x000124000c1e1100 */
[----:B0-----:R-:W-:-:S04]  /*4d3f0*/  IADD3 R14, P1, R4, UR5, RZ ;  /* 0x00000005040e7c10 */ /* 0x001fc8000ff3e0ff */
[----:B------:R-:W-:-:S05]  /*4d400*/  IADD3.X R15, R3, UR9, RZ, P1, !PT ;  /* 0x00000009030f7c10 */ /* 0x000fca0008ffe4ff */
[----:B------:R-:W5:Y:S04]  /*4d410*/  LDG.E.U8 R24, desc[UR10][R14.64] ;  /* 0x0000000a0e187981 */ /* 0x000f68000c1e1100 */
[----:B--2---:R-:W-:Y:S04]  /*4d420*/  STL [R1+0x2e5c], R20 ;  /* 0x002e5c1401007387 */ /* 0x004fe80000100800 */
[----:B------:R-:W-:Y:S04]  /*4d430*/  STL [R1+0x8], R21 ;  /* 0x0000081501007387 */ /* 0x000fe80000100800 */
[----:B---3--:R-:W-:Y:S04]  /*4d440*/  STL [R1+0x2e74], R22 ;  /* 0x002e741601007387 */ /* 0x008fe80000100800 */
[----:B----4-:R0:W-:Y:S04]  /*4d450*/  STL [R1+0x2e54], R23 ;  /* 0x002e541701007387 */ /* 0x0101e80000100800 */
[----:B------:R-:W-:Y:S04]  /*4d460*/  STL [R1+0x4], R18 ;  /* 0x0000041201007387 */ /* 0x000fe80000100800 */
[----:B-----5:R-:W-:Y:S04]  /*4d470*/  STL [R1+0x2e44], R24 ;  /* 0x002e441801007387 */ /* 0x020fe80000100800 */
[----:B------:R1:W-:Y:S04]  /*4d480*/  STL [R1], R16 ;  /* 0x0000001001007387 */ /* 0x0003e80000100800 */
[----:B0-----:R-:W2:Y:S04]  /*4d490*/  LDL R23, [R1+0x1984] ;  /* 0x0019840001177983 */ /* 0x001ea80000100800 */
[----:B------:R-:W3:Y:S01]  /*4d4a0*/  LDL R4, [R1+0x1980] ;  /* 0x0019800001047983 */ /* 0x000ee20000100800 */
[----:B------:R-:W-:Y:S01]  /*4d4b0*/  FMUL R15, R25, 1.4426950216293334961 ;  /* 0x3fb8aa3b190f7820 */ /* 0x000fe20000400000 */
[----:B------:R-:W-:-:S02]  /*4d4c0*/  IADD3 R14, P1, R2, UR5, RZ ;  /* 0x00000005020e7c10 */ /* 0x000fc4000ff3e0ff */
[----:B------:R-:W4:Y:S01]  /*4d4d0*/  LDL.LU R20, [R1+0xa6c] ;  /* 0x000a6c0001147983 */ /* 0x000f220000300800 */
[----:B------:R0:W5:Y:S03]  /*4d4e0*/  MUFU.EX2 R22, R15 ;  /* 0x0000000f00167308 */ /* 0x0001660000000800 */
[----:B------:R-:W4:Y:S01]  /*4d4f0*/  LDL.LU R17, [R1+0x990] ;  /* 0x0009900001117983 */ /* 0x000f220000300800 */
[----:B0-----:R-:W-:-:S05]  /*4d500*/  IADD3.X R15, R0, UR9, RZ, P1, !PT ;  /* 0x00000009000f7c10 */ /* 0x001fca0008ffe4ff */
[----:B------:R2:W4:Y:S04]  /*4d510*/  LDG.E.U8 R25, desc[UR10][R14.64] ;  /* 0x0000000a0e197981 */ /* 0x000528000c1e1100 */
[----:B-----5:R-:W-:Y:S04]  /*4d520*/  STL [R1+0x30], R22 ;  /* 0x0000301601007387 */ /* 0x020fe80000100800 */
[----:B------:R-:W5:Y:S04]  /*4d530*/  LDL.LU R0, [R1+0x970] ;  /* 0x0009700001007983 */ /* 0x000f680000300800 */
[----:B------:R-:W5:Y:S04]  /*4d540*/  LDL.LU R2, [R1+0x950] ;  /* 0x0009500001027983 */ /* 0x000f680000300800 */
[----:B------:R-:W5:Y:S04]  /*4d550*/  LDL.LU R3, [R1+0x930] ;  /* 0x0009300001037983 */ /* 0x000f680000300800 */
[----:B------:R-:W5:Y:S01]  /*4d560*/  LDL.LU R6, [R1+0x910] ;  /* 0x0009100001067983 */ /* 0x000f620000300800 */
[----:B------:R-:W0:Y:S03]  /*4d570*/  S2R R29, SR_TID.X ;  /* 0x00000000001d7919 */ /* 0x000e260000002100 */
[----:B------:R-:W5:Y:S04]  /*4d580*/  LDL.LU R7, [R1+0x8f0] ;  /* 0x0008f00001077983 */ /* 0x000f680000300800 */
[----:B------:R-:W5:Y:S04]  /*4d590*/  LDL.LU R8, [R1+0x7c0] ;  /* 0x0007c00001087983 */ /* 0x000f680000300800 */
[----:B------:R-:W5:Y:S04]  /*4d5a0*/  LDL.LU R9, [R1+0x6d0] ;  /* 0x0006d00001097983 */ /* 0x000f680000300800 */
[----:B------:R-:W5:Y:S04]  /*4d5b0*/  LDL.LU R5, [R1+0x6b0] ;  /* 0x0006b00001057983 */ /* 0x000f680000300800 */
[----:B------:R-:W5:Y:S04]  /*4d5c0*/  LDL.LU R10, [R1+0x654] ;  /* 0x00065400010a7983 */ /* 0x000f680000300800 */
[----:B------:R-:W5:Y:S04]  /*4d5d0*/  LDL.LU R11, [R1+0x634] ;  /* 0x00063400010b7983 */ /* 0x000f680000300800 */
[----:B------:R-:W5:Y:S01]  /*4d5e0*/  LDL.LU R12, [R1+0x614] ;  /* 0x00061400010c7983 */ /* 0x000f620000300800 */
[----:B--2---:R-:W-:-:S03]  /*4d5f0*/  IADD3 R14, P1, R23, UR5, RZ ;  /* 0x00000005170e7c10 */ /* 0x004fc6000ff3e0ff */
[----:B------:R-:W2:Y:S01]  /*4d600*/  LDL.LU R13, [R1+0x5cc] ;  /* 0x0005cc00010d7983 */ /* 0x000ea20000300800 */
[----:B---3--:R-:W-:-:S03]  /*4d610*/  IADD3.X R15, R4, UR9, RZ, P1, !PT ;  /* 0x00000009040f7c10 */ /* 0x008fc60008ffe4ff */
[----:B-1----:R-:W3:Y:S04]  /*4d620*/  LDL.LU R16, [R1+0x5ac] ;  /* 0x0005ac0001107983 */ /* 0x002ee80000300800 */
[----:B------:R1:W5:Y:S01]  /*4d630*/  LDG.E.U8 R14, desc[UR10][R14.64] ;  /* 0x0000000a0e0e7981 */ /* 0x000362000c1e1100 */
[----:B0-----:R-:W-:-:S03]  /*4d640*/  LOP3.LUT R29, R29, 0x1c, RZ, 0xc0, !PT ;  /* 0x0000001c1d1d7812 */ /* 0x001fc600078ec0ff */
[----:B------:R-:W3:Y:S01]  /*4d650*/  LDL.LU R18, [R1+0x58c] ;  /* 0x00058c0001127983 */ /* 0x000ee20000300800 */
[----:B------:R-:W-:-:S03]  /*4d660*/  LEA R19, R29, UR7, 0x2 ;  /* 0x000000071d137c11 */ /* 0x000fc6000f8e10ff */
[----:B------:R-:W3:Y:S04]  /*4d670*/  LDL.LU R26, [R1+0x56c] ;  /* 0x00056c00011a7983 */ /* 0x000ee80000300800 */
[----:B------:R-:W0:Y:S04]  /*4d680*/  LDS R21, [R19] ;  /* 0x0000000013157984 */ /* 0x000e280000000800 */
[----:B------:R-:W3:Y:S04]  /*4d690*/  LDL.LU R27, [R1+0x54c] ;  /* 0x00054c00011b7983 */ /* 0x000ee80000300800 */
[----:B------:R-:W3:Y:S04]  /*4d6a0*/  LDL.LU R28, [R1+0x52c] ;  /* 0x00052c00011c7983 */ /* 0x000ee80000300800 */
[----:B------:R-:W3:Y:S04]  /*4d6b0*/  LDL.LU R29, [R1+0x50c] ;  /* 0x00050c00011d7983 */ /* 0x000ee80000300800 */
[----:B----4-:R-:W-:Y:S01]  /*4d6c0*/  STL [R1+0x2e28], R25 ;  /* 0x002e281901007387 */ /* 0x010fe20000100800 */
[----:B------:R-:W4:Y:S03]  /*4d6d0*/  S2R R4, SR_TID.X ;  /* 0x0000000000047919 */ /* 0x000f260000002100 */
[----:B-1----:R-:W-:Y:S01]  /*4d6e0*/  LDS R15, [R19+0x100] ;  /* 0x00010000130f7984 */ /* 0x002fe20000000800 */
[----:B0-----:R-:W-:Y:S01]  /*4d6f0*/  FFMA R20, R22, R20, R21 ;  /* 0x0000001416147223 */ /* 0x001fe20000000015 */
[----:B----4-:R-:W-:-:S02]  /*4d700*/  LOP3.LUT R4, R4, 0x7f, RZ, 0xc0, !PT ;  /* 0x0000007f04047812 */ /* 0x010fc400078ec0ff */
[----:B-----5:R-:W-:Y:S04]  /*4d710*/  STL [R1+0x2dbc], R14 ;  /* 0x002dbc0e01007387 */ /* 0x020fe80000100800 */
[----:B------:R-:W0:Y:S04]  /*4d720*/  LDS R14, [R19+0x80] ;  /* 0x00008000130e7984 */ /* 0x000e280000000800 */
[----:B------:R-:W-:Y:S04]  /*4d730*/  STL [R1+0xa6c], R20 ;  /* 0x000a6c1401007387 */ /* 0x000fe80000100800 */
[----:B0-----:R-:W-:Y:S04]  /*4d740*/  STL [R1+0x9cc], R14 ;  /* 0x0009cc0e01007387 */ /* 0x001fe80000100800 */
[----:B------:R-:W0:Y:S01]  /*4d750*/  LDS R14, [R19+0x180] ;  /* 0x00018000130e7984 */ /* 0x000e220000000800 */
[----:B------:R-:W-:Y:S06]  /*4d760*/  BAR.SYNC.DEFER_BLOCKING 0x0 ;  /* 0x0000000000007b1d */ /* 0x000fec0000010000 */
[----:B------:R-:W-:Y:S04]  /*4d770*/  STL [R1+0x9c8], R15 ;  /* 0x0009c80f01007387 */ /* 0x000fe80000100800 */
[----:B------:R-:W-:Y:S04]  /*4d780*/  STS.U8 [R4+UR7], R17 ;  /* 0x0000001104007988 */ /* 0x000fe80008000007 */
[----:B------:R-:W-:Y:S04]  /*4d790*/  STS.U8 [R4+UR7+0x400], R0 ;  /* 0x0004000004007988 */ /* 0x000fe80008000007 */
[----:B------:R-:W-:Y:S04]  /*4d7a0*/  STS.U8 [R4+UR7+0x800], R2 ;  /* 0x0008000204007988 */ /* 0x000fe80008000007 */
[----:B------:R-:W-:Y:S04]  /*4d7b0*/  STS.U8 [R4+UR7+0xc00], R3 ;  /* 0x000c000304007988 */ /* 0x000fe80008000007 */
[----:B0-----:R-:W-:Y:S04]  /*4d7c0*/  STL [R1+0x9c4], R14 ;  /* 0x0009c40e01007387 */ /* 0x001fe80000100800 */
[----:B------:R0:W-:Y:S04]  /*4d7d0*/  STS.U8 [R4+UR7+0x1000], R6 ;  /* 0x0010000604007988 */ /* 0x0001e80008000007 */
[----:B0-----:R-:W4:Y:S04]  /*4d7e0*/  LDL.LU R6, [R1+0x48c] ;  /* 0x00048c0001067983 */ /* 0x001f280000300800 */
[----:B----4-:R0:W-:Y:S04]  /*4d7f0*/  STL [R1+0x2ebc], R6 ;  /* 0x002ebc0601007387 */ /* 0x0101e80000100800 */
[----:B0-----:R-:W4:Y:S04]  /*4d800*/  LDL.LU R6, [R1+0x4ac] ;  /* 0x0004ac0001067983 */ /* 0x001f280000300800 */
[----:B----4-:R0:W-:Y:S04]  /*4d810*/  STL [R1+0x2ec0], R6 ;  /* 0x002ec00601007387 */ /* 0x0101e80000100800 */
[----:B0-----:R-:W4:Y:S04]  /*4d820*/  LDL.LU R6, [R1+0x4cc] ;  /* 0x0004cc0001067983 */ /* 0x001f280000300800 */
[----:B------:R-:W-:Y:S04]  /*4d830*/  STS.U8 [R4+UR7+0x1400], R7 ;  /* 0x0014000704007988 */ /* 0x000fe80008000007 */
[----:B------:R-:W-:Y:S04]  /*4d840*/  STS.U8 [R4+UR7+0x1800], R8 ;  /* 0x0018000804007988 */ /* 0x000fe80008000007 */
[----:B------:R-:W-:Y:S04]  /*4d850*/  STS.U8 [R4+UR7+0x1c00], R9 ;  /* 0x001c000904007988 */ /* 0x000fe80008000007 */
[----:B------:R-:W-:Y:S04]  /*4d860*/  STS.U8 [R4+UR7+0x2000], R5 ;  /* 0x0020000504007988 */ /* 0x000fe80008000007 */
[----:B------:R-:W-:Y:S04]  /*4d870*/  STS.U8 [R4+UR7+0x2400], R10 ;  /* 0x0024000a04007988 */ /* 0x000fe80008000007 */
[----:B----4-:R0:W-:Y:S04]  /*4d880*/  STL [R1+0x2ec4], R6 ;  /* 0x002ec40601007387 */ /* 0x0101e80000100800 */
[----:B0-----:R-:W4:Y:S04]  /*4d890*/  LDL.LU R6, [R1+0x4ec] ;  /* 0x0004ec0001067983 */ /* 0x001f280000300800 */
[----:B------:R-:W5:Y:S04]  /*4d8a0*/  LDL.LU R7, [R1+0x46c] ;  /* 0x00046c0001077983 */ /* 0x000f680000300800 */
[----:B------:R-:W5:Y:S04]  /*4d8b0*/  LDL.LU R8, [R1+0x44c] ;  /* 0x00044c0001087983 */ /* 0x000f680000300800 */
[----:B------:R-:W5:Y:S04]  /*4d8c0*/  LDL.LU R9, [R1+0x42c] ;  /* 0x00042c0001097983 */ /* 0x000f680000300800 */
[----:B------:R0:W-:Y:S04]  /*4d8d0*/  STS.U8 [R4+UR7+0x2800], R11 ;  /* 0x0028000b04007988 */ /* 0x0001e80008000007 */
[----:B------:R-:W5:Y:S04]  /*4d8e0*/  LDL.LU R10, [R1+0x40c] ;  /* 0x00040c00010a7983 */ /* 0x000f680000300800 */
[----:B------:R1:W-:Y:S04]  /*4d8f0*/  STS.U8 [R4+UR7+0x2c00], R12 ;  /* 0x002c000c04007988 */ /* 0x0003e80008000007 */
[----:B0-----:R-:W5:Y:S04]  /*4d900*/  LDL.LU R11, [R1+0x3ec] ;  /* 0x0003ec00010b7983 */ /* 0x001f680000300800 */
[----:B--2---:R0:W-:Y:S04]  /*4d910*/  STS.U8 [R4+UR7+0x3000], R13 ;  /* 0x0030000d04007988 */ /* 0x0041e80008000007 */
[----:B-1----:R-:W2:Y:S04]  /*4d920*/  LDL.LU R12, [R1+0x3cc] ;  /* 0x0003cc00010c7983 */ /* 0x002ea80000300800 */
        /* <DEDUP_REMOVED lines=28> */
[----:B0-----:R-:W4:Y:S04]  /*4daf0*/  LDL.LU R6, [R1+0x2ec4] ;  /* 0x002ec40001067983 */ /* 0x001f280000300800 */
[----:B----4-:R0:W-:Y:S04]  /*4db00*/  STS.U8 [R4+UR7+0x5000], R6 ;  /* 0x0050000604007988 */ /* 0x0101e80008000007 */
[----:B0-----:R-:W4:Y:S04]  /*4db10*/  LDL.LU R6, [R1+0x2ec0] ;  /* 0x002ec00001067983 */ /* 0x001f280000300800 */
[----:B----4-:R0:W-:Y:S04]  /*4db20*/  STS.U8 [R4+UR7+0x5400], R6 ;  /* 0x0054000604007988 */ /* 0x0101e80008000007 */
[----:B0-----:R-:W4:Y:S04]  /*4db30*/  LDL.LU R6, [R1+0x2ebc] ;  /* 0x002ebc0001067983 */ /* 0x001f280000300800 */
[----:B----4-:R0:W-:Y:S04]  /*4db40*/  STS.U8 [R4+UR7+0x5800], R6 ;  /* 0x0058000604007988 */ /* 0x0101e80008000007 */
[----:B-----5:R1:W-:Y:S04]  /*4db50*/  STS.U8 [R4+UR7+0x5c00], R7 ;  /* 0x005c000704007988 */ /* 0x0203e80008000007 */
[----:B------:R4:W-:Y:S04]  /*4db60*/  STS.U8 [R4+UR7+0x6000], R8 ;  /* 0x0060000804007988 */ /* 0x0009e80008000007 */
[----:B------:R5:W-:Y:S04]  /*4db70*/  STS.U8 [R4+UR7+0x6400], R9 ;  /* 0x0064000904007988 */ /* 0x000be80008000007 */
[----:B------:R5:W-:Y:S04]  /*4db80*/  STS.U8 [R4+UR7+0x6800], R10 ;  /* 0x0068000a04007988 */ /* 0x000be80008000007 */
[----:B------:R5:W-:Y:S04]  /*4db90*/  STS.U8 [R4+UR7+0x6c00], R11 ;  /* 0x006c000b04007988 */ /* 0x000be80008000007 */
[----:B--2---:R2:W-:Y:S04]  /*4dba0*/  STS.U8 [R4+UR7+0x7000], R12 ;  /* 0x0070000c04007988 */ /* 0x0045e80008000007 */
[----:B---3--:R3:W-:Y:S04]  /*4dbb0*/  STS.U8 [R4+UR7+0x7400], R13 ;  /* 0x0074000d04007988 */ /* 0x0087e80008000007 */
[----:B------:R3:W-:Y:S04]  /*4dbc0*/  STS.U8 [R4+UR7+0x7800], R16 ;  /* 0x0078001004007988 */ /* 0x0007e80008000007 */
[----:B------:R3:W-:Y:S04]  /*4dbd0*/  STS.U8 [R4+UR7+0x7c00], R18 ;  /* 0x007c001204007988 */ /* 0x0007e80008000007 */
[----:B0-----:R-:W3:Y:S04]  /*4dbe0*/  LDL.LU R6, [R1+0x2eb8] ;  /* 0x002eb80001067983 */ /* 0x001ee80000300800 */
[----:B------:R0:W-:Y:S04]  /*4dbf0*/  STS.U8 [R4+UR7+0x8000], R26 ;  /* 0x0080001a04007988 */ /* 0x0001e80008000007 */
[----:B-1----:R-:W3:Y:S04]  /*4dc00*/  LDL.LU R7, [R1+0x2eb4] ;  /* 0x002eb40001077983 */ /* 0x002ee80000300800 */
[----:B------:R1:W-:Y:S04]  /*4dc10*/  STS.U8 [R4+UR7+0x8400], R27 ;  /* 0x0084001b04007988 */ /* 0x0003e80008000007 */
[----:B----4-:R-:W4:Y:S04]  /*4dc20*/  LDL.LU R8, [R1+0x2eb0] ;  /* 0x002eb00001087983 */ /* 0x010f280000300800 */
[----:B------:R1:W-:Y:S04]  /*4dc30*/  STS.U8 [R4+UR7+0x8800], R28 ;  /* 0x0088001c04007988 */ /* 0x0003e80008000007 */
[----:B-----5:R-:W5:Y:S04]  /*4dc40*/  LDL.LU R9, [R1+0x2eac] ;  /* 0x002eac0001097983 */ /* 0x020f680000300800 */
[----:B------:R1:W-:Y:S04]  /*4dc50*/  STS.U8 [R4+UR7+0x8c00], R29 ;  /* 0x008c001d04007988 */ /* 0x0003e80008000007 */
[----:B------:R-:W4:Y:S04]  /*4dc60*/  LDL.LU R10, [R1+0x2ea8] ;  /* 0x002ea800010a7983 */ /* 0x000f280000300800 */
[----:B------:R-:W-:Y:S04]  /*4dc70*/  STS.U8 [R4+UR7+0x9000], R21 ;  /* 0x0090001504007988 */ /* 0x000fe80008000007 */
[----:B------:R-:W5:Y:S04]  /*4dc80*/  LDL.LU R11, [R1+0x2ea4] ;  /* 0x002ea400010b7983 */ /* 0x000f680000300800 */
[----:B------:R-:W-:Y:S04]  /*4dc90*/  STS.U8 [R4+UR7+0x9400], R14 ;  /* 0x0094000e04007988 */ /* 0x000fe80008000007 */
[----:B--2---:R-:W2:Y:S04]  /*4dca0*/  LDL.LU R12, [R1+0x2ea0] ;  /* 0x002ea000010c7983 */ /* 0x004ea80000300800 */
[----:B------:R-:W-:Y:S04]  /*4dcb0*/  STS.U8 [R4+UR7+0x9800], R15 ;  /* 0x0098000f04007988 */ /* 0x000fe80008000007 */
[----:B---3--:R-:W3:Y:S04]  /*4dcc0*/  LDL.LU R13, [R1+0x2e9c] ;  /* 0x002e9c00010d7983 */ /* 0x008ee80000300800 */
[----:B------:R-:W-:Y:S04]  /*4dcd0*/  STS.U8 [R4+UR7+0x9c00], R25 ;  /* 0x009c001904007988 */ /* 0x000fe80008000007 */
[----:B------:R-:W4:Y:S04]  /*4dce0*/  LDL.LU R16, [R1+0x2e98] ;  /* 0x002e980001107983 */ /* 0x000f280000300800 */
[----:B------:R-:W-:Y:S04]  /*4dcf0*/  STS.U8 [R4+UR7+0xa000], R24 ;  /* 0x00a0001804007988 */ /* 0x000fe80008000007 */
[----:B------:R-:W5:Y:S04]  /*4dd00*/  LDL.LU R18, [R1+0x2e94] ;  /* 0x002e940001127983 */ /* 0x000f680000300800 */
[----:B------:R-:W-:Y:S04]  /*4dd10*/  STS.U8 [R4+UR7+0xa400], R23 ;  /* 0x00a4001704007988 */ /* 0x000fe80008000007 */
[----:B0-----:R-:W2:Y:S04]  /*4dd20*/  LDL.LU R26, [R1+0x2e90] ;  /* 0x002e9000011a7983 */ /* 0x001ea80000300800 */
[----:B------:R-:W-:Y:S04]  /*4dd30*/  STS.U8 [R4+UR7+0xa800], R22 ;  /* 0x00a8001604007988 */ /* 0x000fe80008000007 */
[----:B-1----:R-:W3:Y:S04]  /*4dd40*/  LDL.LU R27, [R1+0x2e8c] ;  /* 0x002e8c00011b7983 */ /* 0x002ee80000300800 */
[----:B------:R-:W-:Y:S04]  /*4dd50*/  STS.U8 [R4+UR7+0xac00], R20 ;  /* 0x00ac001404007988 */ /* 0x000fe80008000007 */
[----:B------:R-:W4:Y:S04]  /*4dd60*/  LDL.LU R28, [R1+0x2e88] ;  /* 0x002e8800011c7983 */ /* 0x000f280000300800 */
[----:B------:R-:W-:Y:S04]  /*4dd70*/  STS.U8 [R4+UR7+0xb000], R19 ;  /* 0x00b0001304007988 */ /* 0x000fe80008000007 */
[----:B------:R-:W5:Y:S04]  /*4dd80*/  LDL.LU R29, [R1+0x2e84] ;  /* 0x002e8400011d7983 */ /* 0x000f680000300800 */
[----:B------:R0:W-:Y:S04]  /*4dd90*/  STS.U8 [R4+UR7+0xb400], R17 ;  /* 0x00b4001104007988 */ /* 0x0001e80008000007 */
[----:B0-----:R-:W2:Y:S04]  /*4dda0*/  LDL.LU R17, [R1+0x6a8] ;  /* 0x0006a80001117983 */ /* 0x001ea80000300800 */
[----:B------:R-:W-:Y:S04]  /*4ddb0*/  STS.U8 [R4+UR7+0xb800], R0 ;  /* 0x00b8000004007988 */ /* 0x000fe80008000007 */
[----:B------:R-:W-:Y:S04]  /*4ddc0*/  STS.U8 [R4+UR7+0xbc00], R2 ;  /* 0x00bc000204007988 */ /* 0x000fe80008000007 */
[----:B------:R-:W-:Y:S04]  /*4ddd0*/  STS.U8 [R4+UR7+0xc000], R3 ;  /* 0x00c0000304007988 */ /* 0x000fe80008000007 */
[----:B------:R0:W-:Y:S02]  /*4dde0*/  STS.U8 [R4+UR7+0xc400], R5 ;  /* 0x00c4000504007988 */ /* 0x0001e40008000007 */
[----:B0-----:R-:W0:Y:S02]  /*4ddf0*/  S2R R5, SR_TID.X ;  /* 0x0000000000057919 */ /* 0x001e240000002100 */
[----:B--2---:R0:W-:Y:S04]  /*4de00*/  STL [R1+0x2e80], R17 ;  /* 0x002e801101007387 */ /* 0x0041e80000100800 */
[----:B------:R-:W2:Y:S04]  /*4de10*/  LDL.LU R21, [R1+0x5a4] ;  /* 0x0005a40001157983 */ /* 0x000ea80000300800 */
[----:B------:R-:W2:Y:S04]  /*4de20*/  LDL.LU R14, [R1+0x584] ;  /* 0x00058400010e7983 */ /* 0x000ea80000300800 */
[----:B------:R-:W2:Y:S04]  /*4de30*/  LDL.LU R15, [R1+0x564] ;  /* 0x00056400010f7983 */ /* 0x000ea80000300800 */
[----:B------:R-:W2:Y:S04]  /*4de40*/  LDL.LU R25, [R1+0x544] ;  /* 0x0005440001197983 */ /* 0x000ea80000300800 */
[----:B------:R-:W2:Y:S01]  /*4de50*/  LDL.LU R24, [R1+0x524] ;  /* 0x0005240001187983 */ /* 0x000ea20000300800 */
[----:B0-----:R-:W-:-:S03]  /*4de60*/  LOP3.LUT R17, R5, 0x7f, RZ, 0xc0, !PT ;  /* 0x0000007f05117812 */ /* 0x001fc600078ec0ff */
        /* <DEDUP_REMOVED lines=9> */
[----:B-----5:R0:W-:Y:S04]  /*4df00*/  STS.U8 [R17+UR7+0xc800], R29 ;  /* 0x00c8001d11007988 */ /* 0x0201e80008000007 */
[----:B----4-:R1:W-:Y:S04]  /*4df10*/  STS.U8 [R17+UR7+0xcc00], R28 ;  /* 0x00cc001c11007988 */ /* 0x0103e80008000007 */
[----:B---3--:R3:W-:Y:S04]  /*4df20*/  STS.U8 [R17+UR7+0xd000], R27 ;  /* 0x00d0001b11007988 */ /* 0x0087e80008000007 */
[----:B0-----:R-:W4:Y:S04]  /*4df30*/  LDL.LU R29, [R1+0x5c4] ;  /* 0x0005c400011d7983 */ /* 0x001f280000300800 */
[----:B-1----:R-:W5:Y:S04]  /*4df40*/  LDL.LU R28, [R1+0x60c] ;  /* 0x00060c00011c7983 */ /* 0x002f680000300800 */
[----:B---3--:R-:W3:Y:S04]  /*4df50*/  LDL.LU R27, [R1+0x62c] ;  /* 0x00062c00011b7983 */ /* 0x008ee80000300800 */
[----:B------:R0:W-:Y:S04]  /*4df60*/  STS.U8 [R17+UR7+0xd400], R26 ;  /* 0x00d4001a11007988 */ /* 0x0001e80008000007 */
[----:B------:R1:W-:Y:S04]  /*4df70*/  STS.U8 [R17+UR7+0xd800], R18 ;  /* 0x00d8001211007988 */ /* 0x0003e80008000007 */
[----:B------:R1:W-:Y:S04]  /*4df80*/  STS.U8 [R17+UR7+0xdc00], R16 ;  /* 0x00dc001011007988 */ /* 0x0003e80008000007 */
[----:B0-----:R-:W4:Y:S04]  /*4df90*/  LDL.LU R26, [R1+0x64c] ;  /* 0x00064c00011a7983 */ /* 0x001f280000300800 */
[----:B-1----:R-:W5:Y:S04]  /*4dfa0*/  LDL.LU R18, [R1+0x66c] ;  /* 0x00066c0001127983 */ /* 0x002f680000300800 */
[----:B------:R-:W3:Y:S04]  /*4dfb0*/  LDL.LU R16, [R1+0x6c8] ;  /* 0x0006c80001107983 */ /* 0x000ee80000300800 */
        /* <DEDUP_REMOVED lines=14> */
[----:B0-----:R-:W4:Y:S04]  /*4e0a0*/  LDL.LU R7, [R1+0x988] ;  /* 0x0009880001077983 */ /* 0x001f280000300800 */
[----:B-1----:R-:W5:Y:S01]  /*4e0b0*/  LDL.LU R17, [R1+0x2e80] ;  /* 0x002e800001117983 */ /* 0x002f620000300800 */
[----:B------:R-:W0:Y:S02]  /*4e0c0*/  S2R R6, SR_TID.X ;  /* 0x0000000000067919 */ /* 0x000e240000002100 */
[----:B0-----:R-:W-:-:S04]  /*4e0d0*/  LOP3.LUT R6, R6, 0x7f, RZ, 0xc0, !PT ;  /* 0x0000007f06067812 */ /* 0x001fc800078ec0ff */
[----:B------:R-:W-:-:S05]  /*4e0e0*/  LOP3.LUT R6, R6, 0x10, RZ, 0x3c, !PT ;  /* 0x0000001006067812 */ /* 0x000fca00078e3cff */
[----:B--2---:R-:W-:Y:S04]  /*4e0f0*/  STS.U8 [R6+UR7+0x5080], R22 ;  /* 0x0050801606007988 */ /* 0x004fe80008000007 */
[----:B-----5:R0:W-:Y:S04]  /*4e100*/  STS.U8 [R6+UR7+0x2080], R17 ;  /* 0x0020801106007988 */ /* 0x0201e80008000007 */
[----:B0-----:R-:W2:Y:S04]  /*4e110*/  LDL.LU R17, [R1+0x3e4] ;  /* 0x0003e40001117983 */ /* 0x001ea80000300800 */
[----:B------:R-:W5:Y:S04]  /*4e120*/  LDL.LU R22, [R1+0x384] ;  /* 0x0003840001167983 */ /* 0x000f680000300800 */
[----:B-----5:R0:W-:Y:S04]  /*4e130*/  STL [R1+0x2e78], R22 ;  /* 0x002e781601007387 */ /* 0x0201e80000100800 */
[----:B0-----:R-:W5:Y:S04]  /*4e140*/  LDL.LU R22, [R1+0x3a4] ;  /* 0x0003a40001167983 */ /* 0x001f680000300800 */
[----:B------:R-:W-:Y:S04]  /*4e150*/  STS.U8 [R6+UR7+0x5c80], R0 ;  /* 0x005c800006007988 */ /* 0x000fe80008000007 */
[----:B------:R-:W-:Y:S04]  /*4e160*/  STS.U8 [R6+UR7+0x6080], R2 ;  /* 0x0060800206007988 */ /* 0x000fe80008000007 */
[----:B------:R-:W-:Y:S04]  /*4e170*/  STS.U8 [R6+UR7+0x6480], R3 ;  /* 0x0064800306007988 */ /* 0x000fe80008000007 */
[----:B------:R-:W-:Y:S04]  /*4e180*/  STS.U8 [R6+UR7+0x6880], R4 ;  /* 0x0068800406007988 */ /* 0x000fe80008000007 */
[----:B------:R-:W-:Y:S04]  /*4e190*/  STS.U8 [R6+UR7+0x6c80], R5 ;  /* 0x006c800506007988 */ /* 0x000fe80008000007 */
[----:B-----5:R0:W-:Y:S04]  /*4e1a0*/  STL [R1+0x2e7c], R22 ;  /* 0x002e7c1601007387 */ /* 0x0201e80000100800 */
[----:B0-----:R-:W5:Y:S04]  /*4e1b0*/  LDL.LU R22, [R1+0x3c4] ;  /* 0x0003c40001167983 */ /* 0x001f680000300800 */
[----:B------:R-:W5:Y:S04]  /*4e1c0*/  LDL.LU R0, [R1+0x364] ;  /* 0x0003640001007983 */ /* 0x000f680000300800 */
[----:B------:R-:W5:Y:S04]  /*4e1d0*/  LDL.LU R2, [R1+0x344] ;  /* 0x0003440001027983 */ /* 0x000f680000300800 */
[----:B------:R-:W5:Y:S04]  /*4e1e0*/  LDL.LU R3, [R1+0x324] ;  /* 0x0003240001037983 */ /* 0x000f680000300800 */
[----:B------:R-:W5:Y:S04]  /*4e1f0*/  LDL.LU R4, [R1+0x304] ;  /* 0x0003040001047983 */ /* 0x000f680000300800 */
[----:B----4-:R0:W-:Y:S04]  /*4e200*/  STS.U8 [R6+UR7+0x80], R7 ;  /* 0x0000800706007988 */ /* 0x0101e80008000007 */
[----:B------:R-:W4:Y:S04]  /*4e210*/  LDL.LU R5, [R1+0x2cc] ;  /* 0x0002cc0001057983 */ /* 0x000f280000300800 */
        /* <DEDUP_REMOVED lines=40> */
[----:B--2---:R1:W-:Y:S04]  /*4e4a0*/  STS.U8 [R6+UR7+0x7080], R17 ;  /* 0x0070801106007988 */ /* 0x0043e80008000007 */
[----:B0-----:R-:W2:Y:S04]  /*4e4b0*/  LDL.LU R19, [R1+0x74] ;  /* 0x0000740001137983 */ /* 0x001ea80000300800 */
[----:B-1----:R-:W2:Y:S04]  /*4e4c0*/  LDL.LU R17, [R1+0x54] ;  /* 0x0000540001117983 */ /* 0x002ea80000300800 */
[----:B-----5:R0:W-:Y:S04]  /*4e4d0*/  STS.U8 [R6+UR7+0x7480], R22 ;  /* 0x0074801606007988 */ /* 0x0201e80008000007 */
[----:B0-----:R-:W5:Y:S04]  /*4e4e0*/  LDL.LU R22, [R1+0x2e7c] ;  /* 0x002e7c0001167983 */ /* 0x001f680000300800 */
[----:B-----5:R0:W-:Y:S04]  /*4e4f0*/  STS.U8 [R6+UR7+0x7880], R22 ;  /* 0x0078801606007988 */ /* 0x0201e80008000007 */
[----:B0-----:R-:W5:Y:S04]  /*4e500*/  LDL.LU R22, [R1+0x2e78] ;  /* 0x002e780001167983 */ /* 0x001f680000300800 */
[----:B------:R-:W-:Y:S04]  /*4e510*/  STS.U8 [R6+UR7+0x8080], R0 ;  /* 0x0080800006007988 */ /* 0x000fe80008000007 */
[----:B------:R-:W-:Y:S04]  /*4e520*/  STS.U8 [R6+UR7+0x8480], R2 ;  /* 0x0084800206007988 */ /* 0x000fe80008000007 */
[----:B------:R-:W-:Y:S04]  /*4e530*/  STS.U8 [R6+UR7+0x8880], R3 ;  /* 0x0088800306007988 */ /* 0x000fe80008000007 */
[----:B------:R-:W-:Y:S04]  /*4e540*/  STS.U8 [R6+UR7+0x8c80], R4 ;  /* 0x008c800406007988 */ /* 0x000fe80008000007 */
[----:B----4-:R-:W-:Y:S04]  /*4e550*/  STS.U8 [R6+UR7+0x9080], R5 ;  /* 0x0090800506007988 */ /* 0x010fe80008000007 */
[----:B---3--:R-:W-:Y:S04]  /*4e560*/  STS.U8 [R6+UR7+0xd480], R25 ;  /* 0x00d4801906007988 */ /* 0x008fe80008000007 */
[----:B--2---:R-:W-:Y:S04]  /*4e570*/  STS.U8 [R6+UR7+0xe880], R17 ;  /* 0x00e8801106007988 */ /* 0x004fe80008000007 */
[----:B-----5:R0:W-:Y:S04]  /*4e580*/  STS.U8 [R6+UR7+0x7c80], R22 ;  /* 0x007c801606007988 */ /* 0x0201e80008000007 */
[----:B0-----:R-:W2:Y:S04]  /*4e590*/  LDL.LU R22, [R1+0x2e74] ;  /* 0x002e740001167983 */ /* 0x001ea80000300800 */
[----:B------:R-:W3:Y:S04]  /*4e5a0*/  LDL.LU R0, [R1+0x2e70] ;  /* 0x002e700001007983 */ /* 0x000ee80000300800 */
[----:B------:R-:W4:Y:S04]  /*4e5b0*/  LDL.LU R2, [R1+0x2e6c] ;  /* 0x002e6c0001027983 */ /* 0x000f280000300800 */
[----:B------:R-:W5:Y:S04]  /*4e5c0*/  LDL.LU R3, [R1+0x2e68] ;  /* 0x002e680001037983 */ /* 0x000f680000300800 */
[----:B------:R-:W2:Y:S04]  /*4e5d0*/  LDL.LU R4, [R1+0x2e64] ;  /* 0x002e640001047983 */ /* 0x000ea80000300800 */
[----:B------:R-:W3:Y:S04]  /*4e5e0*/  LDL.LU R5, [R1+0x2e60] ;  /* 0x002e600001057983 */ /* 0x000ee80000300800 */
[----:B------:R-:W3:Y:S04]  /*4e5f0*/  LDL.LU R25, [R1+0xa5c] ;  /* 0x000a5c0001197983 */ /* 0x000ee80000300800 */
[----:B------:R-:W3:Y:S04]  /*4e600*/  LDL.LU R17, [R1+0xa58] ;  /* 0x000a580001117983 */ /* 0x000ee80000300800 */
[----:B------:R0:W-:Y:S02]  /*4e610*/  STS.U8 [R6+UR7+0x9480], R7 ;  /* 0x0094800706007988 */ /* 0x0001e40008000007 */
[----:B0-----:R-:W0:Y:S02]  /*4e620*/  S2R R7, SR_TID.X ;  /* 0x0000000000077919 */ /* 0x001e240000002100 */
[----:B------:R1:W-:Y:S04]  /*4e630*/  STS.U8 [R6+UR7+0xd080], R15 ;  /* 0x00d0800f06007988 */ /* 0x0003e80008000007 */
[----:B------:R1:W-:Y:S04]  /*4e640*/  STS.U8 [R6+UR7+0xd880], R24 ;  /* 0x00d8801806007988 */ /* 0x0003e80008000007 */
[----:B-1----:R-:W3:Y:S04]  /*4e650*/  LDL.LU R15, [R1+0xa54] ;  /* 0x000a5400010f7983 */ /* 0x002ee80000300800 */
[----:B------:R-:W3:Y:S04]  /*4e660*/  LDL.LU R24, [R1+0xa50] ;  /* 0x000a500001187983 */ /* 0x000ee80000300800 */
[----:B------:R0:W-:Y:S02]  /*4e670*/  STS.U8 [R6+UR7+0x9880], R8 ;  /* 0x0098800806007988 */ /* 0x0001e40008000007 */
[----:B0-----:R-:W-:-:S02]  /*4e680*/  LOP3.LUT R8, R7, 0x7, RZ, 0xc0, !PT ;  /* 0x0000000707087812 */ /* 0x001fc400078ec0ff */
[----:B------:R0:W-:Y:S04]  /*4e690*/  STS.U8 [R6+UR7+0x9c80], R9 ;  /* 0x009c800906007988 */ /* 0x0001e80008000007 */
[----:B------:R1:W-:Y:S04]  /*4e6a0*/  STS.U8 [R6+UR7+0xb880], R26 ;  /* 0x00b8801a06007988 */ /* 0x0003e80008000007 */
[----:B------:R1:W-:Y:S01]  /*4e6b0*/  STS.U8 [R6+UR7+0xe080], R20 ;  /* 0x00e0801406007988 */ /* 0x0003e20008000007 */
[----:B0-----:R-:W-:-:S03]  /*4e6c0*/  IMAD.SHL.U32 R9, R7, 0x2, RZ ;  /* 0x0000000207097824 */ /* 0x001fc600078e00ff */
[----:B------:R0:W-:Y:S01]  /*4e6d0*/  STS.U8 [R6+UR7+0xe480], R19 ;  /* 0x00e4801306007988 */ /* 0x0001e20008000007 */
[----:B-1----:R-:W-:-:S03]  /*4e6e0*/  LOP3.LUT R26, R7, 0xf, RZ, 0xc0, !PT ;  /* 0x0000000f071a7812 */ /* 0x002fc600078ec0ff */
[----:B------:R-:W3:Y:S04]  /*4e6f0*/  LDL.LU R20, [R1+0xa4c] ;  /* 0x000a4c0001147983 */ /* 0x000ee80000300800 */
[----:B0-----:R-:W3:Y:S04]  /*4e700*/  LDL.LU R19, [R1+0xa48] ;  /* 0x000a480001137983 */ /* 0x001ee80000300800 */
[----:B------:R0:W-:Y:S04]  /*4e710*/  STS.U8 [R6+UR7+0xa080], R10 ;  /* 0x00a0800a06007988 */ /* 0x0001e80008000007 */
[----:B------:R-:W-:Y:S04]  /*4e720*/  STS.U8 [R6+UR7+0xbc80], R27 ;  /* 0x00bc801b06007988 */ /* 0x000fe80008000007 */
[----:B------:R1:W-:Y:S04]  /*4e730*/  STS.U8 [R6+UR7+0xdc80], R23 ;  /* 0x00dc801706007988 */ /* 0x0003e80008000007 */
[----:B0-----:R-:W3:Y:S04]  /*4e740*/  LDL.LU R10, [R1+0xa40] ;  /* 0x000a4000010a7983 */ /* 0x001ee80000300800 */
[----:B-1----:R-:W3:Y:S04]  /*4e750*/  LDL.LU R23, [R1+0xa38] ;  /* 0x000a380001177983 */ /* 0x002ee80000300800 */
[----:B----4-:R0:W-:Y:S04]  /*4e760*/  STS.U8 [R6+UR7+0xf880], R2 ;  /* 0x00f8800206007988 */ /* 0x0101e80008000007 */
[----:B-----5:R1:W-:Y:S01]  /*4e770*/  STS.U8 [R6+UR7+0xf480], R3 ;  /* 0x00f4800306007988 */ /* 0x0203e20008000007 */
[----:B0-----:R-:W-:-:S03]  /*4e780*/  LOP3.LUT R2, R7, 0x60, RZ, 0xc0, !PT ;  /* 0x0000006007027812 */ /* 0x001fc600078ec0ff */
[----:B--2---:R0:W-:Y:S01]  /*4e790*/  STS.U8 [R6+UR7+0xf080], R4 ;  /* 0x00f0800406007988 */ /* 0x0041e20008000007 */
[----:B-1----:R-:W-:Y:S01]  /*4e7a0*/  LOP3.LUT R3, R7, 0x10, RZ, 0xc0, !PT ;  /* 0x0000001007037812 */ /* 0x002fe200078ec0ff */
[--C-:B0-----:R-:W-:Y:S01]  /*4e7b0*/  IMAD R4, R8, 0x4, R2.reuse ;  /* 0x0000000408047824 */ /* 0x101fe200078e0202 */
[----:B------:R-:W-:Y:S01]  /*4e7c0*/  SHF.R.U32.HI R2, RZ, 0x1, R2 ;  /* 0x00000001ff027819 */ /* 0x000fe20000011602 */
[----:B---3--:R0:W-:Y:S04]  /*4e7d0*/  STS.U8 [R6+UR7+0xfc80], R0 ;  /* 0x00fc800006007988 */ /* 0x0081e80008000007 */
[----:B------:R-:W-:Y:S02]  /*4e7e0*/  IMAD R2, R3, 0x4, R2 ;  /* 0x0000000403027824 */ /* 0x000fe400078e0202 */
[----:B------:R-:W-:-:S02]  /*4e7f0*/  IMAD.SHL.U32 R3, R7, 0x20, RZ ;  /* 0x0000002007037824 */ /* 0x000fc400078e00ff */
[----:B0-----:R-:W-:-:S03]  /*4e800*/  IMAD.SHL.U32 R0, R8, 0x10, RZ ;  /* 0x0000001008007824 */ /* 0x001fc600078e00ff */
[----:B------:R-:W-:Y:S02]  /*4e810*/  LOP3.LUT R3, R3, 0x60, RZ, 0xc0, !PT ;  /* 0x0000006003037812 */ /* 0x000fe400078ec0ff */
[----:B------:R-:W-:Y:S02]  /*4e820*/  LOP3.LUT R7, R7, 0x1c, RZ, 0xc0, !PT ;  /* 0x0000001c07077812 */ /* 0x000fe400078ec0ff */
[----:B------:R-:W-:Y:S01]  /*4e830*/  LOP3.LUT R0, R0, 0x30, R9, 0x78, !PT ;  /* 0x0000003000007812 */ /* 0x000fe200078e7809 */
[----:B------:R-:W-:Y:S02]  /*4e840*/  IMAD R3, R26, 0x100, R3 ;  /* 0x000001001a037824 */ /* 0x000fe400078e0203 */
[----:B------:R-:W-:Y:S02]  /*4e850*/  IMAD R26, R7, 0x8, R26 ;  /* 0x00000008071a7824 */ /* 0x000fe400078e021a */
[----:B------:R-:W-:Y:S01]  /*4e860*/  IMAD.U32 R0, R4, 0x20, R0 ;  /* 0x0000002004007824 */ /* 0x000fe200078e0000 */
[----:B------:R-:W-:Y:S01]  /*4e870*/  LOP3.LUT R27, R3, R2, RZ, 0x3c, !PT ;  /* 0x00000002031b7212 */ /* 0x000fe200078e3cff */
[----:B------:R0:W-:Y:S01]  /*4e880*/  STS.U8 [R6+UR7+0xec80], R5 ;  /* 0x00ec800506007988 */ /* 0x0001e20008000007 */
[----:B------:R-:W-:-:S03]  /*4e890*/  F2FP.SATFINITE.E4M3.F32.PACK_AB_MERGE_C R4, R17, R25, RZ ;  /* 0x000000191104723e */ /* 0x000fc600048070ff */
[----:B0-----:R-:W2:Y:S04]  /*4e8a0*/  LDL.LU R5, [R1+0xa3c] ;  /* 0x000a3c0001057983 */ /* 0x001ea80000300800 */
[----:B------:R-:W-:Y:S04]  /*4e8b0*/  STL [R1+0x2dc0], R26 ;  /* 0x002dc01a01007387 */ /* 0x000fe80000100800 */
[----:B------:R-:W-:Y:S04]  /*4e8c0*/  STL [R1+0x2dc4], R0 ;  /* 0x002dc40001007387 */ /* 0x000fe80000100800 */
[----:B------:R-:W-:Y:S04]  /*4e8d0*/  STL [R1+0x2dc8], R27 ;  /* 0x002dc81b01007387 */ /* 0x000fe80000100800 */
[----:B------:R-:W3:Y:S04]  /*4e8e0*/  LDL.LU R7, [R1+0xa34] ;  /* 0x000a340001077983 */ /* 0x000ee80000300800 */
[----:B------:R-:W3:Y:S04]  /*4e8f0*/  LDL.LU R9, [R1+0xa30] ;  /* 0x000a300001097983 */ /* 0x000ee80000300800 */
[----:B------:R-:W4:Y:S04]  /*4e900*/  LDL.LU R25, [R1+0xa2c] ;  /* 0x000a2c0001197983 */ /* 0x000f280000300800 */
[----:B------:R-:W4:Y:S04]  /*4e910*/  LDL.LU R17, [R1+0xa28] ;  /* 0x000a280001117983 */ /* 0x000f280000300800 */
[----:B------:R0:W-:Y:S04]  /*4e920*/  STL [R1+0x2dcc], R4 ;  /* 0x002dcc0401007387 */ /* 0x0001e80000100800 */
[----:B0-----:R-:W5:Y:S04]  /*4e930*/  LDL.LU R4, [R1+0xa44] ;  /* 0x000a440001047983 */ /* 0x001f680000300800 */
[----:B------:R0:W-:Y:S04]  /*4e940*/  STS.U8 [R6+UR7+0xa480], R11 ;  /* 0x00a4800b06007988 */ /* 0x0001e80008000007 */
[----:B------:R-:W4:Y:S04]  /*4e950*/  LDL.LU R27, [R1+0xa24] ;  /* 0x000a2400011b7983 */ /* 0x000f280000300800 */
[----:B------:R-:W-:Y:S04]  /*4e960*/  STS.U8 [R6+UR7+0xa880], R12 ;  /* 0x00a8800c06007988 */ /* 0x000fe80008000007 */
[----:B------:R-:W-:Y:S04]  /*4e970*/  STS.U8 [R6+UR7+0xac80], R13 ;  /* 0x00ac800d06007988 */ /* 0x000fe80008000007 */
[----:B------:R1:W-:Y:S04]  /*4e980*/  STS.U8 [R6+UR7+0xb080], R16 ;  /* 0x00b0801006007988 */ /* 0x0003e80008000007 */
[----:B------:R-:W-:Y:S04]  /*4e990*/  STS.U8 [R6+UR7+0xb480], R18 ;  /* 0x00b4801206007988 */ /* 0x000fe80008000007 */
[----:B------:R-:W-:Y:S04]  /*4e9a0*/  STS.U8 [R6+UR7+0xc080], R28 ;  /* 0x00c0801c06007988 */ /* 0x000fe80008000007 */
[----:B------:R-:W-:Y:S04]  /*4e9b0*/  STS.U8 [R6+UR7+0xc480], R29 ;  /* 0x00c4801d06007988 */ /* 0x000fe80008000007 */
[----:B------:R-:W-:Y:S04]  /*4e9c0*/  STS.U8 [R6+UR7+0xc880], R21 ;  /* 0x00c8801506007988 */ /* 0x000fe80008000007 */
[----:B------:R1:W-:Y:S04]  /*4e9d0*/  STS.U8 [R6+UR7+0xcc80], R14 ;  /* 0x00cc800e06007988 */ /* 0x0003e80008000007 */
[----:B0-----:R-:W4:Y:S04]  /*4e9e0*/  LDL.LU R11, [R1+0xa20] ;  /* 0x000a2000010b7983 */ /* 0x001f280000300800 */
[----:B-1----:R-:W4:Y:S01]  /*4e9f0*/  LDL.LU R16, [R1+0xa1c] ;  /* 0x000a1c0001107983 */ /* 0x002f220000300800 */
[----:B------:R-:W-:-:S03]  /*4ea00*/  F2FP.SATFINITE.E4M3.F32.PACK_AB_MERGE_C R6, R24, R15, RZ ;  /* 0x0000000f1806723e */ /* 0x000fc600048070ff */
        /* <DEDUP_REMOVED lines=9> */
[----:B------:R-:W-:Y:S04]  /*4eaa0*/  STL [R1+0x2dd0], R6 ;  /* 0x002dd00601007387 */ /* 0x000fe80000100800 */
[----:B------:R-:W4:Y:S04]  /*4eab0*/  LDL.LU R26, [R1+0x9f4] ;  /* 0x0009f400011a7983 */ /* 0x000f280000300800 */
[----:B------:R-:W4:Y:S04]  /*4eac0*/  LDL.LU R13, [R1+0x9f0] ;  /* 0x0009f000010d7983 */ /* 0x000f280000300800 */
[----:B------:R-:W4:Y:S01]  /*4ead0*/  LDL.LU R28, [R1+0x9ec] ;  /* 0x0009ec00011c7983 */ /* 0x000f220000300800 */
[----:B------:R-:W-:-:S03]  /*4eae0*/  F2FP.SATFINITE.E4M3.F32.PACK_AB_MERGE_C R8, R19, R20, RZ ;  /* 0x000000141308723e */ /* 0x000fc600048070ff */
[----:B------:R-:W4:Y:S04]  /*4eaf0*/  LDL.LU R29, [R1+0x9e8] ;  /* 0x0009e800011d7983 */ /* 0x000f280000300800 */
[----:B------:R-:W4:Y:S04]  /*4eb00*/  LDL.LU R20, [R1+0x9e4] ;  /* 0x0009e40001147983 */ /* 0x000f280000300800 */
[----:B------:R-:W4:Y:S04]  /*4eb10*/  LDL.LU R19, [R1+0x9e0] ;  /* 0x0009e00001137983 */ /* 0x000f280000300800 */
[----:B------:R-:W-:Y:S01]  /*4eb20*/  STL [R1+0x2dd4], R8 ;  /* 0x002dd40801007387 */ /* 0x000fe20000100800 */
[----:B--2---:R-:W-:-:S02]  /*4eb30*/  F2FP.SATFINITE.E4M3.F32.PACK_AB_MERGE_C R5, R23, R5, RZ ;  /* 0x000000051705723e */ /* 0x004fc400048070ff */
[----:B-----5:R-:W-:-:S05]  /*4eb40*/  F2FP.SATFINITE.E4M3.F32.PACK_AB_MERGE_C R10, R10, R4, RZ ;  /* 0x000000040a0a723e */ /* 0x020fca00048070ff */
[----:B------:R-:W-:Y:S04]  /*4eb50*/  STL [R1+0x2dd8], R10 ;  /* 0x002dd80a01007387 */ /* 0x000fe80000100800 */
[----:B------:R-:W2:Y:S01]  /*4eb60*/  LDL.LU R23, [R1+0x9c0] ;  /* 0x0009c00001177983 */ /* 0x000ea20000300800 */
[----:B---3--:R-:W-:Y:S02]  /*4eb70*/  F2FP.SATFINITE.E4M3.F32.PACK_AB_MERGE_C R7, R9, R7, RZ ;  /* 0x000000070907723e */ /* 0x008fe400048070ff */
[----:B----4-:R-:W-:Y:S01]  /*4eb80*/  F2FP.SATFINITE.E4M3.F32.PACK_AB_MERGE_C R9, R17, R25, RZ ;  /* 0x000000191109723e */ /* 0x010fe200048070ff */
[----:B------:R-:W-:Y:S04]  /*4eb90*/  STL [R1+0x2ddc], R5 ;  /* 0x002ddc0501007387 */ /* 0x000fe80000100800 */
[----:B------:R-:W-:Y:S04]  /*4eba0*/  STL [R1+0x2de0], R7 ;  /* 0x002de00701007387 */ /* 0x000fe80000100800 */
[----:B------:R-:W3:Y:S04]  /*4ebb0*/  LDL.LU R17, [R1+0x9a4] ;  /* 0x0009a40001117983 */ /* 0x000ee80000300800 */
[----:B------:R-:W4:Y:S04]  /*4ebc0*/  LDL.LU R25, [R1+0x984] ;  /* 0x0009840001197983 */ /* 0x000f280000300800 */
[----:B------:R-:W-:Y:S01]  /*4ebd0*/  STL [R1+0x2de4], R9 ;  /* 0x002de40901007387 */ /* 0x000fe20000100800 */
[----:B------:R-:W-:-:S05]  /*4ebe0*/  F2FP.SATFINITE.E4M3.F32.PACK_AB_MERGE_C R11, R11, R27, RZ ;  /* 0x0000001b0b0b723e */ /* 0x000fca00048070ff */
[----:B------:R-:W-:Y:S01]  /*4ebf0*/  STL [R1+0x2de8], R11 ;  /* 0x002de80b01007387 */ /* 0x000fe20000100800 */
[----:B------:R-:W-:-:S03]  /*4ec00*/  F2FP.SATFINITE.E4M3.F32.PACK_AB_MERGE_C R16, R24, R16, RZ ;  /* 0x000000101810723e */ /* 0x000fc600048070ff */
[----:B------:R-:W5:Y:S01]  /*4ec10*/  LDL.LU R24, [R1+0x964] ;  /* 0x0009640001187983 */ /* 0x000f620000300800 */
[----:B------:R-:W-:-:S03]  /*4ec20*/  F2FP.SATFINITE.E4M3.F32.PACK_AB_MERGE_C R18, R18, R3, RZ ;  /* 0x000000031212723e */ /* 0x000fc600048070ff */
[----:B------:R-:W-:Y:S01]  /*4ec30*/  STL [R1+0x2dec], R16 ;  /* 0x002dec1001007387 */ /* 0x000fe20000100800 */
[----:B------:R-:W-:-:S03]  /*4ec40*/  F2FP.SATFINITE.E4M3.F32.PACK_AB_MERGE_C R12, R12, R2, RZ ;  /* 0x000000020c0c723e */ /* 0x000fc600048070ff */
[----:B------:R-:W-:Y:S01]  /*4ec50*/  STL [R1+0x2df0], R18 ;  /* 0x002df01201007387 */ /* 0x000fe20000100800 */
[----:B------:R-:W-:Y:S02]  /*4ec60*/  F2FP.SATFINITE.E4M3.F32.PACK_AB_MERGE_C R15, R15, R14, RZ ;  /* 0x0000000e0f0f723e */ /* 0x000fe400048070ff */
[----:B------:R-:W0:Y:S01]  /*4ec70*/  S2R R14, SR_TID.X ;  /* 0x00000000000e7919 */ /* 0x000e220000002100 */
[----:B------:R-:W-:Y:S01]  /*4ec80*/  F2FP.SATFINITE.E4M3.F32.PACK_AB_MERGE_C R21, R21, R0, RZ ;  /* 0x000000001515723e */ /* 0x000fe200048070ff */
[----:B------:R-:W-:Y:S01]  /*4ec90*/  STL [R1+0x2df4], R12 ;  /* 0x002df40c01007387 */ /* 0x000fe20000100800 */
[----:B------:R-:W-:-:S03]  /*4eca0*/  F2FP.SATFINITE.E4M3.F32.PACK_AB_MERGE_C R13, R13, R26, RZ ;  /* 0x0000001a0d0d723e */ /* 0x000fc600048070ff */
[----:B------:R-:W-:Y:S04]  /*4ecb0*/  STL [R1+0x2df8], R21 ;  /* 0x002df81501007387 */ /* 0x000fe80000100800 */
[----:B------:R-:W-:Y:S01]  /*4ecc0*/  STL [R1+0x2dfc], R15 ;  /* 0x002dfc0f01007387 */ /* 0x000fe20000100800 */
[----:B------:R-:W-:-:S03]  /*4ecd0*/  F2FP.SATFINITE.E4M3.F32.PACK_AB_MERGE_C R3, R29, R28, RZ ;  /* 0x0000001c1d03723e */ /* 0x000fc600048070ff */
[----:B------:R-:W-:Y:S04]  /*4ece0*/  STL [R1+0x2e00], R13 ;  /* 0x002e000d01007387 */ /* 0x000fe80000100800 */
[----:B------:R-:W-:Y:S01]  /*4ecf0*/  STL [R1+0x2e04], R3 ;  /* 0x002e040301007387 */ /* 0x000fe20000100800 */
[----:B------:R-:W-:-:S03]  /*4ed00*/  F2FP.SATFINITE.E4M3.F32.PACK_AB_MERGE_C R2, R19, R20, RZ ;  /* 0x000000141302723e */ /* 0x000fc600048070ff */
[----:B------:R-:W5:Y:S04]  /*4ed10*/  LDL.LU R20, [R1+0x944] ;  /* 0x0009440001147983 */ /* 0x000f680000300800 */
[----:B------:R-:W5:Y:S01]  /*4ed20*/  LDL.LU R19, [R1+0x904] ;  /* 0x0009040001137983 */ /* 0x000f620000300800 */
[----:B0-----:R-:W-:-:S04]  /*4ed30*/  LOP3.LUT R26, R14, 0x7f, RZ, 0xc0, !PT ;  /* 0x0000007f0e1a7812 */ /* 0x001fc800078ec0ff */
[C---:B------:R-:W-:Y:S01]  /*4ed40*/  LOP3.LUT R28, R26.reuse, 0x20, RZ, 0x3c, !PT ;  /* 0x000000201a1c7812 */ /* 0x040fe200078e3cff */
[----:B------:R0:W-:Y:S04]  /*4ed50*/  STL [R1+0x2e08], R2 ;  /* 0x002e080201007387 */ /* 0x0001e80000100800 */
[----:B0-----:R-:W5:Y:S04]  /*4ed60*/  LDL.LU R2, [R1+0x924] ;  /* 0x0009240001027983 */ /* 0x001f680000300800 */
[----:B------:R-:W5:Y:S04]  /*4ed70*/  LDL.LU R3, [R1+0x7d4] ;  /* 0x0007d40001037983 */ /* 0x000f680000300800 */
[----:B------:R-:W5:Y:S04]  /*4ed80*/  LDL.LU R13, [R1+0x6e4] ;  /* 0x0006e400010d7983 */ /* 0x000f680000300800 */
[----:B--2---:R0:W-:Y:S04]  /*4ed90*/  STS.U8 [R28+UR7+0x100], R23 ;  /* 0x000100171c007988 */ /* 0x0041e80008000007 */
        /* <DEDUP_REMOVED lines=20> */
[----:B------:R-:W4:Y:S04]  /*4eee0*/  LDL.LU R29, [R1+0x440] ;  /* 0x00044000011d7983 */ /* 0x000f280000300800 */
[----:B-----5:R1:W-:Y:S04]  /*4eef0*/  STS.U8 [R28+UR7+0xd00], R24 ;  /* 0x000d00181c007988 */ /* 0x0203e80008000007 */
[----:B0-----:R-:W5:Y:S04]  /*4ef00*/  LDL.LU R25, [R1+0x420] ;  /* 0x0004200001197983 */ /* 0x001f680000300800 */
[----:B------:R0:W-:Y:S04]  /*4ef10*/  STS.U8 [R28+UR7+0x1100], R20 ;  /* 0x001100141c007988 */ /* 0x0001e80008000007 */
[----:B-1----:R-:W4:Y:S04]  /*4ef20*/  LDL.LU R24, [R1+0x400] ;  /* 0x0004000001187983 */ /* 0x002f280000300800 */
[----:B0-----:R-:W4:Y:S04]  /*4ef30*/  LDL.LU R20, [R1+0x3e0] ;  /* 0x0003e00001147983 */ /* 0x001f280000300800 */
[----:B------:R0:W-:Y:S04]  /*4ef40*/  STS.U8 [R28+UR7+0x1900], R19 ;  /* 0x001900131c007988 */ /* 0x0001e80008000007 */
[----:B0-----:R-:W4:Y:S04]  /*4ef50*/  LDL.LU R19, [R1+0x3c0] ;  /* 0x0003c00001137983 */ /* 0x001f280000300800 */
[----:B--2---:R0:W-:Y:S04]  /*4ef60*/  STS.U8 [R28+UR7+0x2500], R23 ;  /* 0x002500171c007988 */ /* 0x0041e80008000007 */
[----:B0-----:R-:W2:Y:S04]  /*4ef70*/  LDL.LU R23, [R1+0x3a0] ;  /* 0x0003a00001177983 */ /* 0x001ea80000300800 */
[----:B---3--:R0:W-:Y:S04]  /*4ef80*/  STS.U8 [R28+UR7+0x2900], R17 ;  /* 0x002900111c007988 */ /* 0x0081e80008000007 */
[----:B0-----:R-:W3:Y:S04]  /*4ef90*/  LDL.LU R17, [R1+0x380] ;  /* 0x0003800001117983 */ /* 0x001ee80000300800 */
[----:B------:R0:W-:Y:S04]  /*4efa0*/  STS.U8 [R28+UR7+0x3500], R14 ;  /* 0x0035000e1c007988 */ /* 0x0001e80008000007 */
[----:B------:R-:W-:Y:S04]  /*4efb0*/  STS.U8 [R28+UR7+0x1500], R2 ;  /* 0x001500021c007988 */ /* 0x000fe80008000007 */
[----:B0-----:R-:W3:Y:S04]  /*4efc0*/  LDL.LU R14, [R1+0x360] ;  /* 0x00036000010e7983 */ /* 0x001ee80000300800 */
[----:B------:R-:W-:Y:S04]  /*4efd0*/  STS.U8 [R28+UR7+0x1d00], R3 ;  /* 0x001d00031c007988 */ /* 0x000fe80008000007 */
[----:B-----5:R0:W-:Y:S04]  /*4efe0*/  STS.U8 [R28+UR7+0x7100], R25 ;  /* 0x007100191c007988 */ /* 0x0201e80008000007 */
[----:B----4-:R-:W-:Y:S04]  /*4eff0*/  STS.U8 [R28+UR7+0x7500], R24 ;  /* 0x007500181c007988 */ /* 0x010fe80008000007 */
[----:B0-----:R-:W4:Y:S04]  /*4f000*/  LDL.LU R25, [R1+0x340] ;  /* 0x0003400001197983 */ /* 0x001f280000300800 */
[----:B------:R0:W-:Y:S04]  /*4f010*/  STS.U8 [R28+UR7+0x7900], R20 ;  /* 0x007900141c007988 */ /* 0x0001e80008000007 */
[----:B0-----:R-:W5:Y:S04]  /*4f020*/  LDL.LU R20, [R1+0x320] ;  /* 0x0003200001147983 */ /* 0x001f680000300800 */
[----:B------:R-:W5:Y:S04]  /*4f030*/  LDL.LU R24, [R1+0x300] ;  /* 0x0003000001187983 */ /* 0x000f680000300800 */
[----:B------:R-:W5:Y:S04]  /*4f040*/  LDL.LU R2, [R1+0x2e4] ;  /* 0x0002e40001027983 */ /* 0x000f680000300800 */
[----:B------:R0:W-:Y:S04]  /*4f050*/  STS.U8 [R28+UR7+0x7d00], R19 ;  /* 0x007d00131c007988 */ /* 0x0001e80008000007 */
[----:B------:R-:W5:Y:S04]  /*4f060*/  LDL.LU R3, [R1+0x2c8] ;  /* 0x0002c80001037983 */ /* 0x000f680000300800 */
[----:B0-----:R-:W5:Y:S04]  /*4f070*/  LDL.LU R19, [R1+0x2b0] ;  /* 0x0002b00001137983 */ /* 0x001f680000300800 */
[----:B--2---:R0:W-:Y:S04]  /*4f080*/  STS.U8 [R28+UR7+0x8100], R23 ;  /* 0x008100171c007988 */ /* 0x0041e80008000007 */
[----:B0-----:R-:W2:Y:S04]  /*4f090*/  LDL.LU R23, [R1+0x290] ;  /* 0x0002900001177983 */ /* 0x001ea80000300800 */
[----:B------:R0:W-:Y:S04]  /*4f0a0*/  STS.U8 [R28+UR7+0x2100], R13 ;  /* 0x0021000d1c007988 */ /* 0x0001e80008000007 */
[----:B------:R1:W-:Y:S04]  /*4f0b0*/  STS.U8 [R28+UR7+0x2d00], R15 ;  /* 0x002d000f1c007988 */ /* 0x0003e80008000007 */
[----:B---3--:R3:W-:Y:S04]  /*4f0c0*/  STS.U8 [R28+UR7+0x8500], R17 ;  /* 0x008500111c007988 */ /* 0x0087e80008000007 */
[----:B0-----:R-:W2:Y:S04]  /*4f0d0*/  LDL.LU R13, [R1+0x270] ;  /* 0x00027000010d7983 */ /* 0x001ea80000300800 */
[----:B-1----:R-:W2:Y:S04]  /*4f0e0*/  LDL.LU R15, [R1+0x250] ;  /* 0x00025000010f7983 */ /* 0x002ea80000300800 */
[----:B------:R0:W-:Y:S04]  /*4f0f0*/  STS.U8 [R28+UR7+0x3100], R21 ;  /* 0x003100151c007988 */ /* 0x0001e80008000007 */
[----:B---3--:R-:W3:Y:S04]  /*4f100*/  LDL.LU R17, [R1+0x230] ;  /* 0x0002300001117983 */ /* 0x008ee80000300800 */
        /* <DEDUP_REMOVED lines=30> */
[----:B----4-:R0:W-:Y:S04]  /*4f2f0*/  STS.U8 [R28+UR7+0x8d00], R25 ;  /* 0x008d00191c007988 */ /* 0x0101e80008000007 */
[----:B-1----:R-:W4:Y:S04]  /*4f300*/  LDL.LU R14, [R1+0x50] ;  /* 0x00005000010e7983 */ /* 0x002f280000300800 */
[----:B-----5:R1:W-:Y:S04]  /*4f310*/  STS.U8 [R28+UR7+0x9100], R20 ;  /* 0x009100141c007988 */ /* 0x0203e80008000007 */
[----:B0-----:R-:W5:Y:S04]  /*4f320*/  LDL.LU R25, [R1+0x24] ;  /* 0x0000240001197983 */ /* 0x001f680000300800 */
[----:B------:R0:W-:Y:S04]  /*4f330*/  STS.U8 [R28+UR7+0x9500], R24 ;  /* 0x009500181c007988 */ /* 0x0001e80008000007 */
[----:B-1----:R-:W5:Y:S04]  /*4f340*/  LDL.LU R20, [R1+0x2e5c] ;  /* 0x002e5c0001147983 */ /* 0x002f680000300800 */
[----:B------:R1:W-:Y:S04]  /*4f350*/  STS.U8 [R28+UR7+0xa100], R19 ;  /* 0x00a100131c007988 */ /* 0x0003e80008000007 */
[----:B0-----:R-:W5:Y:S04]  /*4f360*/  LDL.LU R24, [R1+0xc] ;  /* 0x00000c0001187983 */ /* 0x001f680000300800 */
[----:B-1----:R-:W5:Y:S04]  /*4f370*/  LDL.LU R19, [R1+0x9b8] ;  /* 0x0009b80001137983 */ /* 0x002f680000300800 */
[----:B--2---:R0:W-:Y:S04]  /*4f380*/  STS.U8 [R28+UR7+0xa500], R23 ;  /* 0x00a500171c007988 */ /* 0x0041e80008000007 */
[----:B0-----:R-:W2:Y:S04]  /*4f390*/  LDL.LU R23, [R1+0x9a0] ;  /* 0x0009a00001177983 */ /* 0x001ea80000300800 */
[----:B------:R-:W-:Y:S04]  /*4f3a0*/  STS.U8 [R28+UR7+0x9900], R2 ;  /* 0x009900021c007988 */ /* 0x000fe80008000007 */
[----:B------:R-:W-:Y:S04]  /*4f3b0*/  STS.U8 [R28+UR7+0x9d00], R3 ;  /* 0x009d00031c007988 */ /* 0x000fe80008000007 */
[----:B---3--:R0:W-:Y:S04]  /*4f3c0*/  STS.U8 [R28+UR7+0xb100], R17 ;  /* 0x00b100111c007988 */ /* 0x0081e80008000007 */
[----:B------:R-:W-:Y:S04]  /*4f3d0*/  STS.U8 [R28+UR7+0xa900], R13 ;  /* 0x00a9000d1c007988 */ /* 0x000fe80008000007 */
[----:B0-----:R-:W3:Y:S04]  /*4f3e0*/  LDL.LU R17, [R1+0x980] ;  /* 0x0009800001117983 */ /* 0x001ee80000300800 */
        /* <DEDUP_REMOVED lines=16> */
[----:B0-----:R-:W3:Y:S01]  /*4f4f0*/  LDL.LU R0, [R1+0x960] ;  /* 0x0009600001007983 */ /* 0x001ee20000300800 */
[----:B-1----:R-:W-:-:S03]  /*4f500*/  LOP3.LUT R29, R26, 0x30, RZ, 0x3c, !PT ;  /* 0x000000301a1d7812 */ /* 0x002fc600078e3cff */
[----:B----4-:R-:W-:Y:S04]  /*4f510*/  STS.U8 [R28+UR7+0xf100], R14 ;  /* 0x00f1000e1c007988 */ /* 0x010fe80008000007 */
[----:B-----5:R0:W-:Y:S04]  /*4f520*/  STS.U8 [R28+UR7+0xf500], R25 ;  /* 0x00f500191c007988 */ /* 0x0201e80008000007 */
[----:B0-----:R-:W4:Y:S04]  /*4f530*/  LDL.LU R25, [R1+0x940] ;  /* 0x0009400001197983 */ /* 0x001f280000300800 */
[----:B------:R-:W-:Y:S04]  /*4f540*/  STS.U8 [R28+UR7+0xfd00], R20 ;  /* 0x00fd00141c007988 */ /* 0x000fe80008000007 */
[----:B------:R0:W-:Y:S04]  /*4f550*/  STS.U8 [R28+UR7+0xf900], R24 ;  /* 0x00f900181c007988 */ /* 0x0001e80008000007 */
[----:B------:R1:W-:Y:S04]  /*4f560*/  STS.U8 [R29+UR7+0x180], R19 ;  /* 0x000180131d007988 */ /* 0x0003e80008000007 */
[----:B0-----:R-:W5:Y:S04]  /*4f570*/  LDL.LU R24, [R1+0x900] ;  /* 0x0009000001187983 */ /* 0x001f680000300800 */
[----:B------:R-:W5:Y:S04]  /*4f580*/  LDL.LU R20, [R1+0x920] ;  /* 0x0009200001147983 */ /* 0x000f680000300800 */
[----:B-1----:R-:W5:Y:S04]  /*4f590*/  LDL.LU R19, [R1+0x7d0] ;  /* 0x0007d00001137983 */ /* 0x002f680000300800 */
        /* <DEDUP_REMOVED lines=19> */
[----:B--2---:R0:W-:Y:S04]  /*4f6d0*/  STS.U8 [R29+UR7+0x580], R23 ;  /* 0x000580171d007988 */ /* 0x0041e80008000007 */
[----:B0-----:R-:W2:Y:S04]  /*4f6e0*/  LDL.LU R23, [R1+0x43c] ;  /* 0x00043c0001177983 */ /* 0x001ea80000300800 */
[----:B---3--:R0:W-:Y:S04]  /*4f6f0*/  STS.U8 [R29+UR7+0x980], R17 ;  /* 0x000980111d007988 */ /* 0x0081e80008000007 */
[----:B0-----:R-:W3:Y:S04]  /*4f700*/  LDL.LU R17, [R1+0x41c] ;  /* 0x00041c0001117983 */ /* 0x001ee80000300800 */
[----:B------:R0:W-:Y:S04]  /*4f710*/  STS.U8 [R29+UR7+0xd80], R0 ;  /* 0x000d80001d007988 */ /* 0x0001e80008000007 */
[----:B0-----:R-:W3:Y:S04]  /*4f720*/  LDL.LU R0, [R1+0x3fc] ;  /* 0x0003fc0001007983 */ /* 0x001ee80000300800 */
[----:B----4-:R0:W-:Y:S04]  /*4f730*/  STS.U8 [R29+UR7+0x1180], R25 ;  /* 0x001180191d007988 */ /* 0x0101e80008000007 */
[----:B0-----:R-:W4:Y:S04]  /*4f740*/  LDL.LU R25, [R1+0x3dc] ;  /* 0x0003dc0001197983 */ /* 0x001f280000300800 */
[----:B-----5:R0:W-:Y:S04]  /*4f750*/  STS.U8 [R29+UR7+0x1980], R24 ;  /* 0x001980181d007988 */ /* 0x0201e80008000007 */
[----:B------:R1:W-:Y:S04]  /*4f760*/  STS.U8 [R29+UR7+0x1d80], R19 ;  /* 0x001d80131d007988 */ /* 0x0003e80008000007 */
[----:B0-----:R-:W5:Y:S04]  /*4f770*/  LDL.LU R24, [R1+0x3bc] ;  /* 0x0003bc0001187983 */ /* 0x001f680000300800 */
[----:B-1----:R-:W5:Y:S04]  /*4f780*/  LDL.LU R19, [R1+0x39c] ;  /* 0x00039c0001137983 */ /* 0x002f680000300800 */
[----:B------:R0:W-:Y:S04]  /*4f790*/  STS.U8 [R29+UR7+0x2980], R14 ;  /* 0x0029800e1d007988 */ /* 0x0001e80008000007 */
[----:B0-----:R-:W5:Y:S04]  /*4f7a0*/  LDL.LU R14, [R1+0x37c] ;  /* 0x00037c00010e7983 */ /* 0x001f680000300800 */
[----:B--2---:R0:W-:Y:S04]  /*4f7b0*/  STS.U8 [R29+UR7+0x6d80], R23 ;  /* 0x006d80171d007988 */ /* 0x0041e80008000007 */
[----:B0-----:R-:W2:Y:S04]  /*4f7c0*/  LDL.LU R23, [R1+0x35c] ;  /* 0x00035c0001177983 */ /* 0x001ea80000300800 */
[----:B------:R-:W-:Y:S04]  /*4f7d0*/  STS.U8 [R29+UR7+0x1580], R20 ;  /* 0x001580141d007988 */ /* 0x000fe80008000007 */
[----:B------:R-:W-:Y:S04]  /*4f7e0*/  STS.U8 [R29+UR7+0x2180], R28 ;  /* 0x0021801c1d007988 */ /* 0x000fe80008000007 */
[----:B---3--:R0:W-:Y:S04]  /*4f7f0*/  STS.U8 [R29+UR7+0x7180], R17 ;  /* 0x007180111d007988 */ /* 0x0081e80008000007 */
[----:B0-----:R-:W3:Y:S04]  /*4f800*/  LDL.LU R17, [R1+0x33c] ;  /* 0x00033c0001117983 */ /* 0x001ee80000300800 */
[----:B------:R-:W3:Y:S04]  /*4f810*/  LDL.LU R20, [R1+0x31c] ;  /* 0x00031c0001147983 */ /* 0x000ee80000300800 */
        /* <DEDUP_REMOVED lines=17> */
[----:B----4-:R0:W-:Y:S04]  /*4f930*/  STS.U8 [R29+UR7+0x7980], R25 ;  /* 0x007980191d007988 */ /* 0x0101e80008000007 */
[----:B0-----:R-:W4:Y:S04]  /*4f940*/  LDL.LU R25, [R1+0x2fc] ;  /* 0x0002fc0001197983 */ /* 0x001f280000300800 */
[----:B-----5:R0:W-:Y:S04]  /*4f950*/  STS.U8 [R29+UR7+0x7d80], R24 ;  /* 0x007d80181d007988 */ /* 0x0201e80008000007 */
[----:B------:R1:W-:Y:S04]  /*4f960*/  STS.U8 [R29+UR7+0x8180], R19 ;  /* 0x008180131d007988 */ /* 0x0003e80008000007 */
[----:B0-----:R-:W5:Y:S04]  /*4f970*/  LDL.LU R24, [R1+0x2e0] ;  /* 0x0002e00001187983 */ /* 0x001f680000300800 */
[----:B------:R-:W5:Y:S04]  /*4f980*/  LDL.LU R28, [R1+0x2c4] ;  /* 0x0002c400011c7983 */ /* 0x000f680000300800 */
        /* <DEDUP_REMOVED lines=25> */
[----:B0-----:R-:W3:Y:S04]  /*4fb20*/  LDL.LU R17, [R1+0x20] ;  /* 0x0000200001117983 */ /* 0x001ee80000300800 */
[----:B----4-:R0:W-:Y:S04]  /*4fb30*/  STS.U8 [R29+UR7+0x9580], R25 ;  /* 0x009580191d007988 */ /* 0x0101e80008000007 */
[----:B0-----:R-:W4:Y:S04]  /*4fb40*/  LDL.LU R25, [R1+0x8] ;  /* 0x0000080001197983 */ /* 0x001f280000300800 */
[----:B-----5:R0:W-:Y:S04]  /*4fb50*/  STS.U8 [R29+UR7+0x9980], R24 ;  /* 0x009980181d007988 */ /* 0x0201e80008000007 */
[----:B0-----:R-:W5:Y:S04]  /*4fb60*/  LDL.LU R24, [R1+0x9b4] ;  /* 0x0009b40001187983 */ /* 0x001f680000300800 */
[----:B------:R0:W-:Y:S04]  /*4fb70*/  STS.U8 [R29+UR7+0xa580], R19 ;  /* 0x00a580131d007988 */ /* 0x0001e80008000007 */
[----:B0-----:R-:W5:Y:S04]  /*4fb80*/  LDL.LU R19, [R1+0x99c] ;  /* 0x00099c0001137983 */ /* 0x001f680000300800 */
[----:B------:R-:W-:Y:S04]  /*4fb90*/  STL [R1+0x2e58], R26 ;  /* 0x002e581a01007387 */ /* 0x000fe80000100800 */
[----:B--2---:R0:W-:Y:S04]  /*4fba0*/  STS.U8 [R29+UR7+0xf180], R23 ;  /* 0x00f180171d007988 */ /* 0x0041e80008000007 */
[----:B0-----:R-:W2:Y:S04]  /*4fbb0*/  LDL.LU R23, [R1+0x97c] ;  /* 0x00097c0001177983 */ /* 0x001ea80000300800 */
[----:B------:R-:W-:Y:S04]  /*4fbc0*/  STS.U8 [R29+UR7+0xfd80], R22 ;  /* 0x00fd80161d007988 */ /* 0x000fe80008000007 */
[----:B------:R0:W-:Y:S04]  /*4fbd0*/  STS.U8 [R29+UR7+0x9180], R20 ;  /* 0x009180141d007988 */ /* 0x0001e80008000007 */
[----:B------:R-:W-:Y:S04]  /*4fbe0*/  STS.U8 [R29+UR7+0x9d80], R28 ;  /* 0x009d801c1d007988 */ /* 0x000fe80008000007 */
[----:B------:R-:W-:Y:S04]  /*4fbf0*/  STS.U8 [R29+UR7+0xa180], R2 ;  /* 0x00a180021d007988 */ /* 0x000fe80008000007 */
[----:B---3--:R1:W-:Y:S01]  /*4fc00*/  STS.U8 [R29+UR7+0xf580], R17 ;  /* 0x00f580111d007988 */ /* 0x0083e20008000007 */
[----:B0-----:R-:W-:-:S03]  /*4fc10*/  LOP3.LUT R20, R26, 0x40, RZ, 0x3c, !PT ;  /* 0x000000401a147812 */ /* 0x001fc600078e3cff */
[----:B------:R-:W-:Y:S04]  /*4fc20*/  STS.U8 [R29+UR7+0xa980], R3 ;  /* 0x00a980031d007988 */ /* 0x000fe80008000007 */
[----:B------:R-:W-:Y:S04]  /*4fc30*/  STS.U8 [R29+UR7+0xad80], R13 ;  /* 0x00ad800d1d007988 */ /* 0x000fe80008000007 */
[----:B-1----:R-:W3:Y:S04]  /*4fc40*/  LDL.LU R17, [R1+0x95c] ;  /* 0x00095c0001117983 */ /* 0x002ee80000300800 */
        /* <DEDUP_REMOVED lines=16> */
[----:B------:R-:W3:Y:S04]  /*4fd50*/  LDL.LU R22, [R1+0x93c] ;  /* 0x00093c0001167983 */ /* 0x000ee80000300800 */
[----:B----4-:R0:W-:Y:S04]  /*4fd60*/  STS.U8 [R29+UR7+0xf980], R25 ;  /* 0x00f980191d007988 */ /* 0x0101e80008000007 */
[----:B0-----:R-:W4:Y:S04]  /*4fd70*/  LDL.LU R29, [R1+0x91c] ;  /* 0x00091c00011d7983 */ /* 0x001f280000300800 */
        /* <DEDUP_REMOVED lines=21> */
[----:B------:R-:W5:Y:S04]  /*4fed0*/  LDL.LU R0, [R1+0x458] ;  /* 0x0004580001007983 */ /* 0x000f680000300800 */
[----:B------:R1:W-:Y:S04]  /*4fee0*/  STS.U8 [R20+UR7+0x600], R19 ;  /* 0x0006001314007988 */ /* 0x0003e80008000007 */
[----:B0-----:R-:W5:Y:S04]  /*4fef0*/  LDL.LU R24, [R1+0x438] ;  /* 0x0004380001187983 */ /* 0x001f680000300800 */
[----:B-1----:R-:W5:Y:S04]  /*4ff00*/  LDL.LU R19, [R1+0x418] ;  /* 0x0004180001137983 */ /* 0x002f680000300800 */
[----:B------:R-:W5:Y:S04]  /*4ff10*/  LDL.LU R14, [R1+0x3f8] ;  /* 0x0003f800010e7983 */ /* 0x000f680000300800 */
[----:B--2---:R0:W-:Y:S04]  /*4ff20*/  STS.U8 [R20+UR7+0xa00], R23 ;  /* 0x000a001714007988 */ /* 0x0041e80008000007 */
[----:B0-----:R-:W2:Y:S04]  /*4ff30*/  LDL.LU R23, [R1+0x3d8] ;  /* 0x0003d80001177983 */ /* 0x001ea80000300800 */
[----:B---3--:R0:W-:Y:S04]  /*4ff40*/  STS.U8 [R20+UR7+0xe00], R17 ;  /* 0x000e001114007988 */ /* 0x0081e80008000007 */
[----:B0-----:R-:W3:Y:S04]  /*4ff50*/  LDL.LU R17, [R1+0x3b8] ;  /* 0x0003b80001117983 */ /* 0x001ee80000300800 */
[----:B------:R-:W-:Y:S04]  /*4ff60*/  STS.U8 [R20+UR7+0x1200], R22 ;  /* 0x0012001614007988 */ /* 0x000fe80008000007 */
[----:B----4-:R-:W-:Y:S04]  /*4ff70*/  STS.U8 [R20+UR7+0x1600], R29 ;  /* 0x0016001d14007988 */ /* 0x010fe80008000007 */
[----:B------:R0:W-:Y:S04]  /*4ff80*/  STS.U8 [R20+UR7+0x1a00], R25 ;  /* 0x001a001914007988 */ /* 0x0001e80008000007 */
[----:B------:R-:W-:Y:S04]  /*4ff90*/  STS.U8 [R20+UR7+0x1e00], R26 ;  /* 0x001e001a14007988 */ /* 0x000fe80008000007 */
[----:B0-----:R-:W4:Y:S04]  /*4ffa0*/  LDL.LU R25, [R1+0x398] ;  /* 0x0003980001197983 */ /* 0x001f280000300800 */
[----:B-----5:R0:W-:Y:S04]  /*4ffb0*/  STS.U8 [R20+UR7+0x6e00], R24 ;  /* 0x006e001814007988 */ /* 0x0201e80008000007 */
[----:B------:R1:W-:Y:S04]  /*4ffc0*/  STS.U8 [R20+UR7+0x7200], R19 ;  /* 0x0072001314007988 */ /* 0x0003e80008000007 */
[----:B0-----:R-:W5:Y:S04]  /*4ffd0*/  LDL.LU R24, [R1+0x378] ;  /* 0x0003780001187983 */ /* 0x001f680000300800 */
[----:B-1----:R-:W5:Y:S04]  /*4ffe0*/  LDL.LU R19, [R1+0x358] ;  /* 0x0003580001137983 */ /* 0x002f680000300800 */
[----:B------:R-:W5:Y:S04]  /*4fff0*/  LDL.LU R26, [R1+0x338] ;  /* 0x00033800011a7983 */ /* 0x000f680000300800 */
[----:B--2---:R0:W-:Y:S04]  /*50000*/  STS.U8 [R20+UR7+0x7a00], R23 ;  /* 0x007a001714007988 */ /* 0x0041e80008000007 */
[----:B0-----:R-:W2:Y:S04]  /*50010*/  LDL.LU R23, [R1+0x318] ;  /* 0x0003180001177983 */ /* 0x001ea80000300800 */
[----:B------:R-:W-:Y:S04]  /*50020*/  STS.U8 [R20+UR7+0x2200], R28 ;  /* 0x0022001c14007988 */ /* 0x000fe80008000007 */
[----:B------:R-:W-:Y:S04]  /*50030*/  STS.U8 [R20+UR7+0x2600], R2 ;  /* 0x0026000214007988 */ /* 0x000fe80008000007 */
[----:B------:R-:W-:Y:S04]  /*50040*/  STS.U8 [R20+UR7+0x2a00], R3 ;  /* 0x002a000314007988 */ /* 0x000fe80008000007 */
[----:B------:R-:W-:Y:S04]  /*50050*/  STS.U8 [R20+UR7+0x2e00], R13 ;  /* 0x002e000d14007988 */ /* 0x000fe80008000007 */
[----:B---3--:R0:W-:Y:S04]  /*50060*/  STS.U8 [R20+UR7+0x7e00], R17 ;  /* 0x007e001114007988 */ /* 0x0081e80008000007 */
        /* <DEDUP_REMOVED lines=38> */
[----:B----4-:R1:W-:Y:S04]  /*502d0*/  STS.U8 [R20+UR7+0x8200], R25 ;  /* 0x0082001914007988 */ /* 0x0103e80008000007 */
[----:B0-----:R-:W4:Y:S04]  /*502e0*/  LDL.LU R14, [R1+0x68] ;  /* 0x00006800010e7983 */ /* 0x001f280000300800 */
[----:B-1----:R-:W4:Y:S04]  /*502f0*/  LDL.LU R25, [R1+0x44] ;  /* 0x0000440001197983 */ /* 0x002f280000300800 */
[----:B-----5:R0:W-:Y:S04]  /*50300*/  STS.U8 [R20+UR7+0x8600], R24 ;  /* 0x0086001814007988 */ /* 0x0201e80008000007 */
[----:B------:R1:W-:Y:S04]  /*50310*/  STS.U8 [R20+UR7+0x8a00], R19 ;  /* 0x008a001314007988 */ /* 0x0003e80008000007 */
[----:B0-----:R-:W5:Y:S04]  /*50320*/  LDL.LU R24, [R1+0x1c] ;  /* 0x00001c0001187983 */ /* 0x001f680000300800 */
[----:B------:R0:W-:Y:S04]  /*50330*/  STS.U8 [R20+UR7+0x8e00], R26 ;  /* 0x008e001a14007988 */ /* 0x0001e80008000007 */
[----:B-1----:R-:W5:Y:S04]  /*50340*/  LDL.LU R19, [R1+0x4] ;  /* 0x0000040001137983 */ /* 0x002f680000300800 */
[----:B0-----:R-:W5:Y:S04]  /*50350*/  LDL.LU R26, [R1+0x2e58] ;  /* 0x002e5800011a7983 */ /* 0x001f680000300800 */
[----:B--2---:R0:W-:Y:S04]  /*50360*/  STS.U8 [R20+UR7+0x9200], R23 ;  /* 0x0092001714007988 */ /* 0x0041e80008000007 */
[----:B0-----:R-:W2:Y:S04]  /*50370*/  LDL.LU R23, [R1+0x2e54] ;  /* 0x002e540001177983 */ /* 0x001ea80000300800 */
[----:B---3--:R0:W-:Y:S04]  /*50380*/  STS.U8 [R20+UR7+0x9600], R17 ;  /* 0x0096001114007988 */ /* 0x0081e80008000007 */
[----:B0-----:R-:W3:Y:S04]  /*50390*/  LDL.LU R17, [R1+0x9b0] ;  /* 0x0009b00001117983 */ /* 0x001ee80000300800 */
[----:B----4-:R0:W-:Y:S04]  /*503a0*/  STS.U8 [R20+UR7+0xf200], R25 ;  /* 0x00f2001914007988 */ /* 0x0101e80008000007 */
[----:B-----5:R1:W-:Y:S04]  /*503b0*/  STS.U8 [R20+UR7+0xf600], R24 ;  /* 0x00f6001814007988 */ /* 0x0203e80008000007 */
[----:B------:R-:W-:Y:S04]  /*503c0*/  STL [R1+0x2e48], R26 ;  /* 0x002e481a01007387 */ /* 0x000fe80000100800 */
[----:B0-----:R-:W4:Y:S04]  /*503d0*/  LDL.LU R25, [R1+0x998] ;  /* 0x0009980001197983 */ /* 0x001f280000300800 */
[----:B-1----:R-:W5:Y:S04]  /*503e0*/  LDL.LU R24, [R1+0x978] ;  /* 0x0009780001187983 */ /* 0x002f680000300800 */
[----:B--2---:R0:W-:Y:S04]  /*503f0*/  STS.U8 [R20+UR7+0xfe00], R23 ;  /* 0x00fe001714007988 */ /* 0x0041e80008000007 */
[----:B0-----:R-:W2:Y:S04]  /*50400*/  LDL.LU R23, [R1+0x938] ;  /* 0x0009380001177983 */ /* 0x001ea80000300800 */
[----:B------:R0:W-:Y:S04]  /*50410*/  STS.U8 [R20+UR7+0x9a00], R22 ;  /* 0x009a001614007988 */ /* 0x0001e80008000007 */
[----:B------:R-:W-:Y:S04]  /*50420*/  STS.U8 [R20+UR7+0x9e00], R29 ;  /* 0x009e001d14007988 */ /* 0x000fe80008000007 */
        /* <DEDUP_REMOVED lines=23> */
[----:B--2---:R0:W-:Y:S04]  /*505a0*/  STL [R1+0x2e50], R23 ;  /* 0x002e501701007387 */ /* 0x0041e80000100800 */
[----:B0-----:R-:W2:Y:S04]  /*505b0*/  LDL.LU R23, [R1+0x958] ;  /* 0x0009580001177983 */ /* 0x001ea80000300800 */
        /* <DEDUP_REMOVED lines=26> */
[----:B-----5:R1:W-:Y:S04]  /*50760*/  STS.U8 [R22+UR7+0xa80], R24 ;  /* 0x000a801816007988 */ /* 0x0203e80008000007 */
[----:B0-----:R-:W4:Y:S04]  /*50770*/  LDL.LU R25, [R1+0x3d4] ;  /* 0x0003d40001197983 */ /* 0x001f280000300800 */
[----:B-1----:R-:W5:Y:S04]  /*50780*/  LDL.LU R24, [R1+0x3b4] ;  /* 0x0003b40001187983 */ /* 0x002f680000300800 */
[----:B--2---:R0:W-:Y:S04]  /*50790*/  STS.U8 [R22+UR7+0xe80], R23 ;  /* 0x000e801716007988 */ /* 0x0041e80008000007 */
[----:B---3--:R-:W-:Y:S04]  /*507a0*/  STS.U8 [R22+UR7+0x1a80], R26 ;  /* 0x001a801a16007988 */ /* 0x008fe80008000007 */
[----:B0-----:R-:W2:Y:S04]  /*507b0*/  LDL.LU R23, [R1+0x2e50] ;  /* 0x002e500001177983 */ /* 0x001ea80000300800 */
[----:B------:R0:W-:Y:S04]  /*507c0*/  STS.U8 [R22+UR7+0x7280], R19 ;  /* 0x0072801316007988 */ /* 0x0001e80008000007 */
[----:B------:R1:W-:Y:S04]  /*507d0*/  STS.U8 [R22+UR7+0x7680], R17 ;  /* 0x0076801116007988 */ /* 0x0003e80008000007 */
[----:B0-----:R-:W3:Y:S04]  /*507e0*/  LDL.LU R19, [R1+0x394] ;  /* 0x0003940001137983 */ /* 0x001ee80000300800 */
[----:B-1----:R-:W3:Y:S04]  /*507f0*/  LDL.LU R17, [R1+0x374] ;  /* 0x0003740001117983 */ /* 0x002ee80000300800 */
[----:B------:R-:W4:Y:S04]  /*50800*/  LDL.LU R26, [R1+0x334] ;  /* 0x00033400011a7983 */ /* 0x000f280000300800 */
[----:B-----5:R-:W-:Y:S04]  /*50810*/  STS.U8 [R22+UR7+0x7e80], R24 ;  /* 0x007e801816007988 */ /* 0x020fe80008000007 */
[----:B------:R-:W-:Y:S04]  /*50820*/  STS.U8 [R22+UR7+0x1680], R20 ;  /* 0x0016801416007988 */ /* 0x000fe80008000007 */
[----:B------:R-:W-:Y:S04]  /*50830*/  STS.U8 [R22+UR7+0x1e80], R29 ;  /* 0x001e801d16007988 */ /* 0x000fe80008000007 */
[----:B------:R-:W-:Y:S04]  /*50840*/  STS.U8 [R22+UR7+0x2280], R28 ;  /* 0x0022801c16007988 */ /* 0x000fe80008000007 */
[----:B------:R-:W-:Y:S04]  /*50850*/  STS.U8 [R22+UR7+0x2680], R2 ;  /* 0x0026800216007988 */ /* 0x000fe80008000007 */
[----:B----4-:R0:W-:Y:S04]  /*50860*/  STL [R1+0x2e4c], R26 ;  /* 0x002e4c1a01007387 */ /* 0x0101e80000100800 */
[----:B0-----:R-:W4:Y:S04]  /*50870*/  LDL.LU R26, [R1+0x354] ;  /* 0x00035400011a7983 */ /* 0x001f280000300800 */
[----:B--2---:R0:W-:Y:S04]  /*50880*/  STS.U8 [R22+UR7+0x1280], R23 ;  /* 0x0012801716007988 */ /* 0x0041e80008000007 */
[----:B------:R-:W2:Y:S04]  /*50890*/  LDL.LU R24, [R1+0x314] ;  /* 0x0003140001187983 */ /* 0x000ea80000300800 */
[----:B0-----:R-:W5:Y:S04]  /*508a0*/  LDL.LU R23, [R1+0x2f4] ;  /* 0x0002f40001177983 */ /* 0x001f680000300800 */
        /* <DEDUP_REMOVED lines=41> */
[----:B---3--:R1:W-:Y:S04]  /*50b40*/  STS.U8 [R22+UR7+0x8280], R19 ;  /* 0x0082801316007988 */ /* 0x0083e80008000007 */
[----:B0-----:R-:W3:Y:S04]  /*50b50*/  LDL.LU R25, [R1+0x3c] ;  /* 0x00003c0001197983 */ /* 0x001ee80000300800 */
[----:B------:R0:W-:Y:S04]  /*50b60*/  STS.U8 [R22+UR7+0x8680], R17 ;  /* 0x0086801116007988 */ /* 0x0001e80008000007 */
[----:B-1----:R-:W3:Y:S04]  /*50b70*/  LDL.LU R19, [R1+0x18] ;  /* 0x0000180001137983 */ /* 0x002ee80000300800 */
[----:B0-----:R-:W3:Y:S04]  /*50b80*/  LDL.LU R17, [R1] ;  /* 0x0000000001117983 */ /* 0x001ee80000300800 */
[----:B----4-:R0:W-:Y:S04]  /*50b90*/  STS.U8 [R22+UR7+0x8a80], R26 ;  /* 0x008a801a16007988 */ /* 0x0101e80008000007 */
[----:B0-----:R-:W4:Y:S04]  /*50ba0*/  LDL.LU R26, [R1+0x2e4c] ;  /* 0x002e4c00011a7983 */ /* 0x001f280000300800 */
[----:B----4-:R0:W-:Y:S04]  /*50bb0*/  STS.U8 [R22+UR7+0x8e80], R26 ;  /* 0x008e801a16007988 */ /* 0x0101e80008000007 */
[----:B0-----:R-:W4:Y:S04]  /*50bc0*/  LDL.LU R26, [R1+0x2e48] ;  /* 0x002e4800011a7983 */ /* 0x001f280000300800 */
[----:B--2---:R0:W-:Y:S04]  /*50bd0*/  STS.U8 [R22+UR7+0x9280], R24 ;  /* 0x0092801816007988 */ /* 0x0041e80008000007 */
[----:B-----5:R4:W-:Y:S04]  /*50be0*/  STS.U8 [R22+UR7+0x9a80], R20 ;  /* 0x009a801416007988 */ /* 0x0209e80008000007 */
[----:B0-----:R-:W2:Y:S01]  /*50bf0*/  LDL.LU R24, [R1+0x2e44] ;  /* 0x002e440001187983 */ /* 0x001ea20000300800 */
[----:B----4-:R-:W-:-:S03]  /*50c00*/  LOP3.LUT R20, R26, 0x60, RZ, 0x3c, !PT ;  /* 0x000000601a147812 */ /* 0x010fc600078e3cff */
[----:B------:R0:W-:Y:S04]  /*50c10*/  STL [R1+0x2e2c], R26 ;  /* 0x002e2c1a01007387 */ /* 0x0001e80000100800 */
        /* <DEDUP_REMOVED lines=53> */
[----:B-1----:R-:W5:Y:S04]  /*50f70*/  LDL.LU R25, [R1+0x410] ;  /* 0x0004100001197983 */ /* 0x002f680000300800 */
[----:B------:R1:W-:Y:S04]  /*50f80*/  STS.U8 [R22+UR7+0xfa80], R17 ;  /* 0x00fa801116007988 */ /* 0x0003e80008000007 */
[----:B0-----:R-:W3:Y:S04]  /*50f90*/  LDL.LU R19, [R1+0x3f0] ;  /* 0x0003f00001137983 */ /* 0x001ee80000300800 */
[----:B--2---:R0:W-:Y:S04]  /*50fa0*/  STS.U8 [R22+UR7+0xfe80], R24 ;  /* 0x00fe801816007988 */ /* 0x0041e80008000007 */
[----:B-1----:R-:W2:Y:S04]  /*50fb0*/  LDL.LU R17, [R1+0x3d0] ;  /* 0x0003d00001117983 */ /* 0x002ea80000300800 */
[----:B0-----:R-:W2:Y:S04]  /*50fc0*/  LDL.LU R24, [R1+0x954] ;  /* 0x0009540001187983 */ /* 0x001ea80000300800 */
[----:B------:R-:W2:Y:S04]  /*50fd0*/  LDL.LU R22, [R1+0x934] ;  /* 0x0009340001167983 */ /* 0x000ea80000300800 */
[----:B----4-:R0:W-:Y:S04]  /*50fe0*/  STS.U8 [R20+UR7+0x300], R26 ;  /* 0x0003001a14007988 */ /* 0x0101e80008000007 */
[----:B0-----:R-:W4:Y:S04]  /*50ff0*/  LDL.LU R26, [R1+0x2e40] ;  /* 0x002e4000011a7983 */ /* 0x001f280000300800 */
[----:B----4-:R0:W-:Y:S04]  /*51000*/  STS.U8 [R20+UR7+0x700], R26 ;  /* 0x0007001a14007988 */ /* 0x0101e80008000007 */
[----:B0-----:R-:W4:Y:S04]  /*51010*/  LDL.LU R26, [R1+0x2e3c] ;  /* 0x002e3c00011a7983 */ /* 0x001f280000300800 */
[----:B----4-:R0:W-:Y:S04]  /*51020*/  STS.U8 [R20+UR7+0xb00], R26 ;  /* 0x000b001a14007988 */ /* 0x0101e80008000007 */
[----:B0-----:R-:W4:Y:S04]  /*51030*/  LDL.LU R26, [R1+0x2e38] ;  /* 0x002e3800011a7983 */ /* 0x001f280000300800 */
[----:B---3--:R0:W-:Y:S04]  /*51040*/  STS.U8 [R20+UR7+0x7700], R19 ;  /* 0x0077001314007988 */ /* 0x0081e80008000007 */
[----:B0-----:R-:W3:Y:S04]  /*51050*/  LDL.LU R19, [R1+0x3b0] ;  /* 0x0003b00001137983 */ /* 0x001ee80000300800 */
[----:B----4-:R0:W-:Y:S04]  /*51060*/  STS.U8 [R20+UR7+0x1700], R26 ;  /* 0x0017001a14007988 */ /* 0x0101e80008000007 */
[----:B0-----:R-:W4:Y:S04]  /*51070*/  LDL.LU R26, [R1+0x350] ;  /* 0x00035000011a7983 */ /* 0x001f280000300800 */
[----:B----4-:R0:W-:Y:S04]  /*51080*/  STL [R1+0x2e30], R26 ;  /* 0x002e301a01007387 */ /* 0x0101e80000100800 */
[----:B0-----:R-:W4:Y:S04]  /*51090*/  LDL.LU R26, [R1+0x370] ;  /* 0x00037000011a7983 */ /* 0x001f280000300800 */
[----:B-----5:R-:W-:Y:S04]  /*510a0*/  STS.U8 [R20+UR7+0x7300], R25 ;  /* 0x0073001914007988 */ /* 0x020fe80008000007 */
[----:B--2---:R-:W-:Y:S04]  /*510b0*/  STS.U8 [R20+UR7+0x7b00], R17 ;  /* 0x007b001114007988 */ /* 0x004fe80008000007 */
[----:B------:R-:W-:Y:S04]  /*510c0*/  STS.U8 [R20+UR7+0xf00], R24 ;  /* 0x000f001814007988 */ /* 0x000fe80008000007 */
[----:B------:R-:W-:Y:S04]  /*510d0*/  STS.U8 [R20+UR7+0x1300], R22 ;  /* 0x0013001614007988 */ /* 0x000fe80008000007 */
[----:B------:R-:W-:Y:S04]  /*510e0*/  STS.U8 [R20+UR7+0x1b00], R23 ;  /* 0x001b001714007988 */ /* 0x000fe80008000007 */
[----:B----4-:R0:W-:Y:S04]  /*510f0*/  STL [R1+0x2e34], R26 ;  /* 0x002e341a01007387 */ /* 0x0101e80000100800 */
[----:B0-----:R-:W2:Y:S04]  /*51100*/  LDL.LU R26, [R1+0x390] ;  /* 0x00039000011a7983 */ /* 0x001ea80000300800 */
[----:B------:R-:W4:Y:S04]  /*51110*/  LDL.LU R25, [R1+0x330] ;  /* 0x0003300001197983 */ /* 0x000f280000300800 */
        /* <DEDUP_REMOVED lines=47> */
[----:B-1----:R-:W3:Y:S04]  /*51410*/  LDL.LU R19, [R1+0x14] ;  /* 0x0000140001137983 */ /* 0x002ee80000300800 */
[----:B--2---:R0:W-:Y:S04]  /*51420*/  STS.U8 [R20+UR7+0x8300], R26 ;  /* 0x0083001a14007988 */ /* 0x0041e80008000007 */
[----:B0-----:R-:W2:Y:S04]  /*51430*/  LDL.LU R26, [R1+0x2e34] ;  /* 0x002e3400011a7983 */ /* 0x001ea80000300800 */
[----:B--2---:R0:W-:Y:S04]  /*51440*/  STS.U8 [R20+UR7+0x8700], R26 ;  /* 0x0087001a14007988 */ /* 0x0041e80008000007 */
[----:B0-----:R-:W2:Y:S04]  /*51450*/  LDL.LU R26, [R1+0x2e30] ;  /* 0x002e3000011a7983 */ /* 0x001ea80000300800 */
[----:B----4-:R-:W-:Y:S04]  /*51460*/  STS.U8 [R20+UR7+0x8f00], R25 ;  /* 0x008f001914007988 */ /* 0x010fe80008000007 */
[----:B-----5:R-:W-:Y:S04]  /*51470*/  STS.U8 [R20+UR7+0x9300], R17 ;  /* 0x0093001114007988 */ /* 0x020fe80008000007 */
[----:B------:R-:W-:Y:S04]  /*51480*/  STS.U8 [R20+UR7+0x9700], R24 ;  /* 0x0097001814007988 */ /* 0x000fe80008000007 */
[----:B--2---:R0:W-:Y:S04]  /*51490*/  STS.U8 [R20+UR7+0x8b00], R26 ;  /* 0x008b001a14007988 */ /* 0x0041e80008000007 */
[----:B0-----:R-:W2:Y:S04]  /*514a0*/  LDL.LU R26, [R1+0x2e2c] ;  /* 0x002e2c00011a7983 */ /* 0x001ea80000300800 */
[----:B------:R-:W4:Y:S04]  /*514b0*/  LDL.LU R25, [R1+0x2e28] ;  /* 0x002e280001197983 */ /* 0x000f280000300800 */
[----:B------:R-:W5:Y:S04]  /*514c0*/  LDL.LU R17, [R1+0x2e24] ;  /* 0x002e240001117983 */ /* 0x000f680000300800 */
[----:B------:R-:W3:Y:S04]  /*514d0*/  LDL.LU R24, [R1+0x7dc] ;  /* 0x0007dc0001187983 */ /* 0x000ee80000300800 */
[----:B---3--:R0:W-:Y:S04]  /*514e0*/  STL [R1+0x2e18], R24 ;  /* 0x002e181801007387 */ /* 0x0081e80000100800 */
[----:B0-----:R-:W3:Y:S04]  /*514f0*/  LDL.LU R24, [R1+0x96c] ;  /* 0x00096c0001187983 */ /* 0x001ee80000300800 */
[----:B---3--:R0:W-:Y:S04]  /*51500*/  STL [R1+0x2e1c], R24 ;  /* 0x002e1c1801007387 */ /* 0x0081e80000100800 */
[----:B0-----:R-:W3:Y:S04]  /*51510*/  LDL.LU R24, [R1+0x98c] ;  /* 0x00098c0001187983 */ /* 0x001ee80000300800 */
[----:B------:R-:W-:Y:S04]  /*51520*/  STS.U8 [R20+UR7+0x9f00], R23 ;  /* 0x009f001714007988 */ /* 0x000fe80008000007 */
[----:B------:R-:W-:Y:S04]  /*51530*/  STS.U8 [R20+UR7+0xa300], R29 ;  /* 0x00a3001d14007988 */ /* 0x000fe80008000007 */
[----:B------:R-:W-:Y:S04]  /*51540*/  STS.U8 [R20+UR7+0xa700], R28 ;  /* 0x00a7001c14007988 */ /* 0x000fe80008000007 */
[----:B------:R-:W-:Y:S04]  /*51550*/  STS.U8 [R20+UR7+0xab00], R2 ;  /* 0x00ab000214007988 */ /* 0x000fe80008000007 */
[----:B------:R-:W-:Y:S04]  /*51560*/  STS.U8 [R20+UR7+0xaf00], R3 ;  /* 0x00af000314007988 */ /* 0x000fe80008000007 */
[----:B---3--:R0:W-:Y:S04]  /*51570*/  STL [R1+0x2e20], R24 ;  /* 0x002e201801007387 */ /* 0x0081e80000100800 */
[----:B0-----:R-:W3:Y:S04]  /*51580*/  LDL.LU R24, [R1+0x9a8] ;  /* 0x0009a80001187983 */ /* 0x001ee80000300800 */
        /* <DEDUP_REMOVED lines=35> */
[----:B------:R1:W-:Y:S04]  /*517c0*/  STS.U8 [R20+UR7+0xef00], R0 ;  /* 0x00ef000014007988 */ /* 0x0003e80008000007 */
[----:B0-----:R-:W3:Y:S01]  /*517d0*/  LDL.LU R27, [R1+0x448] ;  /* 0x00044800011b7983 */ /* 0x001ee20000300800 */
[----:B--2---:R-:W-:-:S03]  /*517e0*/  LOP3.LUT R22, R26, 0x70, RZ, 0x3c, !PT ;  /* 0x000000701a167812 */ /* 0x004fc600078e3cff */
[----:B------:R0:W-:Y:S04]  /*517f0*/  STS.U8 [R20+UR7+0xf300], R14 ;  /* 0x00f3000e14007988 */ /* 0x0001e80008000007 */
[----:B-1----:R-:W2:Y:S04]  /*51800*/  LDL.LU R0, [R1+0x428] ;  /* 0x0004280001007983 */ /* 0x002ea80000300800 */
[----:B------:R-:W2:Y:S04]  /*51810*/  LDL.LU R26, [R1+0x408] ;  /* 0x00040800011a7983 */ /* 0x000ea80000300800 */
[----:B------:R1:W-:Y:S04]  /*51820*/  STS.U8 [R20+UR7+0xf700], R19 ;  /* 0x00f7001314007988 */ /* 0x0003e80008000007 */
[----:B0-----:R-:W2:Y:S04]  /*51830*/  LDL.LU R14, [R1+0x3e8] ;  /* 0x0003e800010e7983 */ /* 0x001ea80000300800 */
[----:B-----5:R0:W-:Y:S04]  /*51840*/  STS.U8 [R20+UR7+0xfb00], R17 ;  /* 0x00fb001114007988 */ /* 0x0201e80008000007 */
[----:B-1----:R-:W5:Y:S04]  /*51850*/  LDL.LU R19, [R1+0x3c8] ;  /* 0x0003c80001137983 */ /* 0x002f680000300800 */
[----:B----4-:R1:W-:Y:S04]  /*51860*/  STS.U8 [R20+UR7+0xff00], R25 ;  /* 0x00ff001914007988 */ /* 0x0103e80008000007 */
[----:B0-----:R-:W4:Y:S04]  /*51870*/  LDL.LU R17, [R1+0x90c] ;  /* 0x00090c0001117983 */ /* 0x001f280000300800 */
[----:B-1----:R-:W2:Y:S04]  /*51880*/  LDL.LU R25, [R1+0x94c] ;  /* 0x00094c0001197983 */ /* 0x002ea80000300800 */
[----:B------:R-:W5:Y:S04]  /*51890*/  LDL.LU R20, [R1+0x92c] ;  /* 0x00092c0001147983 */ /* 0x000f680000300800 */
[----:B---3--:R0:W-:Y:S04]  /*518a0*/  STS.U8 [R22+UR7+0x380], R24 ;  /* 0x0003801816007988 */ /* 0x0081e80008000007 */
[----:B0-----:R-:W3:Y:S04]  /*518b0*/  LDL.LU R24, [R1+0x2e20] ;  /* 0x002e200001187983 */ /* 0x001ee80000300800 */
[----:B---3--:R0:W-:Y:S04]  /*518c0*/  STS.U8 [R22+UR7+0x780], R24 ;  /* 0x0007801816007988 */ /* 0x0081e80008000007 */
[----:B0-----:R-:W3:Y:S04]  /*518d0*/  LDL.LU R24, [R1+0x2e1c] ;  /* 0x002e1c0001187983 */ /* 0x001ee80000300800 */
[----:B------:R-:W-:Y:S04]  /*518e0*/  STS.U8 [R22+UR7+0x2b80], R2 ;  /* 0x002b800216007988 */ /* 0x000fe80008000007 */
[----:B---3--:R0:W-:Y:S04]  /*518f0*/  STS.U8 [R22+UR7+0xb80], R24 ;  /* 0x000b801816007988 */ /* 0x0081e80008000007 */
[----:B0-----:R-:W3:Y:S04]  /*51900*/  LDL.LU R24, [R1+0x2e18] ;  /* 0x002e180001187983 */ /* 0x001ee80000300800 */
[----:B------:R-:W4:Y:S04]  /*51910*/  LDL.LU R2, [R1+0x348] ;  /* 0x0003480001027983 */ /* 0x000f280000300800 */
        /* <DEDUP_REMOVED lines=14> */
[----:B-----5:R-:W-:Y:S04]  /*51a00*/  STS.U8 [R22+UR7+0x1380], R20 ;  /* 0x0013801416007988 */ /* 0x020fe80008000007 */
[----:B------:R-:W-:Y:S04]  /*51a10*/  STS.U8 [R22+UR7+0x1780], R17 ;  /* 0x0017801116007988 */ /* 0x000fe80008000007 */
[----:B---3--:R-:W-:Y:S04]  /*51a20*/  STS.U8 [R22+UR7+0x1b80], R24 ;  /* 0x001b801816007988 */ /* 0x008fe80008000007 */
[----:B------:R-:W-:Y:S04]  /*51a30*/  STS.U8 [R22+UR7+0x1f80], R23 ;  /* 0x001f801716007988 */ /* 0x000fe80008000007 */
[----:B------:R-:W-:Y:S04]  /*51a40*/  STS.U8 [R22+UR7+0x2380], R29 ;  /* 0x0023801d16007988 */ /* 0x000fe80008000007 */
[----:B------:R-:W-:Y:S04]  /*51a50*/  STS.U8 [R22+UR7+0x2780], R28 ;  /* 0x0027801c16007988 */ /* 0x000fe80008000007 */
[----:B------:R0:W-:Y:S04]  /*51a60*/  STS.U8 [R22+UR7+0x3f80], R12 ;  /* 0x003f800c16007988 */ /* 0x0001e80008000007 */
[----:B------:R-:W3:Y:S04]  /*51a70*/  LDL.LU R21, [R1+0x2d0] ;  /* 0x0002d00001157983 */ /* 0x000ee80000300800 */
        /* <DEDUP_REMOVED lines=40> */
[----:B--2---:R0:W-:Y:S04]  /*51d00*/  STS.U8 [R22+UR7+0x8380], R2 ;  /* 0x0083800216007988 */ /* 0x0041e80008000007 */
[----:B0-----:R-:W2:Y:S04]  /*51d10*/  LDL.LU R2, [R1+0x2e10] ;  /* 0x002e100001027983 */ /* 0x001ea80000300800 */
[----:B--2---:R0:W-:Y:S04]  /*51d20*/  STS.U8 [R22+UR7+0x8780], R2 ;  /* 0x0087800216007988 */ /* 0x0041e80008000007 */
[----:B0-----:R-:W2:Y:S04]  /*51d30*/  LDL.LU R2, [R1+0x2e0c] ;  /* 0x002e0c0001027983 */ /* 0x001ea80000300800 */
[----:B----4-:R-:W-:Y:S04]  /*51d40*/  STS.U8 [R22+UR7+0x8f80], R3 ;  /* 0x008f800316007988 */ /* 0x010fe80008000007 */
[----:B------:R-:W-:Y:S04]  /*51d50*/  STS.U8 [R22+UR7+0x9380], R13 ;  /* 0x0093800d16007988 */ /* 0x000fe80008000007 */
[----:B------:R-:W-:Y:S04]  /*51d60*/  STS.U8 [R22+UR7+0x9780], R15 ;  /* 0x0097800f16007988 */ /* 0x000fe80008000007 */
[----:B---3--:R-:W-:Y:S04]  /*51d70*/  STS.U8 [R22+UR7+0x9b80], R21 ;  /* 0x009b801516007988 */ /* 0x008fe80008000007 */
[----:B-----5:R-:W-:Y:S04]  /*51d80*/  STS.U8 [R22+UR7+0x9f80], R12 ;  /* 0x009f800c16007988 */ /* 0x020fe80008000007 */
        /* <DEDUP_REMOVED lines=17> */
[----:B------:R-:W3:Y:S04]  /*51ea0*/  LDL.LU R3, [R1+0x2e04] ;  /* 0x002e040001037983 */ /* 0x000ee80000300800 */
[----:B------:R-:W4:Y:S04]  /*51eb0*/  LDL.LU R13, [R1+0x2e00] ;  /* 0x002e0000010d7983 */ /* 0x000f280000300800 */
[----:B------:R-:W5:Y:S04]  /*51ec0*/  LDL.LU R15, [R1+0x2dfc] ;  /* 0x002dfc00010f7983 */ /* 0x000f680000300800 */
[----:B------:R-:W2:Y:S04]  /*51ed0*/  LDL.LU R21, [R1+0x2df8] ;  /* 0x002df80001157983 */ /* 0x000ea80000300800 */
[----:B------:R-:W3:Y:S04]  /*51ee0*/  LDL.LU R12, [R1+0x2df4] ;  /* 0x002df400010c7983 */ /* 0x000ee80000300800 */
[----:B------:R-:W4:Y:S04]  /*51ef0*/  LDL.LU R18, [R1+0x2df0] ;  /* 0x002df00001127983 */ /* 0x000f280000300800 */
[----:B------:R-:W5:Y:S04]  /*51f00*/  LDL.LU R16, [R1+0x2dec] ;  /* 0x002dec0001107983 */ /* 0x000f680000300800 */
[----:B------:R-:W3:Y:S04]  /*51f10*/  LDL.LU R11, [R1+0x2de8] ;  /* 0x002de800010b7983 */ /* 0x000ee80000300800 */
[----:B------:R-:W4:Y:S04]  /*51f20*/  LDL.LU R9, [R1+0x2de4] ;  /* 0x002de40001097983 */ /* 0x000f280000300800 */
[----:B------:R-:W2:Y:S04]  /*51f30*/  LDL.LU R7, [R1+0x2de0] ;  /* 0x002de00001077983 */ /* 0x000ea80000300800 */
[----:B------:R-:W5:Y:S04]  /*51f40*/  LDL.LU R5, [R1+0x2ddc] ;  /* 0x002ddc0001057983 */ /* 0x000f680000300800 */
[----:B------:R-:W3:Y:S04]  /*51f50*/  LDL.LU R10, [R1+0x2dd8] ;  /* 0x002dd800010a7983 */ /* 0x000ee80000300800 */
[----:B------:R-:W4:Y:S04]  /*51f60*/  LDL.LU R8, [R1+0x2dd4] ;  /* 0x002dd40001087983 */ /* 0x000f280000300800 */
[----:B------:R-:W3:Y:S04]  /*51f70*/  LDL.LU R6, [R1+0x2dd0] ;  /* 0x002dd00001067983 */ /* 0x000ee80000300800 */
[----:B------:R-:W4:Y:S04]  /*51f80*/  LDL.LU R4, [R1+0x2dcc] ;  /* 0x002dcc0001047983 */ /* 0x000f280000300800 */
[----:B------:R-:W4:Y:S04]  /*51f90*/  LDL.LU R27, [R1+0x2dc8] ;  /* 0x002dc800011b7983 */ /* 0x000f280000300800 */
[----:B------:R-:W4:Y:S04]  /*51fa0*/  LDL.LU R0, [R1+0x2dc4] ;  /* 0x002dc40001007983 */ /* 0x000f280000300800 */
[----:B------:R-:W4:Y:S04]  /*51fb0*/  LDL.LU R26, [R1+0x2dc0] ;  /* 0x002dc000011a7983 */ /* 0x000f280000300800 */
[----:B------:R-:W4:Y:S04]  /*51fc0*/  LDL.LU R14, [R1+0x2dbc] ;  /* 0x002dbc00010e7983 */ /* 0x000f280000300800 */
[----:B------:R-:W4:Y:S04]  /*51fd0*/  LDL.LU R19, [R1+0x2db8] ;  /* 0x002db80001137983 */ /* 0x000f280000300800 */
[----:B------:R-:W-:Y:S04]  /*51fe0*/  STS.U8 [R22+UR7+0xdf80], R25 ;  /* 0x00df801916007988 */ /* 0x000fe80008000007 */
[----:B------:R-:W-:Y:S04]  /*51ff0*/  STS.U8 [R22+UR7+0xe380], R20 ;  /* 0x00e3801416007988 */ /* 0x000fe80008000007 */
[----:B------:R-:W-:Y:S04]  /*52000*/  STS.U8 [R22+UR7+0xe780], R17 ;  /* 0x00e7801116007988 */ /* 0x000fe80008000007 */
[----:B------:R0:W-:Y:S04]  /*52010*/  STS.U8 [R22+UR7+0xeb80], R24 ;  /* 0x00eb801816007988 */ /* 0x0001e80008000007 */
[----:B------:R-:W-:Y:S04]  /*52020*/  STS.U8 [R22+UR7+0xef80], R23 ;  /* 0x00ef801716007988 */ /* 0x000fe80008000007 */
[----:B------:R-:W-:Y:S04]  /*52030*/  STS.U8 [R22+UR7+0xf380], R29 ;  /* 0x00f3801d16007988 */ /* 0x000fe80008000007 */
[----:B------:R-:W-:Y:S01]  /*52040*/  STS.U8 [R22+UR7+0xf780], R28 ;  /* 0x00f7801c16007988 */ /* 0x000fe20008000007 */
[----:B--2---:R-:W-:-:S02]  /*52050*/  F2FP.F16.E4M3.UNPACK_B R7, R7 ;  /* 0x00000007ff07723e */ /* 0x004fc400020006ff */
[----:B-----5:R-:W-:Y:S02]  /*52060*/  F2FP.F16.E4M3.UNPACK_B R5, R5 ;  /* 0x00000005ff05723e */ /* 0x020fe400020006ff */
[----:B---3--:R-:W-:Y:S01]  /*52070*/  F2FP.F16.E4M3.UNPACK_B R6, R6 ;  /* 0x00000006ff06723e */ /* 0x008fe200020006ff */
[----:B----4-:R-:W-:Y:S04]  /*52080*/  STS.U8 [R22+UR7+0xff80], R14 ;  /* 0x00ff800e16007988 */ /* 0x010fe80008000007 */
[----:B------:R-:W-:Y:S01]  /*52090*/  STS.U8 [R22+UR7+0xfb80], R19 ;  /* 0x00fb801316007988 */ /* 0x000fe20008000007 */
[----:B0-----:R-:W-:Y:S01]  /*520a0*/  IMAD.SHL.U32 R24, R26, 0x8, RZ ;  /* 0x000000081a187824 */ /* 0x001fe200078e00ff */
[----:B------:R-:W-:-:S04]  /*520b0*/  F2FP.F16.E4M3.UNPACK_B R4, R4 ;  /* 0x00000004ff04723e */ /* 0x000fc800020006ff */
[----:B------:R-:W-:Y:S04]  /*520c0*/  STL [R1+0x540], R24 ;  /* 0x0005401801007387 */ /* 0x000fe80000100800 */
[----:B------:R-:W-:Y:S04]  /*520d0*/  STL.64 [R1+0x2db0], R6 ;  /* 0x002db00601007387 */ /* 0x000fe80000100a00 */
[----:B------:R-:W-:Y:S01]  /*520e0*/  STL.64 [R1+0x2da8], R4 ;  /* 0x002da80401007387 */ /* 0x000fe20000100a00 */
[----:B------:R-:W-:Y:S06]  /*520f0*/  BAR.SYNC.DEFER_BLOCKING 0x0 ;  /* 0x0000000000007b1d */ /* 0x000fec0000010000 */
[----:B------:R-:W0:Y:S01]  /*52100*/  LDSM.16.M88.4 R4, [R0+UR7] ;  /* 0x000000070004783b */ /* 0x000e220008000200 */
[----:B------:R-:W-:-:S03]  /*52110*/  VIADD R20, R27, UR7 ;  /* 0x000000071b147c36 */ /* 0x000fc60008000000 */
[----:B0-----:R-:W-:Y:S01]  /*52120*/  STL.64 [R1+0x280], R4 ;  /* 0x0002800401007387 */ /* 0x001fe20000100a00 */
[----:B------:R-:W-:-:S03]  /*52130*/  IMAD.MOV.U32 R27, RZ, RZ, R4 ;  /* 0x000000ffff1b7224 */ /* 0x000fc600078e0004 */
[----:B------:R-:W-:Y:S04]  /*52140*/  STL.64 [R1+0x288], R6 ;  /* 0x0002880601007387 */ /* 0x000fe80000100a00 */
[----:B------:R-:W0:Y:S04]  /*52150*/  LDSM.16.M88.4 R4, [R0+UR7+0x1000] ;  /* 0x001000070004783b */ /* 0x000e280008000200 */
[----:B0-----:R-:W-:Y:S04]  /*52160*/  STL.64 [R1+0x2b0], R4 ;  /* 0x0002b00401007387 */ /* 0x001fe80000100a00 */
[----:B------:R-:W-:Y:S04]  /*52170*/  STL.64 [R1+0x2b8], R6 ;  /* 0x0002b80601007387 */ /* 0x000fe80000100a00 */
[----:B------:R-:W0:Y:S01]  /*52180*/  LDSM.16.M88.4 R4, [R0+UR7+0x2000] ;  /* 0x002000070004783b */ /* 0x000e220008000200 */
[----:B------:R-:W-:-:S03]  /*52190*/  F2FP.F16.E4M3.UNPACK_B R14, R21 ;  /* 0x00000015ff0e723e */ /* 0x000fc600020006ff */
[----:B0-----:R-:W-:Y:S01]  /*521a0*/  STL.64 [R1+0x2f0], R4 ;  /* 0x0002f00401007387 */ /* 0x001fe20000100a00 */
[----:B------:R-:W-:Y:S02]  /*521b0*/  IMAD.MOV.U32 R23, RZ, RZ, R4 ;  /* 0x000000ffff177224 */ /* 0x000fe400078e0004 */
[----:B------:R-:W-:Y:S01]  /*521c0*/  IMAD.MOV.U32 R21, RZ, RZ, R5 ;  /* 0x000000ffff157224 */ /* 0x000fe200078e0005 */
        /* <DEDUP_REMOVED lines=31> */
[----:B------:R-:W0:Y:S02]  /*523c0*/  LDSM.16.M88.4 R4, [R0+UR7+0xd000] ;  /* 0x00d000070004783b */ /* 0x000e240008000200 */
[----:B0-----:R-:W-:-:S02]  /*523d0*/  IMAD.MOV.U32 R29, RZ, RZ, R4 ;  /* 0x000000ffff1d7224 */ /* 0x001fc400078e0004 */
[----:B------:R-:W-:Y:S01]  /*523e0*/  STL.64 [R1+0x418], R6 ;  /* 0x0004180601007387 */ /* 0x000fe20000100a00 */
[----:B------:R-:W-:-:S03]  /*523f0*/  IMAD.MOV.U32 R28, RZ, RZ, R5 ;  /* 0x000000ffff1c7224 */ /* 0x000fc600078e0005 */
[----:B------:R-:W0:Y:S04]  /*52400*/  LDSM.16.M88.4 R4, [R0+UR7+0xe000] ;  /* 0x00e000070004783b */ /* 0x000e280008000200 */
[----:B------:R-:W-:Y:S04]  /*52410*/  STL.64 [R1+0x2d50], R28 ;  /* 0x002d501c01007387 */ /* 0x000fe80000100a00 */
[----:B0-----:R-:W-:Y:S04]  /*52420*/  STL.64 [R1+0x430], R4 ;  /* 0x0004300401007387 */ /* 0x001fe80000100a00 */
[----:B------:R-:W-:Y:S04]  /*52430*/  STL.64 [R1+0x438], R6 ;  /* 0x0004380601007387 */ /* 0x000fe80000100a00 */
[----:B------:R-:W0:Y:S01]  /*52440*/  LDSM.16.M88.4 R4, [R0+UR7+0xf000] ;  /* 0x00f000070004783b */ /* 0x000e220008000200 */
[----:B------:R-:W-:-:S03]  /*52450*/  LOP3.LUT R22, R0, 0x40, RZ, 0x3c, !PT ;  /* 0x0000004000167812 */ /* 0x000fc600078e3cff */
[----:B0-----:R-:W-:Y:S01]  /*52460*/  STL [R1+0x420], R4 ;  /* 0x0004200401007387 */ /* 0x001fe20000100800 */
[----:B------:R-:W-:-:S03]  /*52470*/  IMAD.MOV.U32 R26, RZ, RZ, R5 ;  /* 0x000000ffff1a7224 */ /* 0x000fc600078e0005 */
[----:B------:R-:W-:Y:S04]  /*52480*/  STL.64 [R1+0x428], R6 ;  /* 0x0004280601007387 */ /* 0x000fe80000100a00 */
[----:B------:R-:W0:Y:S04]  /*52490*/  LDSM.16.M88.4 R4, [R22+UR7] ;  /* 0x000000071604783b */ /* 0x000e280008000200 */
[----:B------:R-:W-:Y:S04]  /*524a0*/  STL [R1+0x2d30], R26 ;  /* 0x002d301a01007387 */ /* 0x000fe80000100800 */
        /* <DEDUP_REMOVED lines=24> */
[----:B------:R-:W2:Y:S04]  /*52630*/  LDL R0, [R1+0x5f4] ;  /* 0x0005f40001007983 */ /* 0x000ea80000100800 */
[----:B------:R-:W3:Y:S04]  /*52640*/  LDL.LU R26, [R1+0x284] ;  /* 0x00028400011a7983 */ /* 0x000ee80000300800 */
        /* <DEDUP_REMOVED lines=22> */
[----:B------:R0:W-:Y:S04]  /*527b0*/  STL.64 [R1+0x528], R6 ;  /* 0x0005280601007387 */ /* 0x0001e80000100a00 */
[----:B0-----:R-:W4:Y:S04]  /*527c0*/  LDL.LU.64 R6, [R1+0x2db0] ;  /* 0x002db00001067983 */ /* 0x001f280000300a00 */
[----:B------:R-:W4:Y:S01]  /*527d0*/  LDL.LU.64 R4, [R1+0x2da8] ;  /* 0x002da80001047983 */ /* 0x000f220000300a00 */
[----:B------:R-:W-:Y:S01]  /*527e0*/  BAR.SYNC.DEFER_BLOCKING 0x0 ;  /* 0x0000000000007b1d */ /* 0x000fe20000010000 */
[----:B------:R-:W-:-:S02]  /*527f0*/  F2FP.F16.E4M3.UNPACK_B R8, R8 ;  /* 0x00000008ff08723e */ /* 0x000fc400020006ff */
[----:B------:R-:W-:Y:S02]  /*52800*/  F2FP.F16.E4M3.UNPACK_B R10, R10 ;  /* 0x0000000aff0a723e */ /* 0x000fe400020006ff */
[----:B------:R-:W-:Y:S02]  /*52810*/  F2FP.F16.E4M3.UNPACK_B R9, R9 ;  /* 0x00000009ff09723e */ /* 0x000fe400020006ff */
[----:B------:R-:W-:Y:S01]  /*52820*/  F2FP.F16.E4M3.UNPACK_B R11, R11 ;  /* 0x0000000bff0b723e */ /* 0x000fe200020006ff */
[----:B------:R-:W5:Y:S04]  /*52830*/  LDL.LU R22, [R1+0x7ec] ;  /* 0x0007ec0001167983 */ /* 0x000f680000300800 */
[----:B------:R0:W-:Y:S04]  /*52840*/  STL [R1+0x2da0], R23 ;  /* 0x002da01701007387 */ /* 0x0001e80000100800 */
[----:B0-----:R-:W3:Y:S01]  /*52850*/  LDL.LU R23, [R1+0x7e8] ;  /* 0x0007e80001177983 */ /* 0x001ee20000300800 */
[----:B------:R-:W-:-:S02]  /*52860*/  F2FP.F16.E4M3.UNPACK_B R16, R16 ;  /* 0x00000010ff10723e */ /* 0x000fc400020006ff */
[----:B------:R-:W-:Y:S02]  /*52870*/  F2FP.F16.E4M3.UNPACK_B R18, R18 ;  /* 0x00000012ff12723e */ /* 0x000fe400020006ff */
[----:B------:R-:W-:Y:S02]  /*52880*/  F2FP.F16.E4M3.UNPACK_B R17, R15 ;  /* 0x0000000fff11723e */ /* 0x000fe400020006ff */
[----:B------:R-:W-:Y:S02]  /*52890*/  F2FP.F16.E4M3.UNPACK_B R19, R13 ;  /* 0x0000000dff13723e */ /* 0x000fe400020006ff */
[----:B------:R-:W-:Y:S02]  /*528a0*/  F2FP.F16.E4M3.UNPACK_B R12, R12 ;  /* 0x0000000cff0c723e */ /* 0x000fe400020006ff */
[----:B------:R-:W-:Y:S02]  /*528b0*/  F2FP.F16.E4M3.UNPACK_B R13, R3 ;  /* 0x00000003ff0d723e */ /* 0x000fe400020006ff */
[----:B------:R-:W-:Y:S01]  /*528c0*/  F2FP.F16.E4M3.UNPACK_B R15, R2 ;  /* 0x00000002ff0f723e */ /* 0x000fe200020006ff */
[----:B------:R-:W-:Y:S01]  /*528d0*/  IMAD.MOV.U32 R3, RZ, RZ, R24 ;  /* 0x000000ffff037224 */ /* 0x000fe200078e0018 */
[----:B----4-:R-:W-:Y:S04]  /*528e0*/  STSM.16.M88.4 [R20], R4 ;  /* 0x0000000414007844 */ /* 0x010fe80000000200 */
[----:B------:R0:W-:Y:S04]  /*528f0*/  STSM.16.M88.4 [R20+0x80], R8 ;  /* 0x0000800814007844 */ /* 0x0001e80000000200 */
[----:B0-----:R-:W2:Y:S04]  /*52900*/  LDL.LU R8, [R1+0xa60] ;  /* 0x000a600001087983 */ /* 0x001ea80000300800 */
[----:B------:R-:W4:Y:S04]  /*52910*/  LDL.LU R9, [R1+0x7e0] ;  /* 0x0007e00001097983 */ /* 0x000f280000300800 */
[----:B------:R-:W5:Y:S04]  /*52920*/  LDL.LU R10, [R1+0x7e4] ;  /* 0x0007e400010a7983 */ /* 0x000f680000300800 */
[----:B------:R-:W4:Y:S04]  /*52930*/  LDL R11, [R1+0x30] ;  /* 0x00003000010b7983 */ /* 0x000f280000100800 */
[----:B------:R-:W-:Y:S04]  /*52940*/  STSM.16.M88.4 [R20+0x1000], R16 ;  /* 0x0010001014007844 */ /* 0x000fe80000000200 */
[----:B------:R-:W-:Y:S01]  /*52950*/  STSM.16.M88.4 [R20+0x1080], R12 ;  /* 0x0010800c14007844 */ /* 0x000fe20000000200 */
[----:B------:R-:W-:Y:S01]  /*52960*/  BAR.SYNC.DEFER_BLOCKING 0x0 ;  /* 0x0000000000007b1d */ /* 0x000fe20000010000 */
[----:B------:R-:W-:-:S05]  /*52970*/  LOP3.LUT R5, R3, 0x20, RZ, 0x3c, !PT ;  /* 0x0000002003057812 */ /* 0x000fca00078e3cff */
[----:B------:R-:W0:Y:S04]  /*52980*/  LDS.64 R24, [R3+UR7] ;  /* 0x0000000703187984 */ /* 0x000e280008000a00 */
[----:B------:R-:W1:Y:S04]  /*52990*/  LDS.64 R6, [R3+UR7+0x800] ;  /* 0x0008000703067984 */ /* 0x000e680008000a00 */
[----:B------:R-:W3:Y:S04]  /*529a0*/  LDS.64 R2, [R5+UR7] ;  /* 0x0000000705027984 */ /* 0x000ee80008000a00 */
[----:B------:R-:W-:Y:S04]  /*529b0*/  STL [R1+0x5e8], R5 ;  /* 0x0005e80501007387 */ /* 0x000fe80000100800 */
[----:B------:R-:W3:Y:S04]  /*529c0*/  LDS.64 R4, [R5+UR7+0x800] ;  /* 0x0008000705047984 */ /* 0x000ee80008000a00 */
[----:B0-----:R-:W-:Y:S04]  /*529d0*/  STL [R1+0x2d24], R25 ;  /* 0x002d241901007387 */ /* 0x001fe80000100800 */
[----:B------:R-:W5:Y:S04]  /*529e0*/  LDL R28, [R1+0x2b0] ;  /* 0x0002b000011c7983 */ /* 0x000f680000100800 */
[----:B------:R-:W5:Y:S04]  /*529f0*/  LDL R29, [R1+0x2b4] ;  /* 0x0002b400011d7983 */ /* 0x000f680000100800 */
[----:B-1----:R-:W-:Y:S04]  /*52a00*/  STL [R1+0x2d20], R7 ;  /* 0x002d200701007387 */ /* 0x002fe80000100800 */
[----:B---3--:R0:W-:Y:S04]  /*52a10*/  STL [R1+0x2d28], R3 ;  /* 0x002d280301007387 */ /* 0x0081e80000100800 */
[----:B------:R1:W-:Y:S01]  /*52a20*/  STL [R1+0x2d2c], R5 ;  /* 0x002d2c0501007387 */ /* 0x0003e20000100800 */
[----:B--2---:R-:W-:-:S03]  /*52a30*/  FADD R0, -R0, R8 ;  /* 0x0000000800007221 */ /* 0x004fc60000000100 */
[----:B------:R-:W2:Y:S01]  /*52a40*/  LDL.LU R8, [R1+0x680] ;  /* 0x0006800001087983 */ /* 0x000ea20000300800 */
[----:B------:R-:W-:-:S04]  /*52a50*/  FMUL R0, R0, 1.4426950216293334961 ;  /* 0x3fb8aa3b00007820 */ /* 0x000fc80000400000 */
[----:B0-----:R-:W0:Y:S01]  /*52a60*/  MUFU.EX2 R3, R0 ;  /* 0x0000000000037308 */ /* 0x001e220000000800 */
[C---:B----4-:R-:W-:Y:S01]  /*52a70*/  FMUL R12, R11.reuse, R9 ;  /* 0x000000090b0c7220 */ /* 0x050fe20000400000 */
[----:B-----5:R-:W-:Y:S01]  /*52a80*/  FMUL R13, R11, R10 ;  /* 0x0000000a0b0d7220 */ /* 0x020fe20000400000 */
[C---:B0-----:R-:W-:Y:S01]  /*52a90*/  FMUL R15, R3.reuse, R22 ;  /* 0x00000016030f7220 */ /* 0x041fe20000400000 */
[----:B------:R-:W-:Y:S01]  /*52aa0*/  F2FP.F16.E4M3.UNPACK_B R22, R27 ;  /* 0x0000001bff16723e */ /* 0x000fe200020006ff */
[----:B------:R-:W-:Y:S04]  /*52ab0*/  STL [R1+0x544], R3 ;  /* 0x0005440301007387 */ /* 0x000fe80000100800 */
[----:B------:R-:W3:Y:S04]  /*52ac0*/  LDL.LU R9, [R1+0x684] ;  /* 0x0006840001097983 */ /* 0x000ee80000300800 */
[----:B------:R-:W4:Y:S04]  /*52ad0*/  LDL.LU R20, [R1+0x690] ;  /* 0x0006900001147983 */ /* 0x000f280000300800 */
[----:B------:R-:W5:Y:S04]  /*52ae0*/  LDL.LU R11, [R1+0x694] ;  /* 0x00069400010b7983 */ /* 0x000f680000300800 */
[----:B------:R-:W-:Y:S01]  /*52af0*/  STL [R1+0x108], R22 ;  /* 0x0001081601007387 */ /* 0x000fe20000100800 */
[----:B------:R-:W-:-:S03]  /*52b00*/  FMUL R14, R3, R23 ;  /* 0x00000017030e7220 */ /* 0x000fc60000400000 */
[----:B------:R-:W2:Y:S01]  /*52b10*/  LDL.LU R10, [R1+0x688] ;  /* 0x00068800010a7983 */ /* 0x000ea20000300800 */
[----:B------:R-:W-:-:S03]  /*52b20*/  F2FP.F16.E4M3.UNPACK_B R23, R26 ;  /* 0x0000001aff17723e */ /* 0x000fc600020006ff */
[----:B------:R-:W3:Y:S04]  /*52b30*/  LDL.LU R7, [R1+0x68c] ;  /* 0x00068c0001077983 */ /* 0x000ee80000300800 */
[----:B-1----:R-:W3:Y:S04]  /*52b40*/  LDL.LU R5, [R1+0x698] ;  /* 0x0006980001057983 */ /* 0x002ee80000300800 */
[----:B------:R-:W3:Y:S04]  /*52b50*/  LDL.LU R0, [R1+0x69c] ;  /* 0x00069c0001007983 */ /* 0x000ee80000300800 */
[----:B------:R0:W-:Y:S04]  /*52b60*/  STL [R1+0x2d38], R26 ;  /* 0x002d381a01007387 */ /* 0x0001e80000100800 */
[----:B0-----:R-:W4:Y:S01]  /*52b70*/  LDL.LU R26, [R1+0x30] ;  /* 0x00003000011a7983 */ /* 0x001f220000300800 */
[----:B------:R-:W-:-:S02]  /*52b80*/  IMAD.MOV.U32 R16, RZ, RZ, R24 ;  /* 0x000000ffff107224 */ /* 0x000fc400078e0018 */
[----:B------:R-:W-:Y:S02]  /*52b90*/  IMAD.MOV.U32 R17, RZ, RZ, R6 ;  /* 0x000000ffff117224 */ /* 0x000fe400078e0006 */
[----:B------:R-:W-:Y:S02]  /*52ba0*/  IMAD.MOV.U32 R18, RZ, RZ, R2 ;  /* 0x000000ffff127224 */ /* 0x000fe400078e0002 */
[----:B------:R-:W-:-:S07]  /*52bb0*/  IMAD.MOV.U32 R19, RZ, RZ, R4 ;  /* 0x000000ffff137224 */ /* 0x000fce00078e0004 */
[----:B------:R-:W-:Y:S06]  /*52bc0*/  HMMA.16816.F32 R12, R16, R22, R12 ;  /* 0x00000016100c723c */ /* 0x000fec000000180c */
[----:B------:R-:W-:Y:S02]  /*52bd0*/  IMAD.MOV.U32 R27, RZ, RZ, R23 ;  /* 0x000000ffff1b7224 */ /* 0x000fe400078e0017 */
[----:B------:R-:W3:-:S15]  /*52be0*/  LDL.LU R23, [R1+0x2da0] ;  /* 0x002da00001177983 */ /* 0x000ede0000300800 */
[----:B------:R4:W-:Y:S04]  /*52bf0*/  STL.64 [R1+0xf0], R12 ;  /* 0x0000f00c01007387 */ /* 0x0009e80000100a00 */
[----:B------:R-:W-:Y:S04]  /*52c00*/  STL.64 [R1+0xf8], R14 ;  /* 0x0000f80e01007387 */ /* 0x000fe80000100a00 */
[----:B------:R-:W-:Y:S01]  /*52c10*/  STL [R1+0x2c70], R27 ;  /* 0x002c701b01007387 */ /* 0x000fe20000100800 */
[C---:B----4-:R-:W-:Y:S01]  /*52c20*/  FMUL R12, R26.reuse, R20 ;  /* 0x000000141a0c7220 */ /* 0x050fe20000400000 */
[----:B-----5:R-:W-:-:S05]  /*52c30*/  FMUL R13, R26, R11 ;  /* 0x0000000b1a0d7220 */ /* 0x020fca0000400000 */
[----:B------:R0:W-:Y:S02]  /*52c40*/  STL.64 [R1+0x2d98], R12 ;  /* 0x002d980c01007387 */ /* 0x0001e40000100a00 */
[----:B0-----:R-:W-:-:S05]  /*52c50*/  F2FP.F16.E4M3.UNPACK_B R12, R28 ;  /* 0x0000001cff0c723e */ /* 0x001fca00020006ff */
[----:B------:R-:W-:Y:S04]  /*52c60*/  STL [R1+0x100], R12 ;  /* 0x0001000c01007387 */ /* 0x000fe80000100800 */
[----:B------:R-:W4:Y:S01]  /*52c70*/  LDL R27, [R1+0x320] ;  /* 0x00032000011b7983 */ /* 0x000f220000100800 */
[C---:B--2---:R-:W-:Y:S01]  /*52c80*/  FMUL R10, R3.reuse, R10 ;  /* 0x0000000a030a7220 */ /* 0x044fe20000400000 */
[C---:B---3--:R-:W-:Y:S01]  /*52c90*/  FMUL R11, R3.reuse, R7 ;  /* 0x00000007030b7220 */ /* 0x048fe20000400000 */
[C---:B------:R-:W-:Y:S01]  /*52ca0*/  FMUL R14, R3.reuse, R5 ;  /* 0x00000005030e7220 */ /* 0x040fe20000400000 */
[----:B------:R-:W-:Y:S01]  /*52cb0*/  FMUL R15, R3, R0 ;  /* 0x00000000030f7220 */ /* 0x000fe20000400000 */
[----:B------:R-:W-:Y:S02]  /*52cc0*/  F2FP.F16.E4M3.UNPACK_B R3, R23 ;  /* 0x00000017ff03723e */ /* 0x000fe400020006ff */
[----:B------:R-:W-:Y:S01]  /*52cd0*/  F2FP.F16.E4M3.UNPACK_B R13, R29 ;  /* 0x0000001dff0d723e */ /* 0x000fe200020006ff */
[C---:B------:R-:W-:Y:S01]  /*52ce0*/  FMUL R8, R26.reuse, R8 ;  /* 0x000000081a087220 */ /* 0x040fe20000400000 */
[----:B------:R-:W-:Y:S01]  /*52cf0*/  F2FP.F16.E4M3.UNPACK_B R0, R21 ;  /* 0x00000015ff00723e */ /* 0x000fe200020006ff */
[----:B------:R-:W-:Y:S01]  /*52d00*/  FMUL R9, R26, R9 ;  /* 0x000000091a097220 */ /* 0x000fe20000400000 */
[----:B------:R-:W-:Y:S04]  /*52d10*/  STL [R1+0x120], R3 ;  /* 0x0001200301007387 */ /* 0x000fe80000100800 */
[----:B------:R-:W-:Y:S04]  /*52d20*/  STL [R1+0x104], R13 ;  /* 0x0001040d01007387 */ /* 0x000fe80000100800 */
[----:B------:R-:W-:Y:S01]  /*52d30*/  STL [R1+0x124], R0 ;  /* 0x0001240001007387 */ /* 0x000fe20000100800 */
[----:B------:R-:W-:Y:S03]  /*52d40*/  HMMA.16816.F32 R8, R16, R12, R8 ;  /* 0x0000000c1008723c */ /* 0x000fe60000001808 */
[----:B----4-:R0:W-:Y:S04]  /*52d50*/  STL.64 [R1+0x2d90], R26 ;  /* 0x002d901a01007387 */ /* 0x0101e80000100a00 */
[----:B------:R-:W2:Y:S04]  /*52d60*/  LDL R28, [R1+0x350] ;  /* 0x00035000011c7983 */ /* 0x000ea80000100800 */
[----:B------:R-:W3:Y:S01]  /*52d70*/  LDL R29, [R1+0x354] ;  /* 0x00035400011d7983 */ /* 0x000ee20000100800 */
[----:B0-----:R-:W-:-:S03]  /*52d80*/  IMAD.MOV.U32 R27, RZ, RZ, R0 ;  /* 0x000000ffff1b7224 */ /* 0x001fc600078e0000 */
[----:B------:R-:W4:Y:S04]  /*52d90*/  LDL R0, [R1+0x324] ;  /* 0x0003240001007983 */ /* 0x000f280000100800 */
[----:B------:R-:W5:Y:S01]  /*52da0*/  LDL.LU.64 R12, [R1+0x2d98] ;  /* 0x002d9800010c7983 */ /* 0x000f620000300a00 */
[----:B------:R-:W-:-:S04]  /*52db0*/  IMAD.MOV.U32 R26, RZ, RZ, R3 ;  /* 0x000000ffff1a7224 */ /* 0x000fc800078e0003 */
[----:B------:R-:W-:Y:S02]  /*52dc0*/  IMAD.MOV.U32 R5, RZ, RZ, R8 ;  /* 0x000000ffff057224 */ /* 0x000fe400078e0008 */
[----:B------:R-:W-:Y:S01]  /*52dd0*/  IMAD.MOV.U32 R3, RZ, RZ, R9 ;  /* 0x000000ffff037224 */ /* 0x000fe200078e0009 */
[----:B------:R-:W4:Y:S01]  /*52de0*/  LDL.LU R8, [R1+0x710] ;  /* 0x0007100001087983 */ /* 0x000f220000300800 */
[----:B------:R-:W-:-:S03]  /*52df0*/  IMAD.MOV.U32 R25, RZ, RZ, R10 ;  /* 0x000000ffff197224 */ /* 0x000fc600078e000a */
[----:B------:R-:W4:Y:S01]  /*52e00*/  LDL.LU R9, [R1+0x714] ;  /* 0x0007140001097983 */ /* 0x000f220000300800 */
[----:B------:R-:W-:-:S03]  /*52e10*/  IMAD.MOV.U32 R7, RZ, RZ, R11 ;  /* 0x000000ffff077224 */ /* 0x000fc600078e000b */
[----:B------:R-:W4:Y:S01]  /*52e20*/  LDL.LU R16, [R1+0x740] ;  /* 0x0007400001107983 */ /* 0x000f220000300800 */
[----:B------:R-:W-:-:S03]  /*52e30*/  IMAD.MOV.U32 R20, RZ, RZ, R24 ;  /* 0x000000ffff147224 */ /* 0x000fc600078e0018 */
[----:B------:R-:W4:Y:S01]  /*52e40*/  LDL.LU R17, [R1+0x744] ;  /* 0x0007440001117983 */ /* 0x000f220000300800 */
[----:B------:R-:W-:Y:S02]  /*52e50*/  IMAD.MOV.U32 R21, RZ, RZ, R6 ;  /* 0x000000ffff157224 */ /* 0x000fe400078e0006 */
[----:B------:R-:W-:Y:S01]  /*52e60*/  IMAD.MOV.U32 R22, RZ, RZ, R2 ;  /* 0x000000ffff167224 */ /* 0x000fe200078e0002 */
[----:B------:R-:W4:Y:S01]  /*52e70*/  LDL.LU R10, [R1+0x718] ;  /* 0x00071800010a7983 */ /* 0x000f220000300800 */
[----:B------:R-:W-:-:S03]  /*52e80*/  IMAD.MOV.U32 R23, RZ, RZ, R4 ;  /* 0x000000ffff177224 */ /* 0x000fc600078e0004 */
[----:B------:R-:W4:Y:S04]  /*52e90*/  LDL.LU R11, [R1+0x71c] ;  /* 0x00071c00010b7983 */ /* 0x000f280000300800 */
[----:B------:R-:W4:Y:S04]  /*52ea0*/  LDL.LU R18, [R1+0x748] ;  /* 0x0007480001127983 */ /* 0x000f280000300800 */
[----:B------:R-:W4:Y:S04]  /*52eb0*/  LDL.LU R19, [R1+0x74c] ;  /* 0x00074c0001137983 */ /* 0x000f280000300800 */
[----:B------:R-:W-:Y:S04]  /*52ec0*/  STL [R1+0x2d60], R7 ;  /* 0x002d600701007387 */ /* 0x000fe80000100800 */
[----:B------:R-:W-:Y:S04]  /*52ed0*/  STL [R1+0x2d40], R25 ;  /* 0x002d401901007387 */ /* 0x000fe80000100800 */
[----:B------:R-:W-:Y:S04]  /*52ee0*/  STL [R1+0x2d3c], R3 ;  /* 0x002d3c0301007387 */ /* 0x000fe80000100800 */
[----:B------:R0:W-:Y:S04]  /*52ef0*/  STL [R1+0x2d34], R5 ;  /* 0x002d340501007387 */ /* 0x0001e80000100800 */
[----:B0-----:R-:W4:Y:S01]  /*52f00*/  LDL R5, [R1+0x544] ;  /* 0x0005440001057983 */ /* 0x001f220000100800 */
[----:B-----5:R-:W-:Y:S03]  /*52f10*/  HMMA.16816.F32 R12, R20, R26, R12 ;  /* 0x0000001a140c723c */ /* 0x020fe6000000180c */
[----:B------:R-:W5:Y:S01]  /*52f20*/  LDL.LU.64 R26, [R1+0x2d90] ;  /* 0x002d9000011a7983 */ /* 0x000f620000300a00 */
[----:B--2---:R-:W-:-:S02]  /*52f30*/  F2FP.F16.E4M3.UNPACK_B R28, R28 ;  /* 0x0000001cff1c723e */ /* 0x004fc400020006ff */
[----:B---3--:R-:W-:-:S15]  /*52f40*/  F2FP.F16.E4M3.UNPACK_B R29, R29 ;  /* 0x0000001dff1d723e */ /* 0x008fde00020006ff */
[----:B------:R-:W-:-:S02]  /*52f50*/  NOP ;  /* 0x0000000000007918 */ /* 0x000fc40000000000 */
[----:B------:R-:W-:Y:S04]  /*52f60*/  STL.64 [R1+0xd0], R12 ;  /* 0x0000d00c01007387 */ /* 0x000fe80000100a00 */
[----:B------:R4:W-:Y:S02]  /*52f70*/  STL.64 [R1+0xd8], R14 ;  /* 0x0000d80e01007387 */ /* 0x0009e40000100a00 */
[C---:B----4-:R-:W-:Y:S01]  /*52f80*/  FMUL R14, R5.reuse, R18 ;  /* 0x00000012050e7220 */ /* 0x050fe20000400000 */
[C---:B------:R-:W-:Y:S01]  /*52f90*/  FMUL R15, R5.reuse, R19 ;  /* 0x00000013050f7220 */ /* 0x040fe20000400000 */
[C---:B------:R-:W-:Y:S01]  /*52fa0*/  FMUL R10, R5.reuse, R10 ;  /* 0x0000000a050a7220 */ /* 0x040fe20000400000 */
[----:B------:R-:W-:Y:S01]  /*52fb0*/  FMUL R11, R5, R11 ;  /* 0x0000000b050b7220 */ /* 0x000fe20000400000 */
[----:B------:R-:W-:-:S02]  /*52fc0*/  IMAD.MOV.U32 R18, RZ, RZ, R2 ;  /* 0x000000ffff127224 */ /* 0x000fc400078e0002 */
[----:B------:R-:W-:Y:S02]  /*52fd0*/  IMAD.MOV.U32 R19, RZ, RZ, R4 ;  /* 0x000000ffff137224 */ /* 0x000fe400078e0004 */
[C---:B-----5:R-:W-:Y:S01]  /*52fe0*/  FMUL R12, R26.reuse, R16 ;  /* 0x000000101a0c7220 */ /* 0x060fe20000400000 */
[----:B------:R-:W-:-:S05]  /*52ff0*/  FMUL R13, R26, R17 ;  /* 0x000000111a0d7220 */ /* 0x000fca0000400000 */
[----:B------:R0:W-:Y:S01]  /*53000*/  STL.64 [R1+0x2d88], R12 ;  /* 0x002d880c01007387 */ /* 0x0001e20000100a00 */
[C---:B------:R-:W-:Y:S01]  /*53010*/  FMUL R8, R26.reuse, R8 ;  /* 0x000000081a087220 */ /* 0x040fe20000400000 */
[----:B------:R-:W-:Y:S01]  /*53020*/  FMUL R9, R26, R9 ;  /* 0x000000091a097220 */ /* 0x000fe20000400000 */
[----:B------:R-:W-:Y:S01]  /*53030*/  IMAD.MOV.U32 R16, RZ, RZ, R24 ;  /* 0x000000ffff107224 */ /* 0x000fe200078e0018 */
[----:B------:R-:W2:Y:S01]  /*53040*/  LDL R3, [R1+0x364] ;  /* 0x0003640001037983 */ /* 0x000ea20000100800 */
[----:B------:R-:W-:-:S03]  /*53050*/  IMAD.MOV.U32 R17, RZ, RZ, R6 ;  /* 0x000000ffff117224 */ /* 0x000fc600078e0006 */
[----:B------:R-:W3:Y:S01]  /*53060*/  LDL R7, [R1+0x370] ;  /* 0x0003700001077983 */ /* 0x000ee20000100800 */
[----:B0-----:R-:W-:Y:S02]  /*53070*/  F2FP.F16.E4M3.UNPACK_B R12, R27 ;  /* 0x0000001bff0c723e */ /* 0x001fe400020006ff */
[----:B------:R-:W-:-:S03]  /*53080*/  F2FP.F16.E4M3.UNPACK_B R13, R0 ;  /* 0x00000000ff0d723e */ /* 0x000fc600020006ff */
[----:B------:R-:W-:Y:S04]  /*53090*/  STL [R1+0x110], R12 ;  /* 0x0001100c01007387 */ /* 0x000fe80000100800 */
[----:B------:R-:W4:Y:S04]  /*530a0*/  LDL R27, [R1+0x374] ;  /* 0x00037400011b7983 */ /* 0x000f280000100800 */
[----:B------:R0:W-:Y:S01]  /*530b0*/  STL [R1+0x114], R13 ;  /* 0x0001140d01007387 */ /* 0x0001e20000100800 */
[----:B------:R-:W-:Y:S03]  /*530c0*/  HMMA.16816.F32 R16, R16, R12, R8 ;  /* 0x0000000c1010723c */ /* 0x000fe60000001808 */
[----:B------:R-:W5:Y:S04]  /*530d0*/  LDL.LU R25, [R1+0x6f8] ;  /* 0x0006f80001197983 */ /* 0x000f680000300800 */
[----:B------:R-:W2:Y:S04]  /*530e0*/  LDL.LU R0, [R1+0x6fc] ;  /* 0x0006fc0001007983 */ /* 0x000ea80000300800 */
[----:B------:R-:W-:Y:S04]  /*530f0*/  STL [R1+0x130], R28 ;  /* 0x0001301c01007387 */ /* 0x000fe80000100800 */
[----:B------:R-:W-:Y:S04]  /*53100*/  STL [R1+0x134], R29 ;  /* 0x0001341d01007387 */ /* 0x000fe80000100800 */
[----:B0-----:R-:W3:Y:S04]  /*53110*/  LDL.LU.64 R12, [R1+0x2d88] ;  /* 0x002d8800010c7983 */ /* 0x001ee80000300a00 */
[----:B------:R-:W4:Y:S04]  /*53120*/  LDL.LU R8, [R1+0x700] ;  /* 0x0007000001087983 */ /* 0x000f280000300800 */
[----:B------:R-:W5:Y:S04]  /*53130*/  LDL.LU R9, [R1+0x704] ;  /* 0x0007040001097983 */ /* 0x000f680000300800 */
[----:B------:R0:W-:Y:S04]  /*53140*/  STL.64 [R1+0xc0], R16 ;  /* 0x0000c01001007387 */ /* 0x0001e80000100a00 */
[----:B------:R1:W-:Y:S04]  /*53150*/  STL.64 [R1+0xc8], R18 ;  /* 0x0000c81201007387 */ /* 0x0003e80000100a00 */
[----:B0-----:R-:W2:Y:S04]  /*53160*/  LDL.LU R17, [R1+0x6f0] ;  /* 0x0006f00001117983 */ /* 0x001ea80000300800 */
[----:B-1----:R-:W4:Y:S04]  /*53170*/  LDL.LU R18, [R1+0x6f4] ;  /* 0x0006f40001127983 */ /* 0x002f280000300800 */
[----:B------:R-:W5:Y:S04]  /*53180*/  LDL.LU R10, [R1+0x708] ;  /* 0x00070800010a7983 */ /* 0x000f680000300800 */
[----:B------:R-:W5:Y:S04]  /*53190*/  LDL.LU R11, [R1+0x70c] ;  /* 0x00070c00010b7983 */ /* 0x000f680000300800 */
[----:B------:R-:W5:Y:S01]  /*531a0*/  LDL R19, [R1+0x360] ;  /* 0x0003600001137983 */ /* 0x000f620000100800 */
[----:B---3--:R-:W-:Y:S03]  /*531b0*/  HMMA.16816.F32 R12, R20, R28, R12 ;  /* 0x0000001c140c723c */ /* 0x008fe6000000180c */
[----:B------:R-:W3:Y:S04]  /*531c0*/  LDL R28, [R1+0x390] ;  /* 0x00039000011c7983 */ /* 0x000ee80000100800 */
[----:B---3--:R-:W-:-:S15]  /*531d0*/  STL [R1+0x2d78], R28 ;  /* 0x002d781c01007387 */ /* 0x008fde0000100800 */
[----:B------:R-:W-:-:S01]  /*531e0*/  NOP ;  /* 0x0000000000007918 */ /* 0x000fc20000000000 */
[----:B------:R2:W-:Y:S04]  /*531f0*/  STL.64 [R1+0xb0], R12 ;  /* 0x0000b00c01007387 */ /* 0x0005e80000100a00 */
[----:B------:R0:W-:Y:S04]  /*53200*/  STL.64 [R1+0xb8], R14 ;  /* 0x0000b80e01007387 */ /* 0x0001e80000100a00 */
[----:B------:R-:W3:Y:S01]  /*53210*/  LDL R29, [R1+0x394] ;  /* 0x00039400011d7983 */ /* 0x000ee20000100800 */
[C---:B--2---:R-:W-:Y:S01]  /*53220*/  FMUL R12, R26.reuse, R17 ;  /* 0x000000111a0c7220 */ /* 0x044fe20000400000 */
[C---:B----4-:R-:W-:Y:S01]  /*53230*/  FMUL R13, R26.reuse, R18 ;  /* 0x000000121a0d7220 */ /* 0x050fe20000400000 */
[C---:B------:R-:W-:Y:S01]  /*53240*/  FMUL R8, R26.reuse, R8 ;  /* 0x000000081a087220 */ /* 0x040fe20000400000 */
[----:B-----5:R-:W-:Y:S01]  /*53250*/  FMUL R9, R26, R9 ;  /* 0x000000091a097220 */ /* 0x020fe20000400000 */
[C---:B------:R-:W-:Y:S01]  /*53260*/  FMUL R10, R5.reuse, R10 ;  /* 0x0000000a050a7220 */ /* 0x040fe20000400000 */
[----:B------:R-:W-:Y:S01]  /*53270*/  FMUL R11, R5, R11 ;  /* 0x0000000b050b7220 */ /* 0x000fe20000400000 */
[----:B------:R-:W-:-:S02]  /*53280*/  IMAD.MOV.U32 R16, RZ, RZ, R24 ;  /* 0x000000ffff107224 */ /* 0x000fc400078e0018 */
[----:B------:R-:W-:Y:S02]  /*53290*/  IMAD.MOV.U32 R17, RZ, RZ, R6 ;  /* 0x000000ffff117224 */ /* 0x000fe400078e0006 */
[----:B------:R-:W-:Y:S02]  /*532a0*/  IMAD.MOV.U32 R18, RZ, RZ, R2 ;  /* 0x000000ffff127224 */ /* 0x000fe400078e0002 */
[C---:B0-----:R-:W-:Y:S01]  /*532b0*/  FMUL R14, R5.reuse, R25 ;  /* 0x00000019050e7220 */ /* 0x041fe20000400000 */
[----:B------:R-:W-:Y:S01]  /*532c0*/  FMUL R15, R5, R0 ;  /* 0x00000000050f7220 */ /* 0x000fe20000400000 */
[----:B------:R-:W-:Y:S01]  /*532d0*/  F2FP.F16.E4M3.UNPACK_B R28, R27 ;  /* 0x0000001bff1c723e */ /* 0x000fe200020006ff */
[----:B---3--:R0:W-:Y:S04]  /*532e0*/  STL [R1+0x2d7c], R29 ;  /* 0x002d7c1d01007387 */ /* 0x0081e80000100800 */
[----:B------:R1:W-:Y:S04]  /*532f0*/  STL.64 [R1+0x2d80], R12 ;  /* 0x002d800c01007387 */ /* 0x0003e80000100a00 */
[----:B------:R-:W2:Y:S01]  /*53300*/  LDL R25, [R1+0x3a0] ;  /* 0x0003a00001197983 */ /* 0x000ea20000100800 */
[----:B0-----:R-:W-:-:S03]  /*53310*/  F2FP.F16.E4M3.UNPACK_B R29, R7 ;  /* 0x00000007ff1d723e */ /* 0x001fc600020006ff */
[----:B------:R-:W3:Y:S01]  /*53320*/  LDL R0, [R1+0x3a4] ;  /* 0x0003a40001007983 */ /* 0x000ee20000100800 */
[----:B-1----:R-:W-:Y:S01]  /*53330*/  F2FP.F16.E4M3.UNPACK_B R12, R19 ;  /* 0x00000013ff0c723e */ /* 0x002fe200020006ff */
[----:B------:R-:W-:Y:S01]  /*53340*/  IMAD.MOV.U32 R19, RZ, RZ, R4 ;  /* 0x000000ffff137224 */ /* 0x000fe200078e0004 */
[----:B------:R-:W-:-:S03]  /*53350*/  F2FP.F16.E4M3.UNPACK_B R13, R3 ;  /* 0x00000003ff0d723e */ /* 0x000fc600020006ff */
[----:B------:R-:W-:Y:S04]  /*53360*/  STL [R1+0x118], R12 ;  /* 0x0001180c01007387 */ /* 0x000fe80000100800 */
[----:B------:R-:W4:Y:S01]  /*53370*/  LDL.LU R27, [R1+0x73c] ;  /* 0x00073c00011b7983 */ /* 0x000f220000300800 */
[----:B------:R-:W-:Y:S06]  /*53380*/  HMMA.16816.F32 R8, R16, R12, R8 ;  /* 0x0000000c1008723c */ /* 0x000fec0000001808 */
[----:B------:R0:W-:Y:S04]  /*53390*/  STL [R1+0x11c], R13 ;  /* 0x00011c0d01007387 */ /* 0x0001e80000100800 */
[----:B------:R-:W5:Y:S04]  /*533a0*/  LDL.LU R7, [R1+0x728] ;  /* 0x0007280001077983 */ /* 0x000f680000300800 */
[----:B------:R1:W-:Y:S04]  /*533b0*/  STL [R1+0x140], R29 ;  /* 0x0001401d01007387 */ /* 0x0003e80000100800 */
[----:B------:R-:W2:Y:S04]  /*533c0*/  LDL.LU R3, [R1+0x72c] ;  /* 0x00072c0001037983 */ /* 0x000ea80000300800 */
[----:B------:R1:W-:Y:S04]  /*533d0*/  STL [R1+0x144], R28 ;  /* 0x0001441c01007387 */ /* 0x0003e80000100800 */
[----:B0-----:R-:W3:Y:S01]  /*533e0*/  LDL.LU.64 R12, [R1+0x2d80] ;  /* 0x002d8000010c7983 */ /* 0x001ee20000300a00 */
[----:B------:R-:W-:-:S03]  /*533f0*/  IMAD.MOV.U32 R16, RZ, RZ, R29 ;  /* 0x000000ffff107224 */ /* 0x000fc600078e001d */
[----:B-1----:R-:W5:Y:S01]  /*53400*/  LDL.LU R29, [R1+0x2d7c] ;  /* 0x002d7c00011d7983 */ /* 0x002f620000300800 */
[----:B------:R-:W-:-:S03]  /*53410*/  IMAD.MOV.U32 R17, RZ, RZ, R28 ;  /* 0x000000ffff117224 */ /* 0x000fc600078e001c */
[----:B------:R0:W-:Y:S04]  /*53420*/  STL.64 [R1+0xa0], R8 ;  /* 0x0000a00801007387 */ /* 0x0001e80000100a00 */
[----:B------:R1:W-:Y:S04]  /*53430*/  STL.64 [R1+0xa8], R10 ;  /* 0x0000a80a01007387 */ /* 0x0003e80000100a00 */
[----:B------:R-:W2:Y:S04]  /*53440*/  LDL.LU R28, [R1+0x2d78] ;  /* 0x002d7800011c7983 */ /* 0x000ea80000300800 */
[----:B0-----:R-:W5:Y:S04]  /*53450*/  LDL.LU R8, [R1+0x730] ;  /* 0x0007300001087983 */ /* 0x001f680000300800 */
[----:B------:R-:W2:Y:S04]  /*53460*/  LDL.LU R9, [R1+0x734] ;  /* 0x0007340001097983 */ /* 0x000ea80000300800 */
[----:B------:R-:W5:Y:S04]  /*53470*/  LDL.LU R19, [R1+0x720] ;  /* 0x0007200001137983 */ /* 0x000f680000300800 */
[----:B-1----:R-:W4:Y:S04]  /*53480*/  LDL.LU R10, [R1+0x724] ;  /* 0x00072400010a7983 */ /* 0x002f280000300800 */
[----:B------:R-:W2:Y:S01]  /*53490*/  LDL.LU R11, [R1+0x738] ;  /* 0x00073800010b7983 */ /* 0x000ea20000300800 */
[----:B---3--:R-:W-:-:S15]  /*534a0*/  HMMA.16816.F32 R12, R20, R16, R12 ;  /* 0x00000010140c723c */ /* 0x008fde000000180c */
[----:B------:R-:W-:-:S08]  /*534b0*/  NOP ;  /* 0x0000000000007918 */ /* 0x000fd00000000000 */
[----:B------:R4:W-:Y:S04]  /*534c0*/  STL.64 [R1+0x90], R12 ;  /* 0x0000900c01007387 */ /* 0x0009e80000100a00 */
[----:B------:R0:W-:Y:S01]  /*534d0*/  STL.64 [R1+0x98], R14 ;  /* 0x0000980e01007387 */ /* 0x0001e20000100a00 */
[C---:B----4-:R-:W-:Y:S01]  /*534e0*/  FMUL R13, R26.reuse, R10 ;  /* 0x0000000a1a0d7220 */ /* 0x050fe20000400000 */
[C---:B--2---:R-:W-:Y:S01]  /*534f0*/  FMUL R10, R5.reuse, R11 ;  /* 0x0000000b050a7220 */ /* 0x044fe20000400000 */
[----:B------:R-:W-:Y:S02]  /*53500*/  FMUL R11, R5, R27 ;  /* 0x0000001b050b7220 */ /* 0x000fe40000400000 */
[----:B------:R-:W2:Y:S01]  /*53510*/  LDL R27, [R1+0x3d4] ;  /* 0x0003d400011b7983 */ /* 0x000ea20000100800 */
[C---:B-----5:R-:W-:Y:S01]  /*53520*/  FMUL R12, R26.reuse, R19 ;  /* 0x000000131a0c7220 */ /* 0x060fe20000400000 */
[C---:B------:R-:W-:Y:S01]  /*53530*/  FMUL R8, R26.reuse, R8 ;  /* 0x000000081a087220 */ /* 0x040fe20000400000 */
[----:B------:R-:W-:Y:S01]  /*53540*/  FMUL R9, R26, R9 ;  /* 0x000000091a097220 */ /* 0x000fe20000400000 */
[----:B------:R-:W-:Y:S01]  /*53550*/  F2FP.F16.E4M3.UNPACK_B R28, R28 ;  /* 0x0000001cff1c723e */ /* 0x000fe200020006ff */
[----:B------:R-:W-:Y:S01]  /*53560*/  IMAD.MOV.U32 R16, RZ, RZ, R24 ;  /* 0x000000ffff107224 */ /* 0x000fe200078e0018 */
[----:B------:R-:W-:Y:S01]  /*53570*/  F2FP.F16.E4M3.UNPACK_B R29, R29 ;  /* 0x0000001dff1d723e */ /* 0x000fe200020006ff */
[----:B------:R-:W-:-:S02]  /*53580*/  IMAD.MOV.U32 R17, RZ, RZ, R6 ;  /* 0x000000ffff117224 */ /* 0x000fc400078e0006 */
[----:B------:R-:W-:-:S07]  /*53590*/  IMAD.MOV.U32 R19, RZ, RZ, R4 ;  /* 0x000000ffff137224 */ /* 0x000fce00078e0004 */
[----:B------:R-:W-:Y:S01]  /*535a0*/  HMMA.16816.F32 R8, R16, R28, R8 ;  /* 0x0000001c1008723c */ /* 0x000fe20000001808 */
[C---:B0-----:R-:W-:Y:S02]  /*535b0*/  FMUL R14, R5.reuse, R7 ;  /* 0x00000007050e7220 */ /* 0x041fe40000400000 */
[----:B------:R-:W3:Y:S04]  /*535c0*/  LDL R7, [R1+0x3d0] ;  /* 0x0003d00001077983 */ /* 0x000ee80000100800 */
[----:B------:R-:W-:Y:S01]  /*535d0*/  STL [R1+0x128], R28 ;  /* 0x0001281c01007387 */ /* 0x000fe20000100800 */
[----:B------:R-:W-:-:S03]  /*535e0*/  FMUL R15, R5, R3 ;  /* 0x00000003050f7220 */ /* 0x000fc60000400000 */
[----:B--2---:R0:W-:Y:S04]  /*535f0*/  STL.64 [R1+0x2d70], R26 ;  /* 0x002d701a01007387 */ /* 0x0041e80000100a00 */
[----:B------:R-:W-:Y:S01]  /*53600*/  STL [R1+0x12c], R29 ;  /* 0x00012c1d01007387 */ /* 0x000fe20000100800 */
[----:B0-----:R-:W-:Y:S02]  /*53610*/  F2FP.F16.E4M3.UNPACK_B R26, R25 ;  /* 0x00000019ff1a723e */ /* 0x001fe400020006ff */
[----:B------:R-:W-:-:S03]  /*53620*/  F2FP.F16.E4M3.UNPACK_B R27, R0 ;  /* 0x00000000ff1b723e */ /* 0x000fc600020006ff */
[----:B------:R-:W-:Y:S04]  /*53630*/  STL [R1+0x150], R26 ;  /* 0x0001501a01007387 */ /* 0x000fe80000100800 */
[----:B------:R-:W-:Y:S04]  /*53640*/  STL [R1+0x154], R27 ;  /* 0x0001541b01007387 */ /* 0x000fe80000100800 */
[----:B------:R0:W-:Y:S04]  /*53650*/  STL.64 [R1+0x80], R8 ;  /* 0x0000800801007387 */ /* 0x0001e80000100a00 */
[----:B------:R1:W-:Y:S01]  /*53660*/  STL [R1+0x88], R10 ;  /* 0x0000880a01007387 */ /* 0x0003e20000100800 */
[----:B------:R-:W-:-:S03]  /*53670*/  IMAD.MOV.U32 R0, RZ, RZ, R11 ;  /* 0x000000ffff007224 */ /* 0x000fc600078e000b */
[----:B0-----:R-:W2:Y:S04]  /*53680*/  LDL.LU R8, [R1+0x760] ;  /* 0x0007600001087983 */ /* 0x001ea80000300800 */
[----:B------:R-:W4:Y:S04]  /*53690*/  LDL.LU R9, [R1+0x764] ;  /* 0x0007640001097983 */ /* 0x000f280000300800 */
[----:B------:R-:W5:Y:S04]  /*536a0*/  LDL.LU R16, [R1+0x750] ;  /* 0x0007500001107983 */ /* 0x000f680000300800 */
[----:B------:R-:W3:Y:S04]  /*536b0*/  LDL.LU R17, [R1+0x754] ;  /* 0x0007540001117983 */ /* 0x000ee80000300800 */
[----:B-1----:R-:W2:Y:S04]  /*536c0*/  LDL.LU R10, [R1+0x768] ;  /* 0x00076800010a7983 */ /* 0x002ea80000300800 */
[----:B------:R-:W4:Y:S01]  /*536d0*/  LDL.LU R11, [R1+0x76c] ;  /* 0x00076c00010b7983 */ /* 0x000f220000300800 */
[----:B------:R-:W-:Y:S03]  /*536e0*/  HMMA.16816.F32 R12, R20, R26, R12 ;  /* 0x0000001a140c723c */ /* 0x000fe6000000180c */
[----:B------:R-:W3:Y:S04]  /*536f0*/  LDL.LU R29, [R1+0x758] ;  /* 0x00075800011d7983 */ /* 0x000ee80000300800 */
[----:B------:R-:W3:Y:S04]  /*53700*/  LDL.LU R28, [R1+0x75c] ;  /* 0x00075c00011c7983 */ /* 0x000ee80000300800 */
[----:B------:R-:W3:Y:S04]  /*53710*/  LDL R18, [R1+0x3b0] ;  /* 0x0003b00001127983 */ /* 0x000ee80000100800 */
[----:B------:R-:W3:Y:S04]  /*53720*/  LDL R19, [R1+0x3b4] ;  /* 0x0003b40001137983 */ /* 0x000ee80000100800 */
[----:B------:R-:W-:Y:S04]  /*53730*/  STL [R1+0x2d10], R0 ;  /* 0x002d100001007387 */ /* 0x000fe80000100800 */
[----:B------:R-:W5:Y:S04]  /*53740*/  LDL.LU.64 R26, [R1+0x2d70] ;  /* 0x002d7000011a7983 */ /* 0x000f680000300a00 */
[----:B------:R-:W3:Y:S01]  /*53750*/  LDL R3, [R1+0x3f0] ;  /* 0x0003f00001037983 */ /* 0x000ee20000100800 */
[C---:B--2---:R-:W-:Y:S01]  /*53760*/  FMUL R10, R5.reuse, R10 ;  /* 0x0000000a050a7220 */ /* 0x044fe20000400000 */
[----:B----4-:R-:W-:-:S02]  /*53770*/  FMUL R11, R5, R11 ;  /* 0x0000000b050b7220 */ /* 0x010fc40000400000 */
[----:B---3--:R-:W-:Y:S04]  /*53780*/  STL [R1+0x2d64], R3 ;  /* 0x002d640301007387 */ /* 0x008fe80000100800 */
[----:B------:R0:W-:Y:S04]  /*53790*/  STL.64 [R1+0x70], R12 ;  /* 0x0000700c01007387 */ /* 0x0001e80000100a00 */
[----:B------:R1:W-:Y:S01]  /*537a0*/  STL.64 [R1+0x78], R14 ;  /* 0x0000780e01007387 */ /* 0x0003e20000100a00 */
[----:B-----5:R-:W-:-:S03]  /*537b0*/  FMUL R8, R26, R8 ;  /* 0x000000081a087220 */ /* 0x020fc60000400000 */
[----:B------:R-:W2:Y:S01]  /*537c0*/  LDL R25, [R1+0x3f4] ;  /* 0x0003f40001197983 */ /* 0x000ea20000100800 */
[C---:B0-----:R-:W-:Y:S01]  /*537d0*/  FMUL R12, R26.reuse, R16 ;  /* 0x000000101a0c7220 */ /* 0x041fe20000400000 */
[C---:B------:R-:W-:Y:S01]  /*537e0*/  FMUL R13, R26.reuse, R17 ;  /* 0x000000111a0d7220 */ /* 0x040fe20000400000 */
[----:B------:R-:W-:Y:S01]  /*537f0*/  FMUL R9, R26, R9 ;  /* 0x000000091a097220 */ /* 0x000fe20000400000 */
[----:B------:R-:W-:-:S03]  /*53800*/  IMAD.MOV.U32 R16, RZ, RZ, R24 ;  /* 0x000000ffff107224 */ /* 0x000fc600078e0018 */
[----:B------:R0:W-:Y:S01]  /*53810*/  STL.64 [R1+0x2d68], R12 ;  /* 0x002d680c01007387 */ /* 0x0001e20000100a00 */
[----:B------:R-:W-:Y:S02]  /*53820*/  IMAD.MOV.U32 R17, RZ, RZ, R6 ;  /* 0x000000ffff117224 */ /* 0x000fe400078e0006 */
[C---:B-1----:R-:W-:Y:S01]  /*53830*/  FMUL R14, R5.reuse, R29 ;  /* 0x0000001d050e7220 */ /* 0x042fe20000400000 */
[----:B------:R-:W-:Y:S01]  /*53840*/  FMUL R15, R5, R28 ;  /* 0x0000001c050f7220 */ /* 0x000fe20000400000 */
[----:B------:R-:W3:Y:S01]  /*53850*/  LDL R29, [R1+0x404] ;  /* 0x00040400011d7983 */ /* 0x000ee20000100800 */
[----:B------:R-:W-:Y:S02]  /*53860*/  F2FP.F16.E4M3.UNPACK_B R3, R7 ;  /* 0x00000007ff03723e */ /* 0x000fe400020006ff */
[----:B0-----:R-:W-:Y:S01]  /*53870*/  F2FP.F16.E4M3.UNPACK_B R12, R18 ;  /* 0x00000012ff0c723e */ /* 0x001fe200020006ff */
[----:B------:R-:W-:Y:S01]  /*53880*/  IMAD.MOV.U32 R18, RZ, RZ, R2 ;  /* 0x000000ffff127224 */ /* 0x000fe200078e0002 */
[----:B------:R-:W-:Y:S01]  /*53890*/  F2FP.F16.E4M3.UNPACK_B R13, R19 ;  /* 0x00000013ff0d723e */ /* 0x000fe200020006ff */
[----:B------:R-:W-:Y:S01]  /*538a0*/  IMAD.MOV.U32 R19, RZ, RZ, R4 ;  /* 0x000000ffff137224 */ /* 0x000fe200078e0004 */
[----:B------:R-:W4:Y:S01]  /*538b0*/  LDL R28, [R1+0x400] ;  /* 0x00040000011c7983 */ /* 0x000f220000100800 */
[----:B------:R-:W-:-:S03]  /*538c0*/  F2FP.F16.E4M3.UNPACK_B R7, R27 ;  /* 0x0000001bff07723e */ /* 0x000fc600020006ff */
[----:B------:R-:W-:Y:S02]  /*538d0*/  STL [R1+0x138], R12 ;  /* 0x0001380c01007387 */ /* 0x000fe40000100800 */
[----:B------:R-:W-:Y:S02]  /*538e0*/  HMMA.16816.F32 R8, R16, R12, R8 ;  /* 0x0000000c1008723c */ /* 0x000fe40000001808 */
[----:B------:R-:W5:Y:S04]  /*538f0*/  LDL.LU R27, [R1+0x778] ;  /* 0x00077800011b7983 */ /* 0x000f680000300800 */
[----:B------:R0:W-:Y:S04]  /*53900*/  STL [R1+0x13c], R13 ;  /* 0x00013c0d01007387 */ /* 0x0001e80000100800 */
[----:B------:R-:W2:Y:S04]  /*53910*/  LDL.LU R0, [R1+0x77c] ;  /* 0x00077c0001007983 */ /* 0x000ea80000300800 */
[----:B------:R1:W-:Y:S04]  /*53920*/  STL [R1+0x160], R3 ;  /* 0x0001600301007387 */ /* 0x0003e80000100800 */
[----:B------:R1:W-:Y:S04]  /*53930*/  STL [R1+0x164], R7 ;  /* 0x0001640701007387 */ /* 0x0003e80000100800 */
[----:B0-----:R-:W4:Y:S01]  /*53940*/  LDL.LU.64 R12, [R1+0x2d68] ;  /* 0x002d6800010c7983 */ /* 0x001f220000300a00 */
[----:B------:R-:W-:-:S03]  /*53950*/  IMAD.MOV.U32 R16, RZ, RZ, R3 ;  /* 0x000000ffff107224 */ /* 0x000fc600078e0003 */
[----:B-1----:R-:W2:Y:S01]  /*53960*/  LDL.LU R3, [R1+0x2d64] ;  /* 0x002d640001037983 */ /* 0x002ea20000300800 */
[----:B------:R-:W-:-:S03]  /*53970*/  IMAD.MOV.U32 R17, RZ, RZ, R7 ;  /* 0x000000ffff117224 */ /* 0x000fc600078e0007 */
[----:B------:R0:W-:Y:S04]  /*53980*/  STL.64 [R1+0x60], R8 ;  /* 0x0000600801007387 */ /* 0x0001e80000100a00 */
[----:B------:R1:W-:Y:S04]  /*53990*/  STL.64 [R1+0x68], R10 ;  /* 0x0000680a01007387 */ /* 0x0003e80000100a00 */
[----:B------:R-:W2:Y:S04]  /*539a0*/  LDL.LU R7, [R1+0x2d60] ;  /* 0x002d600001077983 */ /* 0x000ea80000300800 */
[----:B0-----:R-:W5:Y:S04]  /*539b0*/  LDL.LU R8, [R1+0x780] ;  /* 0x0007800001087983 */ /* 0x001f680000300800 */
[----:B------:R-:W2:Y:S04]  /*539c0*/  LDL.LU R9, [R1+0x784] ;  /* 0x0007840001097983 */ /* 0x000ea80000300800 */
[----:B------:R-:W2:Y:S04]  /*539d0*/  LDL.LU R18, [R1+0x770] ;  /* 0x0007700001127983 */ /* 0x000ea80000300800 */
[----:B------:R-:W2:Y:S04]  /*539e0*/  LDL.LU R19, [R1+0x774] ;  /* 0x0007740001137983 */ /* 0x000ea80000300800 */
[----:B-1----:R-:W2:Y:S04]  /*539f0*/  LDL.LU R10, [R1+0x788] ;  /* 0x00078800010a7983 */ /* 0x002ea80000300800 */
[----:B------:R-:W2:Y:S01]  /*53a00*/  LDL.LU R11, [R1+0x78c] ;  /* 0x00078c00010b7983 */ /* 0x000ea20000300800 */
[----:B---3--:R-:W-:Y:S01]  /*53a10*/  F2FP.F16.E4M3.UNPACK_B R29, R29 ;  /* 0x0000001dff1d723e */ /* 0x008fe200020006ff */
[----:B----4-:R-:W-:Y:S01]  /*53a20*/  HMMA.16816.F32 R12, R20, R16, R12 ;  /* 0x00000010140c723c */ /* 0x010fe2000000180c */
[----:B------:R-:W-:-:S06]  /*53a30*/  F2FP.F16.E4M3.UNPACK_B R28, R28 ;  /* 0x0000001cff1c723e */ /* 0x000fcc00020006ff */
[----:B------:R-:W-:Y:S02]  /*53a40*/  IMAD.MOV.U32 R16, RZ, RZ, R24 ;  /* 0x000000ffff107224 */ /* 0x000fe400078e0018 */
[----:B------:R-:W-:-:S14]  /*53a50*/  IMAD.MOV.U32 R17, RZ, RZ, R6 ;  /* 0x000000ffff117224 */ /* 0x000fdc00078e0006 */
[----:B------:R0:W-:Y:S01]  /*53a60*/  STL.64 [R1+0x20], R12 ;  /* 0x0000200c01007387 */ /* 0x0001e20000100a00 */
[----:B-----5:R-:W-:-:S03]  /*53a70*/  FMUL R8, R26, R8 ;  /* 0x000000081a087220 */ /* 0x020fc60000400000 */
[----:B------:R1:W-:Y:S01]  /*53a80*/  STL.64 [R1+0x28], R14 ;  /* 0x0000280e01007387 */ /* 0x0003e20000100a00 */
[C---:B--2---:R-:W-:Y:S01]  /*53a90*/  FMUL R9, R26.reuse, R9 ;  /* 0x000000091a097220 */ /* 0x044fe20000400000 */
[C---:B0-----:R-:W-:Y:S01]  /*53aa0*/  FMUL R12, R26.reuse, R18 ;  /* 0x000000121a0c7220 */ /* 0x041fe20000400000 */
[----:B------:R-:W-:Y:S01]  /*53ab0*/  FMUL R13, R26, R19 ;  /* 0x000000131a0d7220 */ /* 0x000fe20000400000 */
[----:B------:R-:W-:Y:S01]  /*53ac0*/  FMUL R10, R5, R10 ;  /* 0x0000000a050a7220 */ /* 0x000fe20000400000 */
[----:B------:R-:W-:-:S03]  /*53ad0*/  IMAD.MOV.U32 R18, RZ, RZ, R2 ;  /* 0x000000ffff127224 */ /* 0x000fc600078e0002 */
[----:B------:R0:W-:Y:S01]  /*53ae0*/  STL.64 [R1+0x2d58], R12 ;  /* 0x002d580c01007387 */ /* 0x0001e20000100a00 */
[C---:B------:R-:W-:Y:S01]  /*53af0*/  FMUL R11, R5.reuse, R11 ;  /* 0x0000000b050b7220 */ /* 0x040fe20000400000 */
[----:B------:R-:W-:Y:S02]  /*53b00*/  IMAD.MOV.U32 R19, RZ, RZ, R4 ;  /* 0x000000ffff137224 */ /* 0x000fe400078e0004 */
[C---:B-1----:R-:W-:Y:S02]  /*53b10*/  FMUL R14, R5.reuse, R27 ;  /* 0x0000001b050e7220 */ /* 0x042fe40000400000 */
[----:B------:R-:W2:Y:S01]  /*53b20*/  LDL.LU R27, [R1+0x420] ;  /* 0x00042000011b7983 */ /* 0x000ea20000300800 */
[----:B0-----:R-:W-:Y:S02]  /*53b30*/  F2FP.F16.E4M3.UNPACK_B R12, R3 ;  /* 0x00000003ff0c723e */ /* 0x001fe400020006ff */
[----:B------:R-:W-:Y:S01]  /*53b40*/  F2FP.F16.E4M3.UNPACK_B R13, R25 ;  /* 0x00000019ff0d723e */ /* 0x000fe200020006ff */
[----:B------:R-:W3:Y:S04]  /*53b50*/  LDL R3, [R1+0x434] ;  /* 0x0004340001037983 */ /* 0x000ee80000100800 */
[----:B------:R-:W4:Y:S04]  /*53b60*/  LDL R25, [R1+0x430] ;  /* 0x0004300001197983 */ /* 0x000f280000100800 */
[----:B------:R-:W-:Y:S01]  /*53b70*/  STL [R1+0x148], R12 ;  /* 0x0001480c01007387 */ /* 0x000fe20000100800 */
[----:B------:R-:W-:Y:S06]  /*53b80*/  HMMA.16816.F32 R16, R16, R12, R8 ;  /* 0x0000000c1010723c */ /* 0x000fec0000001808 */
[----:B------:R0:W-:Y:S04]  /*53b90*/  STL [R1+0x14c], R13 ;  /* 0x00014c0d01007387 */ /* 0x0001e80000100800 */
[----:B------:R-:W-:Y:S04]  /*53ba0*/  STL [R1+0x170], R28 ;  /* 0x0001701c01007387 */ /* 0x000fe80000100800 */
[----:B------:R-:W-:Y:S04]  /*53bb0*/  STL [R1+0x174], R29 ;  /* 0x0001741d01007387 */ /* 0x000fe80000100800 */
[----:B0-----:R-:W5:Y:S01]  /*53bc0*/  LDL.LU.64 R12, [R1+0x2d58] ;  /* 0x002d5800010c7983 */ /* 0x001f620000300a00 */
[----:B------:R-:W-:-:S03]  /*53bd0*/  FMUL R15, R5, R0 ;  /* 0x00000000050f7220 */ /* 0x000fc60000400000 */
[----:B------:R-:W2:Y:S04]  /*53be0*/  LDL.LU R8, [R1+0x7b0] ;  /* 0x0007b00001087983 */ /* 0x000ea80000300800 */
[----:B------:R-:W3:Y:S04]  /*53bf0*/  LDL.LU R9, [R1+0x7b4] ;  /* 0x0007b40001097983 */ /* 0x000ee80000300800 */
[----:B------:R0:W-:Y:S04]  /*53c00*/  STL.64 [R1+0x10], R16 ;  /* 0x0000101001007387 */ /* 0x0001e80000100a00 */
[----:B------:R1:W-:Y:S04]  /*53c10*/  STL.64 [R1+0x18], R18 ;  /* 0x0000181201007387 */ /* 0x0003e80000100a00 */
[----:B0-----:R-:W4:Y:S04]  /*53c20*/  LDL.LU R16, [R1+0x7a0] ;  /* 0x0007a00001107983 */ /* 0x001f280000300800 */
[----:B------:R-:W4:Y:S04]  /*53c30*/  LDL.LU R17, [R1+0x7a4] ;  /* 0x0007a40001117983 */ /* 0x000f280000300800 */
[----:B------:R-:W4:Y:S04]  /*53c40*/  LDL.LU R10, [R1+0x7b8] ;  /* 0x0007b800010a7983 */ /* 0x000f280000300800 */
[----:B------:R-:W4:Y:S04]  /*53c50*/  LDL.LU R11, [R1+0x7bc] ;  /* 0x0007bc00010b7983 */ /* 0x000f280000300800 */
[----:B-1----:R-:W4:Y:S04]  /*53c60*/  LDL.LU R18, [R1+0x7a8] ;  /* 0x0007a80001127983 */ /* 0x002f280000300800 */
[----:B------:R-:W4:Y:S01]  /*53c70*/  LDL.LU R19, [R1+0x7ac] ;  /* 0x0007ac0001137983 */ /* 0x000f220000300800 */
[----:B-----5:R-:W-:Y:S03]  /*53c80*/  HMMA.16816.F32 R12, R20, R28, R12 ;  /* 0x0000001c140c723c */ /* 0x020fe6000000180c */
[----:B------:R-:W5:Y:S04]  /*53c90*/  LDL.LU.64 R28, [R1+0x2d50] ;  /* 0x002d5000011c7983 */ /* 0x000f680000300a00 */
[----:B------:R-:W5:Y:S01]  /*53ca0*/  LDL.LU R0, [R1+0x280] ;  /* 0x0002800001007983 */ /* 0x000f620000300800 */
[C---:B--2---:R-:W-:Y:S01]  /*53cb0*/  FMUL R8, R26.reuse, R8 ;  /* 0x000000081a087220 */ /* 0x044fe20000400000 */
[----:B---3--:R-:W-:Y:S01]  /*53cc0*/  FMUL R9, R26, R9 ;  /* 0x000000091a097220 */ /* 0x008fe20000400000 */
[----:B----4-:R-:W-:-:S02]  /*53cd0*/  F2FP.F16.E4M3.UNPACK_B R25, R25 ;  /* 0x00000019ff19723e */ /* 0x010fc400020006ff */
[----:B------:R-:W-:-:S11]  /*53ce0*/  F2FP.F16.E4M3.UNPACK_B R3, R3 ;  /* 0x00000003ff03723e */ /* 0x000fd600020006ff */
[----:B------:R0:W-:Y:S04]  /*53cf0*/  STL.64 [R1+0x50], R12 ;  /* 0x0000500c01007387 */ /* 0x0001e80000100a00 */
[----:B------:R1:W-:Y:S04]  /*53d00*/  STL.64 [R1+0x58], R14 ;  /* 0x0000580e01007387 */ /* 0x0003e80000100a00 */
[----:B------:R5:W-:Y:S01]  /*53d10*/  STL.64 [R1+0x2d48], R26 ;  /* 0x002d481a01007387 */ /* 0x000be20000100a00 */
[C---:B------:R-:W-:Y:S01]  /*53d20*/  FMUL R10, R5.reuse, R10 ;  /* 0x0000000a050a7220 */ /* 0x040fe20000400000 */
[C---:B0-----:R-:W-:Y:S01]  /*53d30*/  FMUL R12, R26.reuse, R16 ;  /* 0x000000101a0c7220 */ /* 0x041fe20000400000 */
[----:B------:R-:W-:Y:S01]  /*53d40*/  FMUL R13, R26, R17 ;  /* 0x000000111a0d7220 */ /* 0x000fe20000400000 */
[----:B------:R-:W-:Y:S01]  /*53d50*/  FMUL R11, R5, R11 ;  /* 0x0000000b050b7220 */ /* 0x000fe20000400000 */
[----:B------:R-:W-:-:S02]  /*53d60*/  IMAD.MOV.U32 R16, RZ, RZ, R24 ;  /* 0x000000ffff107224 */ /* 0x000fc400078e0018 */
[C---:B-1----:R-:W-:Y:S01]  /*53d70*/  FMUL R14, R5.reuse, R18 ;  /* 0x00000012050e7220 */ /* 0x042fe20000400000 */
[----:B------:R-:W-:Y:S02]  /*53d80*/  IMAD.MOV.U32 R17, RZ, RZ, R6 ;  /* 0x000000ffff117224 */ /* 0x000fe400078e0006 */
[----:B------:R-:W-:Y:S02]  /*53d90*/  IMAD.MOV.U32 R18, RZ, RZ, R2 ;  /* 0x000000ffff127224 */ /* 0x000fe400078e0002 */
[----:B------:R-:W-:Y:S01]  /*53da0*/  FMUL R15, R5, R19 ;  /* 0x00000013050f7220 */ /* 0x000fe20000400000 */
[----:B------:R-:W-:Y:S01]  /*53db0*/  IMAD.MOV.U32 R19, RZ, RZ, R4 ;  /* 0x000000ffff137224 */ /* 0x000fe200078e0004 */
[----:B-----5:R-:W-:Y:S01]  /*53dc0*/  F2FP.F16.E4M3.UNPACK_B R26, R29 ;  /* 0x0000001dff1a723e */ /* 0x020fe200020006ff */
[----:B------:R0:W-:Y:S01]  /*53dd0*/  STL.64 [R1+0x2cb0], R28 ;  /* 0x002cb01c01007387 */ /* 0x0001e20000100a00 */
[----:B------:R-:W-:-:S03]  /*53de0*/  F2FP.F16.E4M3.UNPACK_B R27, R28 ;  /* 0x0000001cff1b723e */ /* 0x000fc600020006ff */
[----:B0-----:R-:W2:Y:S04]  /*53df0*/  LDL.LU R28, [R1+0x798] ;  /* 0x00079800011c7983 */ /* 0x001ea80000300800 */
[----:B------:R-:W-:Y:S01]  /*53e00*/  STL [R1+0x158], R26 ;  /* 0x0001581a01007387 */ /* 0x000fe20000100800 */
[----:B------:R-:W-:Y:S03]  /*53e10*/  HMMA.16816.F32 R16, R16, R26, R8 ;  /* 0x0000001a1010723c */ /* 0x000fe60000001808 */
[----:B------:R-:W3:Y:S04]  /*53e20*/  LDL.LU R29, [R1+0x79c] ;  /* 0x00079c00011d7983 */ /* 0x000ee80000300800 */
[----:B------:R0:W-:Y:S04]  /*53e30*/  STL [R1+0x15c], R27 ;  /* 0x00015c1b01007387 */ /* 0x0001e80000100800 */
[----:B------:R1:W-:Y:S04]  /*53e40*/  STL [R1+0x198], R25 ;  /* 0x0001981901007387 */ /* 0x0003e80000100800 */
[----:B------:R4:W-:Y:S04]  /*53e50*/  STL [R1+0x19c], R3 ;  /* 0x00019c0301007387 */ /* 0x0009e80000100800 */
[----:B0-----:R-:W5:Y:S04]  /*53e60*/  LDL.LU.64 R26, [R1+0x2d48] ;  /* 0x002d4800011a7983 */ /* 0x001f680000300a00 */
[----:B------:R-:W5:Y:S04]  /*53e70*/  LDL.LU R8, [R1+0x790] ;  /* 0x0007900001087983 */ /* 0x000f680000300800 */
[----:B------:R-:W5:Y:S01]  /*53e80*/  LDL.LU R9, [R1+0x794] ;  /* 0x0007940001097983 */ /* 0x000f620000300800 */
[----:B------:R-:W-:-:S02]  /*53e90*/  IMAD.MOV.U32 R10, RZ, RZ, R25 ;  /* 0x000000ffff0a7224 */ /* 0x000fc400078e0019 */
[----:B------:R-:W-:-:S07]  /*53ea0*/  IMAD.MOV.U32 R11, RZ, RZ, R3 ;  /* 0x000000ffff0b7224 */ /* 0x000fce00078e0003 */
[----:B------:R-:W-:Y:S01]  /*53eb0*/  HMMA.16816.F32 R12, R20, R10, R12 ;  /* 0x0000000a140c723c */ /* 0x000fe2000000180c */
[----:B------:R-:W-:Y:S04]  /*53ec0*/  STL.64 [R1+0x40], R16 ;  /* 0x0000401001007387 */ /* 0x000fe80000100a00 */
[----:B------:R-:W-:Y:S04]  /*53ed0*/  STL.64 [R1+0x48], R18 ;  /* 0x0000481201007387 */ /* 0x000fe80000100a00 */
[----:B-1----:R-:W5:Y:S04]  /*53ee0*/  LDL.LU R25, [R1+0x2d40] ;  /* 0x002d400001197983 */ /* 0x002f680000300800 */
[----:B----4-:R-:W4:Y:S01]  /*53ef0*/  LDL.LU R3, [R1+0x2d3c] ;  /* 0x002d3c0001037983 */ /* 0x010f220000300800 */
[C---:B--2---:R-:W-:Y:S01]  /*53f00*/  FMUL R10, R5.reuse, R28 ;  /* 0x0000001c050a7220 */ /* 0x044fe20000400000 */
[----:B---3--:R-:W-:Y:S01]  /*53f10*/  FMUL R11, R5, R29 ;  /* 0x0000001d050b7220 */ /* 0x008fe20000400000 */
[C---:B-----5:R-:W-:Y:S01]  /*53f20*/  FMUL R8, R26.reuse, R8 ;  /* 0x000000081a087220 */ /* 0x060fe20000400000 */
[----:B------:R-:W-:-:S02]  /*53f30*/  FMUL R9, R26, R9 ;  /* 0x000000091a097220 */ /* 0x000fc40000400000 */
[----:B------:R-:W2:Y:S04]  /*53f40*/  LDL.LU R26, [R1+0x2d38] ;  /* 0x002d3800011a7983 */ /* 0x000ea80000300800 */
[----:B------:R0:W-:Y:S04]  /*53f50*/  STL.64 [R1+0x30], R12 ;  /* 0x0000300c01007387 */ /* 0x0001e80000100a00 */
[----:B------:R-:W-:Y:S04]  /*53f60*/  STL.64 [R1+0x38], R14 ;  /* 0x0000380e01007387 */ /* 0x000fe80000100a00 */
[----:B------:R-:W3:Y:S04]  /*53f70*/  LDL.LU R5, [R1+0x2d34] ;  /* 0x002d340001057983 */ /* 0x000ee80000300800 */
[----:B------:R-:W5:Y:S04]  /*53f80*/  LDL.LU R28, [R1+0x2f0] ;  /* 0x0002f000011c7983 */ /* 0x000f680000300800 */
[----:B------:R-:W5:Y:S01]  /*53f90*/  LDL.LU R29, [R1+0x2f4] ;  /* 0x0002f400011d7983 */ /* 0x000f620000300800 */
[----:B0-----:R-:W-:-:S02]  /*53fa0*/  F2FP.F16.E4M3.UNPACK_B R12, R0.H1 ;  /* 0x00000000ff0c723e */ /* 0x001fc400030006ff */
[----:B--2---:R-:W-:Y:S01]  /*53fb0*/  F2FP.F16.E4M3.UNPACK_B R0, R26.H1 ;  /* 0x0000001aff00723e */ /* 0x004fe200030006ff */
[----:B-----5:R0:W-:Y:S04]  /*53fc0*/  STL.64 [R1+0x2d18], R28 ;  /* 0x002d181c01007387 */ /* 0x0201e80000100a00 */
[----:B------:R-:W2:Y:S04]  /*53fd0*/  LDL.LU R26, [R1+0x2d30] ;  /* 0x002d3000011a7983 */ /* 0x000ea80000300800 */
[----:B------:R1:W-:Y:S04]  /*53fe0*/  STL [R1+0x1b0], R12 ;  /* 0x0001b00c01007387 */ /* 0x0003e80000100800 */
[----:B------:R-:W5:Y:S04]  /*53ff0*/  LDL.LU R20, [R1+0x320] ;  /* 0x0003200001147983 */ /* 0x000f680000300800 */
[----:B------:R-:W5:Y:S04]  /*54000*/  LDL.LU R21, [R1+0x324] ;  /* 0x0003240001157983 */ /* 0x000f680000300800 */
[----:B------:R-:W4:Y:S04]  /*54010*/  LDL.LU R22, [R1+0x350] ;  /* 0x0003500001167983 */ /* 0x000f280000300800 */
[----:B------:R-:W-:Y:S04]  /*54020*/  STL [R1+0x1b4], R0 ;  /* 0x0001b40001007387 */ /* 0x000fe80000100800 */
[----:B------:R-:W4:Y:S01]  /*54030*/  LDL.LU R23, [R1+0x354] ;  /* 0x0003540001177983 */ /* 0x000f220000300800 */
[----:B0-----:R-:W-:Y:S01]  /*54040*/  F2FP.F16.E4M3.UNPACK_B R28, R27 ;  /* 0x0000001bff1c723e */ /* 0x001fe200020006ff */
[----:B-1----:R-:W-:-:S02]  /*54050*/  IMAD.MOV.U32 R12, RZ, RZ, R24 ;  /* 0x000000ffff0c7224 */ /* 0x002fc400078e0018 */
[----:B------:R-:W-:Y:S02]  /*54060*/  IMAD.MOV.U32 R13, RZ, RZ, R6 ;  /* 0x000000ffff0d7224 */ /* 0x000fe400078e0006 */
[----:B------:R-:W-:Y:S02]  /*54070*/  IMAD.MOV.U32 R14, RZ, RZ, R2 ;  /* 0x000000ffff0e7224 */ /* 0x000fe400078e0002 */
[----:B------:R-:W-:Y:S01]  /*54080*/  IMAD.MOV.U32 R15, RZ, RZ, R4 ;  /* 0x000000ffff0f7224 */ /* 0x000fe200078e0004 */
[----:B--2---:R-:W-:-:S07]  /*54090*/  F2FP.F16.E4M3.UNPACK_B R29, R26 ;  /* 0x0000001aff1d723e */ /* 0x004fce00020006ff */
[----:B------:R-:W-:Y:S01]  /*540a0*/  HMMA.16816.F32 R8, R12, R28, R8 ;  /* 0x0000001c0c08723c */ /* 0x000fe20000001808 */
[----:B----4-:R0:W-:Y:S04]  /*540b0*/  STL.64 [R1+0x2d08], R22 ;  /* 0x002d081601007387 */ /* 0x0101e80000100a00 */
[----:B-----5:R3:W-:Y:S01]  /*540c0*/  STL.64 [R1+0x2d00], R20 ;  /* 0x002d001401007387 */ /* 0x0207e20000100a00 */
[----:B0-----:R-:W-:Y:S02]  /*540d0*/  IMAD.MOV.U32 R22, RZ, RZ, R25 ;  /* 0x000000ffff167224 */ /* 0x001fe400078e0019 */
[----:B---3--:R-:W-:Y:S02]  /*540e0*/  IMAD.MOV.U32 R20, RZ, RZ, R5 ;  /* 0x000000ffff147224 */ /* 0x008fe400078e0005 */
[----:B------:R-:W2:Y:S01]  /*540f0*/  LDL.LU R5, [R1+0x2d2c] ;  /* 0x002d2c0001057983 */ /* 0x000ea20000300800 */
[----:B------:R-:W-:-:S02]  /*54100*/  IMAD.MOV.U32 R21, RZ, RZ, R3 ;  /* 0x000000ffff157224 */ /* 0x000fc400078e0003 */
[----:B------:R-:W-:Y:S01]  /*54110*/  IMAD.MOV.U32 R23, RZ, RZ, R7 ;  /* 0x000000ffff177224 */ /* 0x000fe200078e0007 */
[----:B------:R-:W3:Y:S04]  /*54120*/  LDL.LU R3, [R1+0x2d28] ;  /* 0x002d280001037983 */ /* 0x000ee80000300800 */
[----:B------:R-:W4:Y:S04]  /*54130*/  LDL.LU R25, [R1+0x2d24] ;  /* 0x002d240001197983 */ /* 0x000f280000300800 */
[----:B------:R-:W5:Y:S04]  /*54140*/  LDL.LU R7, [R1+0x2d20] ;  /* 0x002d200001077983 */ /* 0x000f680000300800 */
[----:B------:R0:W-:Y:S01]  /*54150*/  STL.64 [R1+0x2c98], R26 ;  /* 0x002c981a01007387 */ /* 0x0001e20000100a00 */
[----:B------:R-:W-:-:S03]  /*54160*/  IMAD.MOV.U32 R6, RZ, RZ, R10 ;  /* 0x000000ffff067224 */ /* 0x000fc600078e000a */
[----:B0-----:R-:W5:Y:S04]  /*54170*/  LDL.LU R26, [R1+0x2b0] ;  /* 0x0002b000011a7983 */ /* 0x001f680000300800 */
[----:B------:R-:W-:Y:S04]  /*54180*/  STL [R1+0x168], R28 ;  /* 0x0001681c01007387 */ /* 0x000fe80000100800 */
[----:B------:R-:W5:Y:S04]  /*54190*/  LDL.LU R27, [R1+0x2b4] ;  /* 0x0002b400011b7983 */ /* 0x000f680000300800 */
[----:B------:R0:W-:Y:S04]  /*541a0*/  STL [R1+0x16c], R29 ;  /* 0x00016c1d01007387 */ /* 0x0001e80000100800 */
[----:B0-----:R-:W5:Y:S04]  /*541b0*/  LDL.LU.64 R28, [R1+0x2d18] ;  /* 0x002d1800011c7983 */ /* 0x001f680000300a00 */
[----:B------:R0:W-:Y:S04]  /*541c0*/  STL.64 [R1], R8 ;  /* 0x0000000801007387 */ /* 0x0001e80000100a00 */
[----:B------:R-:W0:Y:S04]  /*541d0*/  LDL.LU R12, [R1+0xf0] ;  /* 0x0000f000010c7983 */ /* 0x000e280000300800 */
[----:B------:R-:W0:Y:S04]  /*541e0*/  LDL.LU R13, [R1+0xf4] ;  /* 0x0000f400010d7983 */ /* 0x000e280000300800 */
[----:B------:R-:W0:Y:S04]  /*541f0*/  LDL.LU R14, [R1+0xf8] ;  /* 0x0000f800010e7983 */ /* 0x000e280000300800 */
[----:B------:R-:W0:Y:S04]  /*54200*/  LDL.LU R15, [R1+0xfc] ;  /* 0x0000fc00010f7983 */ /* 0x000e280000300800 */
[----:B------:R-:W0:Y:S01]  /*54210*/  LDL R10, [R1+0x1b0] ;  /* 0x0001b000010a7983 */ /* 0x000e220000100800 */
[----:B------:R-:W-:-:S02]  /*54220*/  IMAD.MOV.U32 R4, RZ, RZ, R11 ;  /* 0x000000ffff047224 */ /* 0x000fc400078e000b */
[----:B------:R-:W-:Y:S02]  /*54230*/  IMAD.MOV.U32 R11, RZ, RZ, R0 ;  /* 0x000000ffff0b7224 */ /* 0x000fe400078e0000 */
[----:B------:R-:W5:Y:S01]  /*54240*/  LDL.LU R0, [R1+0x2d10] ;  /* 0x002d100001007983 */ /* 0x000f620000300800 */
[----:B--2---:R-:W-:Y:S02]  /*54250*/  IMAD.MOV.U32 R19, RZ, RZ, R5 ;  /* 0x000000ffff137224 */ /* 0x004fe400078e0005 */
[----:B---3--:R-:W-:Y:S02]  /*54260*/  IMAD.MOV.U32 R18, RZ, RZ, R3 ;  /* 0x000000ffff127224 */ /* 0x008fe400078e0003 */
[----:B----4-:R-:W-:Y:S02]  /*54270*/  IMAD.MOV.U32 R16, RZ, RZ, R25 ;  /* 0x000000ffff107224 */ /* 0x010fe400078e0019 */
[----:B-----5:R-:W-:-:S07]  /*54280*/  IMAD.MOV.U32 R17, RZ, RZ, R7 ;  /* 0x000000ffff117224 */ /* 0x020fce00078e0007 */
[----:B0-----:R-:W-:Y:S07]  /*54290*/  HMMA.16816.F32 R8, R16, R10, R12 ;  /* 0x0000000a1008723c */ /* 0x001fee000000180c */
[----:B------:R-:W-:Y:S02]  /*542a0*/  F2FP.F16.E4M3.UNPACK_B R18, R26.H1 ;  /* 0x0000001aff12723e */ /* 0x000fe400030006ff */
[----:B------:R-:W-:-:S14]  /*542b0*/  F2FP.F16.E4M3.UNPACK_B R19, R27.H1 ;  /* 0x0000001bff13723e */ /* 0x000fdc00030006ff */
[----:B------:R0:W-:Y:S04]  /*542c0*/  STL.64 [R1+0x230], R8 ;  /* 0x0002300801007387 */ /* 0x0001e80000100a00 */
[----:B------:R1:W-:Y:S01]  /*542d0*/  STL.64 [R1+0x238], R10 ;  /* 0x0002380a01007387 */ /* 0x0003e20000100a00 */
[----:B0-----:R-:W-:Y:S02]  /*542e0*/  IMAD.MOV.U32 R8, RZ, RZ, R25 ;  /* 0x000000ffff087224 */ /* 0x001fe400078e0019 */
[----:B------:R-:W-:Y:S02]  /*542f0*/  IMAD.MOV.U32 R9, RZ, RZ, R7 ;  /* 0x000000ffff097224 */ /* 0x000fe400078e0007 */
[----:B-1----:R-:W-:Y:S02]  /*54300*/  IMAD.MOV.U32 R10, RZ, RZ, R3 ;  /* 0x000000ffff0a7224 */ /* 0x002fe400078e0003 */
[----:B------:R-:W-:-:S07]  /*54310*/  IMAD.MOV.U32 R11, RZ, RZ, R5 ;  /* 0x000000ffff0b7224 */ /* 0x000fce00078e0005 */
[----:B------:R-:W-:Y:S01]  /*54320*/  HMMA.16816.F32 R8, R8, R18, R20 ;  /* 0x000000120808723c */ /* 0x000fe20000001814 */
[----:B------:R-:W-:-:S05]  /*54330*/  F2FP.F16.E4M3.UNPACK_B R16, R28.H1 ;  /* 0x0000001cff10723e */ /* 0x000fca00030006ff */
[----:B------:R-:W-:Y:S01]  /*54340*/  STL [R1+0x190], R18 ;  /* 0x0001901201007387 */ /* 0x000fe20000100800 */
[----:B------:R-:W-:-:S03]  /*54350*/  F2FP.F16.E4M3.UNPACK_B R17, R29.H1 ;  /* 0x0000001dff11723e */ /* 0x000fc600030006ff */
[----:B------:R-:W2:Y:S04]  /*54360*/  LDL.LU R26, [R1+0x360] ;  /* 0x00036000011a7983 */ /* 0x000ea80000300800 */
[----:B------:R-:W-:Y:S04]  /*54370*/  STL [R1+0x194], R19 ;  /* 0x0001941301007387 */ /* 0x000fe80000100800 */
[----:B------:R-:W3:Y:S04]  /*54380*/  LDL.LU R27, [R1+0x364] ;  /* 0x00036400011b7983 */ /* 0x000ee80000300800 */
[----:B------:R-:W-:Y:S04]  /*54390*/  STL [R1+0x1a8], R16 ;  /* 0x0001a81001007387 */ /* 0x000fe80000100800 */
[----:B------:R-:W4:Y:S04]  /*543a0*/  LDL.LU R28, [R1+0x370] ;  /* 0x00037000011c7983 */ /* 0x000f280000300800 */
[----:B------:R-:W-:Y:S04]  /*543b0*/  STL [R1+0x1ac], R17 ;  /* 0x0001ac1101007387 */ /* 0x000fe80000100800 */
[----:B------:R-:W5:Y:S04]  /*543c0*/  LDL.LU R29, [R1+0x374] ;  /* 0x00037400011d7983 */ /* 0x000f680000300800 */
[----:B------:R-:W2:Y:S04]  /*543d0*/  LDL.LU.64 R22, [R1+0x2d08] ;  /* 0x002d080001167983 */ /* 0x000ea80000300a00 */
[----:B------:R-:W3:Y:S04]  /*543e0*/  LDL.LU.64 R20, [R1+0x2d00] ;  /* 0x002d000001147983 */ /* 0x000ee80000300a00 */
        /* <DEDUP_REMOVED lines=10> */
[----:B---3--:R-:W-:Y:S02]  /*54490*/  F2FP.F16.E4M3.UNPACK_B R18, R20.H1 ;  /* 0x00000014ff12723e */ /* 0x008fe400030006ff */
[----:B------:R-:W-:-:S04]  /*544a0*/  F2FP.F16.E4M3.UNPACK_B R19, R21.H1 ;  /* 0x00000015ff13723e */ /* 0x000fc800030006ff */
[----:B----4-:R-:W-:Y:S07]  /*544b0*/  HMMA.16816.F32 R8, R12, R16, R8 ;  /* 0x000000100c08723c */ /* 0x010fee0000001808 */
[----:B--2---:R-:W-:Y:S02]  /*544c0*/  F2FP.F16.E4M3.UNPACK_B R16, R22.H1 ;  /* 0x00000016ff10723e */ /* 0x004fe400030006ff */
[----:B------:R-:W-:-:S14]  /*544d0*/  F2FP.F16.E4M3.UNPACK_B R17, R23.H1 ;  /* 0x00000017ff11723e */ /* 0x000fdc00030006ff */
[----:B------:R-:W-:Y:S04]  /*544e0*/  STL.64 [R1+0x250], R8 ;  /* 0x0002500801007387 */ /* 0x000fe80000100a00 */
[----:B------:R-:W-:Y:S04]  /*544f0*/  STL.64 [R1+0x258], R10 ;  /* 0x0002580a01007387 */ /* 0x000fe80000100a00 */
[----:B------:R-:W-:Y:S04]  /*54500*/  STL [R1+0x188], R18 ;  /* 0x0001881201007387 */ /* 0x000fe80000100800 */
[----:B------:R-:W2:Y:S04]  /*54510*/  LDL R20, [R1+0x390] ;  /* 0x0003900001147983 */ /* 0x000ea80000100800 */
[----:B------:R-:W-:Y:S04]  /*54520*/  STL [R1+0x18c], R19 ;  /* 0x00018c1301007387 */ /* 0x000fe80000100800 */
[----:B------:R-:W2:Y:S04]  /*54530*/  LDL.LU R21, [R1+0x394] ;  /* 0x0003940001157983 */ /* 0x000ea80000300800 */
[----:B------:R-:W-:Y:S04]  /*54540*/  STL [R1+0x1a0], R16 ;  /* 0x0001a01001007387 */ /* 0x000fe80000100800 */
[----:B------:R-:W3:Y:S04]  /*54550*/  LDL.LU R22, [R1+0x3a0] ;  /* 0x0003a00001167983 */ /* 0x000ee80000300800 */
[----:B------:R-:W-:Y:S04]  /*54560*/  STL [R1+0x1a4], R17 ;  /* 0x0001a41101007387 */ /* 0x000fe80000100800 */
[----:B------:R-:W3:Y:S04]  /*54570*/  LDL.LU R23, [R1+0x3a4] ;  /* 0x0003a40001177983 */ /* 0x000ee80000300800 */
[----:B---3--:R-:W-:Y:S04]  /*54580*/  STL.64 [R1+0x2ce8], R22 ;  /* 0x002ce81601007387 */ /* 0x008fe80000100a00 */
[----:B--2---:R0:W-:Y:S04]  /*54590*/  STL.64 [R1+0x2ce0], R20 ;  /* 0x002ce01401007387 */ /* 0x0041e80000100a00 */
        /* <DEDUP_REMOVED lines=20> */
[----:B0-----:R-:W3:Y:S04]  /*546e0*/  LDL.LU R8, [R1+0xb0] ;  /* 0x0000b00001087983 */ /* 0x001ee80000300800 */
[----:B------:R-:W3:Y:S04]  /*546f0*/  LDL.LU R9, [R1+0xb4] ;  /* 0x0000b40001097983 */ /* 0x000ee80000300800 */
[----:B-1----:R-:W3:Y:S04]  /*54700*/  LDL.LU R10, [R1+0xb8] ;  /* 0x0000b800010a7983 */ /* 0x002ee80000300800 */
[----:B------:R-:W3:Y:S01]  /*54710*/  LDL.LU R11, [R1+0xbc] ;  /* 0x0000bc00010b7983 */ /* 0x000ee20000300800 */
[----:B------:R-:W-:-:S02]  /*54720*/  F2FP.F16.E4M3.UNPACK_B R18, R26.H1 ;  /* 0x0000001aff12723e */ /* 0x000fc400030006ff */
[----:B------:R-:W-:Y:S01]  /*54730*/  F2FP.F16.E4M3.UNPACK_B R19, R27.H1 ;  /* 0x0000001bff13723e */ /* 0x000fe200030006ff */
[----:B---3--:R-:W-:-:S15]  /*54740*/  HMMA.16816.F32 R8, R12, R16, R8 ;  /* 0x000000100c08723c */ /* 0x008fde0000001808 */
[----:B------:R-:W-:-:S08]  /*54750*/  NOP ;  /* 0x0000000000007918 */ /* 0x000fd00000000000 */
[----:B------:R0:W-:Y:S04]  /*54760*/  STL.64 [R1+0x270], R8 ;  /* 0x0002700801007387 */ /* 0x0001e80000100a00 */
[----:B------:R1:W-:Y:S01]  /*54770*/  STL.64 [R1+0x278], R10 ;  /* 0x0002780a01007387 */ /* 0x0003e20000100a00 */
[----:B0-----:R-:W-:Y:S02]  /*54780*/  IMAD.MOV.U32 R8, RZ, RZ, R25 ;  /* 0x000000ffff087224 */ /* 0x001fe400078e0019 */
[----:B------:R-:W-:Y:S02]  /*54790*/  IMAD.MOV.U32 R9, RZ, RZ, R7 ;  /* 0x000000ffff097224 */ /* 0x000fe400078e0007 */
[----:B-1----:R-:W-:Y:S02]  /*547a0*/  IMAD.MOV.U32 R10, RZ, RZ, R3 ;  /* 0x000000ffff0a7224 */ /* 0x002fe400078e0003 */
[----:B------:R-:W-:-:S07]  /*547b0*/  IMAD.MOV.U32 R11, RZ, RZ, R5 ;  /* 0x000000ffff0b7224 */ /* 0x000fce00078e0005 */
[----:B--2---:R-:W-:Y:S01]  /*547c0*/  HMMA.16816.F32 R8, R8, R18, R20 ;  /* 0x000000120808723c */ /* 0x004fe20000001814 */
[----:B------:R-:W-:Y:S02]  /*547d0*/  F2FP.F16.E4M3.UNPACK_B R16, R28.H1 ;  /* 0x0000001cff10723e */ /* 0x000fe400030006ff */
[----:B-----5:R-:W-:-:S03]  /*547e0*/  F2FP.F16.E4M3.UNPACK_B R17, R29.H1 ;  /* 0x0000001dff11723e */ /* 0x020fc600030006ff */
[----:B------:R-:W-:Y:S04]  /*547f0*/  STL [R1+0x180], R18 ;  /* 0x0001801201007387 */ /* 0x000fe80000100800 */
[----:B------:R-:W-:Y:S04]  /*54800*/  STL [R1+0x184], R19 ;  /* 0x0001841301007387 */ /* 0x000fe80000100800 */
[----:B------:R-:W-:Y:S04]  /*54810*/  STL [R1+0x208], R16 ;  /* 0x0002081001007387 */ /* 0x000fe80000100800 */
[----:B------:R-:W-:Y:S04]  /*54820*/  STL [R1+0x20c], R17 ;  /* 0x00020c1101007387 */ /* 0x000fe80000100800 */
[----:B------:R-:W2:Y:S04]  /*54830*/  LDL.LU.64 R22, [R1+0x2ce8] ;  /* 0x002ce80001167983 */ /* 0x000ea80000300a00 */
[----:B------:R-:W3:Y:S04]  /*54840*/  LDL.LU.64 R20, [R1+0x2ce0] ;  /* 0x002ce00001147983 */ /* 0x000ee80000300a00 */
[----:B------:R0:W-:Y:S04]  /*54850*/  STL.64 [R1+0x2c0], R8 ;  /* 0x0002c00801007387 */ /* 0x0001e80000100a00 */
[----:B------:R1:W-:Y:S04]  /*54860*/  STL.64 [R1+0x2c8], R10 ;  /* 0x0002c80a01007387 */ /* 0x0003e80000100a00 */
[----:B0-----:R-:W4:Y:S04]  /*54870*/  LDL.LU R8, [R1+0x90] ;  /* 0x0000900001087983 */ /* 0x001f280000300800 */
[----:B------:R-:W4:Y:S04]  /*54880*/  LDL.LU R9, [R1+0x94] ;  /* 0x0000940001097983 */ /* 0x000f280000300800 */
[----:B-1----:R-:W4:Y:S04]  /*54890*/  LDL.LU R10, [R1+0x98] ;  /* 0x00009800010a7983 */ /* 0x002f280000300800 */
[----:B------:R-:W4:Y:S04]  /*548a0*/  LDL.LU R11, [R1+0x9c] ;  /* 0x00009c00010b7983 */ /* 0x000f280000300800 */
[----:B------:R-:W5:Y:S04]  /*548b0*/  LDL.LU R28, [R1+0x3b0] ;  /* 0x0003b000011c7983 */ /* 0x000f680000300800 */
[----:B------:R-:W5:Y:S01]  /*548c0*/  LDL.LU R29, [R1+0x3b4] ;  /* 0x0003b400011d7983 */ /* 0x000f620000300800 */
[----:B----4-:R-:W-:-:S15]  /*548d0*/  HMMA.16816.F32 R8, R12, R16, R8 ;  /* 0x000000100c08723c */ /* 0x010fde0000001808 */
[----:B------:R-:W-:-:S08]  /*548e0*/  NOP ;  /* 0x0000000000007918 */ /* 0x000fd00000000000 */
[----:B------:R-:W-:Y:S04]  /*548f0*/  STL.64 [R1+0x2a0], R8 ;  /* 0x0002a00801007387 */ /* 0x000fe80000100a00 */
[----:B------:R-:W-:Y:S04]  /*54900*/  STL.64 [R1+0x2a8], R10 ;  /* 0x0002a80a01007387 */ /* 0x000fe80000100a00 */
[----:B-----5:R3:W-:Y:S04]  /*54910*/  STL.64 [R1+0x2cc8], R28 ;  /* 0x002cc81c01007387 */ /* 0x0207e80000100a00 */
[----:B------:R-:W4:Y:S01]  /*54920*/  LDL.LU R19, [R1+0x3d0] ;  /* 0x0003d00001137983 */ /* 0x000f220000300800 */
[----:B--2---:R-:W-:-:S03]  /*54930*/  F2FP.F16.E4M3.UNPACK_B R16, R22.H1 ;  /* 0x00000016ff10723e */ /* 0x004fc600030006ff */
[----:B------:R-:W2:Y:S01]  /*54940*/  LDL.LU R24, [R1+0x3d4] ;  /* 0x0003d40001187983 */ /* 0x000ea20000300800 */
[----:B---3--:R-:W-:Y:S02]  /*54950*/  F2FP.F16.E4M3.UNPACK_B R28, R20.H1 ;  /* 0x00000014ff1c723e */ /* 0x008fe400030006ff */
[----:B------:R-:W-:Y:S02]  /*54960*/  F2FP.F16.E4M3.UNPACK_B R29, R21.H1 ;  /* 0x00000015ff1d723e */ /* 0x000fe400030006ff */
[----:B------:R-:W-:Y:S01]  /*54970*/  F2FP.F16.E4M3.UNPACK_B R17, R23.H1 ;  /* 0x00000017ff11723e */ /* 0x000fe200030006ff */
[----:B------:R-:W-:Y:S04]  /*54980*/  STL [R1+0x178], R28 ;  /* 0x0001781c01007387 */ /* 0x000fe80000100800 */
[----:B------:R-:W3:Y:S04]  /*54990*/  LDL.LU R2, [R1+0x3f0] ;  /* 0x0003f00001027983 */ /* 0x000ee80000300800 */
[----:B------:R-:W-:Y:S04]  /*549a0*/  STL [R1+0x17c], R29 ;  /* 0x00017c1d01007387 */ /* 0x000fe80000100800 */
[----:B------:R-:W5:Y:S04]  /*549b0*/  LDL.LU R26, [R1+0x3f4] ;  /* 0x0003f400011a7983 */ /* 0x000f680000300800 */
[----:B------:R-:W-:Y:S04]  /*549c0*/  STL [R1+0x200], R16 ;  /* 0x0002001001007387 */ /* 0x000fe80000100800 */
[----:B------:R-:W5:Y:S04]  /*549d0*/  LDL.LU R27, [R1+0xa64] ;  /* 0x000a6400011b7983 */ /* 0x000f680000300800 */
[----:B------:R-:W-:Y:S04]  /*549e0*/  STL [R1+0x204], R17 ;  /* 0x0002041101007387 */ /* 0x000fe80000100800 */
[----:B----4-:R-:W-:Y:S04]  /*549f0*/  STL [R1+0x2cd8], R19 ;  /* 0x002cd81301007387 */ /* 0x010fe80000100800 */
[----:B------:R0:W-:Y:S04]  /*54a00*/  STL.64 [R1+0x2cd0], R16 ;  /* 0x002cd01001007387 */ /* 0x0001e80000100a00 */
[----:B0-----:R-:W4:Y:S04]  /*54a10*/  LDL.LU R16, [R1+0x80] ;  /* 0x0000800001107983 */ /* 0x001f280000300800 */
[----:B------:R-:W4:Y:S04]  /*54a20*/  LDL.LU R17, [R1+0x84] ;  /* 0x0000840001117983 */ /* 0x000f280000300800 */
[----:B------:R-:W4:Y:S01]  /*54a30*/  LDL.LU R18, [R1+0x88] ;  /* 0x0000880001127983 */ /* 0x000f220000300800 */
[----:B------:R-:W-:-:S03]  /*54a40*/  IMAD.MOV.U32 R19, RZ, RZ, R0 ;  /* 0x000000ffff137224 */ /* 0x000fc600078e0000 */
[----:B------:R-:W5:Y:S04]  /*54a50*/  LDL R0, [R1+0x5f0] ;  /* 0x0005f00001007983 */ /* 0x000f680000100800 */
[----:B------:R-:W2:Y:S04]  /*54a60*/  LDL.LU R20, [R1+0xa68] ;  /* 0x000a680001147983 */ /* 0x000ea80000300800 */
[----:B------:R-:W2:Y:S04]  /*54a70*/  LDL R21, [R1+0x5ec] ;  /* 0x0005ec0001157983 */ /* 0x000ea80000100800 */
[----:B------:R-:W3:Y:S04]  /*54a80*/  LDL.LU R22, [R1+0x400] ;  /* 0x0004000001167983 */ /* 0x000ee80000300800 */
[----:B------:R-:W3:Y:S01]  /*54a90*/  LDL.LU R23, [R1+0x404] ;  /* 0x0004040001177983 */ /* 0x000ee20000300800 */
[----:B------:R-:W-:-:S02]  /*54aa0*/  IMAD.MOV.U32 R8, RZ, RZ, R25 ;  /* 0x000000ffff087224 */ /* 0x000fc400078e0019 */
[----:B------:R-:W-:Y:S02]  /*54ab0*/  IMAD.MOV.U32 R9, RZ, RZ, R7 ;  /* 0x000000ffff097224 */ /* 0x000fe400078e0007 */
[----:B------:R-:W-:Y:S02]  /*54ac0*/  IMAD.MOV.U32 R10, RZ, RZ, R3 ;  /* 0x000000ffff0a7224 */ /* 0x000fe400078e0003 */
[----:B------:R-:W-:-:S07]  /*54ad0*/  IMAD.MOV.U32 R11, RZ, RZ, R5 ;  /* 0x000000ffff0b7224 */ /* 0x000fce00078e0005 */
[----:B----4-:R-:W-:Y:S01]  /*54ae0*/  HMMA.16816.F32 R8, R8, R28, R16 ;  /* 0x0000001c0808723c */ /* 0x010fe20000001810 */
[----:B---3--:R-:W-:Y:S04]  /*54af0*/  STL.64 [R1+0x2cc0], R22 ;  /* 0x002cc01601007387 */ /* 0x008fe80000100a00 */
[----:B--2---:R0:W-:Y:S04]  /*54b00*/  STL.64 [R1+0x2cb8], R20 ;  /* 0x002cb81401007387 */ /* 0x0041e80000100a00 */
[----:B0-----:R-:W2:Y:S04]  /*54b10*/  LDL.LU R20, [R1+0x60] ;  /* 0x0000600001147983 */ /* 0x001ea80000300800 */
[----:B------:R-:W2:Y:S04]  /*54b20*/  LDL.LU R21, [R1+0x64] ;  /* 0x0000640001157983 */ /* 0x000ea80000300800 */
[----:B------:R-:W2:Y:S04]  /*54b30*/  LDL.LU R22, [R1+0x68] ;  /* 0x0000680001167983 */ /* 0x000ea80000300800 */
[----:B------:R-:W2:Y:S04]  /*54b40*/  LDL.LU R23, [R1+0x6c] ;  /* 0x00006c0001177983 */ /* 0x000ea80000300800 */
[----:B------:R-:W3:Y:S04]  /*54b50*/  LDL.LU R19, [R1+0x2cd8] ;  /* 0x002cd80001137983 */ /* 0x000ee80000300800 */
[----:B------:R-:W4:Y:S04]  /*54b60*/  LDL.LU.64 R16, [R1+0x2cd0] ;  /* 0x002cd00001107983 */ /* 0x000f280000300a00 */
[----:B------:R-:W5:Y:S04]  /*54b70*/  LDL.LU.64 R28, [R1+0x2cc8] ;  /* 0x002cc800011c7983 */ /* 0x000f680000300a00 */
[----:B------:R0:W-:Y:S04]  /*54b80*/  STL.64 [R1+0x2e0], R8 ;  /* 0x0002e00801007387 */ /* 0x0001e80000100a00 */
[----:B------:R1:W-:Y:S04]  /*54b90*/  STL.64 [R1+0x2e8], R10 ;  /* 0x0002e80a01007387 */ /* 0x0003e80000100a00 */
[----:B0-----:R-:W4:Y:S04]  /*54ba0*/  LDL.LU R8, [R1+0x70] ;  /* 0x0000700001087983 */ /* 0x001f280000300800 */
[----:B------:R-:W4:Y:S04]  /*54bb0*/  LDL.LU R9, [R1+0x74] ;  /* 0x0000740001097983 */ /* 0x000f280000300800 */
[----:B-1----:R-:W4:Y:S04]  /*54bc0*/  LDL.LU R10, [R1+0x78] ;  /* 0x00007800010a7983 */ /* 0x002f280000300800 */
[----:B------:R-:W4:Y:S01]  /*54bd0*/  LDL.LU R11, [R1+0x7c] ;  /* 0x00007c00010b7983 */ /* 0x000f220000300800 */
[----:B-----5:R-:W-:-:S02]  /*54be0*/  F2FP.F16.E4M3.UNPACK_B R28, R28.H1 ;  /* 0x0000001cff1c723e */ /* 0x020fc400030006ff */
[----:B------:R-:W-:Y:S01]  /*54bf0*/  F2FP.F16.E4M3.UNPACK_B R29, R29.H1 ;  /* 0x0000001dff1d723e */ /* 0x000fe200030006ff */
[----:B----4-:R-:W-:-:S15]  /*54c00*/  HMMA.16816.F32 R8, R12, R16, R8 ;  /* 0x000000100c08723c */ /* 0x010fde0000001808 */
        /* <DEDUP_REMOVED lines=8> */
[----:B---3--:R-:W-:-:S05]  /*54c90*/  F2FP.F16.E4M3.UNPACK_B R16, R19.H1 ;  /* 0x00000013ff10723e */ /* 0x008fca00030006ff */
[----:B------:R-:W-:Y:S01]  /*54ca0*/  STL [R1+0x1e0], R28 ;  /* 0x0001e01c01007387 */ /* 0x000fe20000100800 */
[----:B------:R-:W-:-:S03]  /*54cb0*/  F2FP.F16.E4M3.UNPACK_B R17, R24.H1 ;  /* 0x00000018ff11723e */ /* 0x000fc600030006ff */
[----:B------:R-:W2:Y:S04]  /*54cc0*/  LDL R19, [R1+0x540] ;  /* 0x0005400001137983 */ /* 0x000ea80000100800 */
[----:B------:R0:W-:Y:S04]  /*54cd0*/  STL [R1+0x1e4], R29 ;  /* 0x0001e41d01007387 */ /* 0x0001e80000100800 */
[----:B------:R-:W3:Y:S04]  /*54ce0*/  LDL R24, [R1+0x5e8] ;  /* 0x0005e80001187983 */ /* 0x000ee80000100800 */
[----:B------:R-:W-:Y:S04]  /*54cf0*/  STL [R1+0x1f0], R16 ;  /* 0x0001f01001007387 */ /* 0x000fe80000100800 */
[----:B------:R-:W-:Y:S04]  /*54d00*/  STL [R1+0x1f4], R17 ;  /* 0x0001f41101007387 */ /* 0x000fe80000100800 */
[----:B------:R-:W4:Y:S04]  /*54d10*/  LDL.LU.64 R22, [R1+0x2cc0] ;  /* 0x002cc00001167983 */ /* 0x000f280000300a00 */
[----:B------:R-:W5:Y:S04]  /*54d20*/  LDL.LU.64 R20, [R1+0x2cb8] ;  /* 0x002cb80001147983 */ /* 0x000f680000300a00 */
[----:B0-----:R-:W3:Y:S04]  /*54d30*/  LDL.LU.64 R28, [R1+0x2cb0] ;  /* 0x002cb000011c7983 */ /* 0x001ee80000300a00 */
[----:B------:R0:W-:Y:S04]  /*54d40*/  STL.64 [R1+0x330], R8 ;  /* 0x0003300801007387 */ /* 0x0001e80000100a00 */
[----:B------:R1:W-:Y:S04]  /*54d50*/  STL.64 [R1+0x338], R10 ;  /* 0x0003380a01007387 */ /* 0x0003e80000100a00 */
[----:B0-----:R-:W2:Y:S04]  /*54d60*/  LDL.LU R8, [R1+0x20] ;  /* 0x0000200001087983 */ /* 0x001ea80000300800 */
[----:B------:R-:W2:Y:S04]  /*54d70*/  LDL.LU R9, [R1+0x24] ;  /* 0x0000240001097983 */ /* 0x000ea80000300800 */
[----:B-1----:R-:W2:Y:S04]  /*54d80*/  LDL.LU R10, [R1+0x28] ;  /* 0x00002800010a7983 */ /* 0x002ea80000300800 */
[----:B------:R-:W2:Y:S02]  /*54d90*/  LDL.LU R11, [R1+0x2c] ;  /* 0x00002c00010b7983 */ /* 0x000ea40000300800 */
[----:B--2---:R-:W-:Y:S02]  /*54da0*/  HMMA.16816.F32 R8, R12, R16, R8 ;  /* 0x000000100c08723c */ /* 0x004fe40000001808 */
[----:B------:R-:W2:-:S15]  /*54db0*/  LDL.LU R12, [R1+0x10] ;  /* 0x00001000010c7983 */ /* 0x000e9e0000300800 */
[----:B------:R-:W-:-:S06]  /*54dc0*/  NOP ;  /* 0x0000000000007918 */ /* 0x000fcc0000000000 */
[----:B------:R0:W-:Y:S04]  /*54dd0*/  STL.64 [R1+0x300], R8 ;  /* 0x0003000801007387 */ /* 0x0001e80000100a00 */
[----:B------:R1:W-:Y:S04]  /*54de0*/  STL.64 [R1+0x308], R10 ;  /* 0x0003080a01007387 */ /* 0x0003e80000100a00 */
[----:B------:R-:W2:Y:S04]  /*54df0*/  LDL.LU R13, [R1+0x14] ;  /* 0x00001400010d7983 */ /* 0x000ea80000300800 */
[----:B------:R-:W2:Y:S04]  /*54e00*/  LDL.LU R14, [R1+0x18] ;  /* 0x00001800010e7983 */ /* 0x000ea80000300800 */
[----:B------:R-:W2:Y:S01]  /*54e10*/  LDL.LU R15, [R1+0x1c] ;  /* 0x00001c00010f7983 */ /* 0x000ea20000300800 */
[----:B------:R-:W-:Y:S01]  /*54e20*/  F2FP.F16.E4M3.UNPACK_B R16, R2.H1 ;  /* 0x00000002ff10723e */ /* 0x000fe200030006ff */
[----:B0-----:R-:W-:Y:S01]  /*54e30*/  IMAD.MOV.U32 R8, RZ, RZ, R25 ;  /* 0x000000ffff087224 */ /* 0x001fe200078e0019 */
[----:B------:R-:W-:Y:S01]  /*54e40*/  F2FP.F16.E4M3.UNPACK_B R17, R26.H1 ;  /* 0x0000001aff11723e */ /* 0x000fe200030006ff */
[----:B------:R-:W-:-:S02]  /*54e50*/  IMAD.MOV.U32 R9, RZ, RZ, R7 ;  /* 0x000000ffff097224 */ /* 0x000fc400078e0007 */
[----:B-1----:R-:W-:Y:S02]  /*54e60*/  IMAD.MOV.U32 R10, RZ, RZ, R3 ;  /* 0x000000ffff0a7224 */ /* 0x002fe400078e0003 */
[----:B------:R-:W-:Y:S02]  /*54e70*/  IMAD.MOV.U32 R11, RZ, RZ, R5 ;  /* 0x000000ffff0b7224 */ /* 0x000fe400078e0005 */
[----:B------:R-:W-:-:S04]  /*54e80*/  FADD R0, -R0, R27 ;  /* 0x0000001b00007221 */ /* 0x000fc80000000100 */
[----:B------:R-:W-:-:S06]  /*54e90*/  FMUL R2, R0, 1.4426950216293334961 ;  /* 0x3fb8aa3b00027820 */ /* 0x000fcc0000400000 */
[----:B------:R-:W0:Y:S01]  /*54ea0*/  MUFU.EX2 R2, R2 ;  /* 0x0000000200027308 */ /* 0x000e220000000800 */
[----:B------:R-:W-:Y:S01]  /*54eb0*/  STL [R1+0x1f8], R16 ;  /* 0x0001f81001007387 */ /* 0x000fe20000100800 */
[----:B----4-:R-:W-:Y:S02]  /*54ec0*/  F2FP.F16.E4M3.UNPACK_B R26, R22.H1 ;  /* 0x00000016ff1a723e */ /* 0x010fe400030006ff */
[----:B------:R-:W-:Y:S01]  /*54ed0*/  F2FP.F16.E4M3.UNPACK_B R27, R23.H1 ;  /* 0x00000017ff1b723e */ /* 0x000fe200030006ff */
[----:B------:R-:W-:Y:S01]  /*54ee0*/  STL [R1+0x1fc], R17 ;  /* 0x0001fc1101007387 */ /* 0x000fe20000100800 */
[----:B--2---:R-:W-:Y:S01]  /*54ef0*/  HMMA.16816.F32 R8, R8, R16, R12 ;  /* 0x000000100808723c */ /* 0x004fe2000000180c */
[----:B-----5:R-:W-:Y:S02]  /*54f00*/  FADD R0, -R21, R20 ;  /* 0x0000001415007221 */ /* 0x020fe40000000100 */
[----:B------:R-:W-:-:S15]  /*54f10*/  LDS.64 R16, [R19+UR7+0x1800] ;  /* 0x0018000713107984 */ /* 0x000fde0008000a00 */
[----:B------:R-:W-:-:S05]  /*54f20*/  NOP ;  /* 0x0000000000007918 */ /* 0x000fca0000000000 */
[----:B------:R-:W-:Y:S04]  /*54f30*/  STL.64 [R1+0x3c0], R8 ;  /* 0x0003c00801007387 */ /* 0x000fe80000100a00 */
[----:B------:R-:W-:Y:S04]  /*54f40*/  STL.64 [R1+0x3c8], R10 ;  /* 0x0003c80a01007387 */ /* 0x000fe80000100a00 */
[----:B0-----:R-:W-:Y:S04]  /*54f50*/  STL [R1+0x280], R2 ;  /* 0x0002800201007387 */ /* 0x001fe80000100800 */
[----:B------:R-:W-:Y:S04]  /*54f60*/  STL [R1+0x1e8], R26 ;  /* 0x0001e81a01007387 */ /* 0x000fe80000100800 */
[----:B------:R-:W2:Y:S04]  /*54f70*/  LDL.LU R22, [R1+0x430] ;  /* 0x0004300001167983 */ /* 0x000ea80000300800 */
[----:B------:R-:W-:Y:S04]  /*54f80*/  STL [R1+0x1ec], R27 ;  /* 0x0001ec1b01007387 */ /* 0x000fe80000100800 */
[----:B------:R-:W2:Y:S01]  /*54f90*/  LDL.LU R23, [R1+0x434] ;  /* 0x0004340001177983 */ /* 0x000ea20000300800 */
[----:B---3--:R-:W-:-:S02]  /*54fa0*/  F2FP.F16.E4M3.UNPACK_B R20, R29.H1 ;  /* 0x0000001dff14723e */ /* 0x008fc400030006ff */
[----:B------:R-:W-:Y:S02]  /*54fb0*/  F2FP.F16.E4M3.UNPACK_B R21, R28.H1 ;  /* 0x0000001cff15723e */ /* 0x000fe400030006ff */
[----:B------:R-:W0:Y:S04]  /*54fc0*/  LDS.64 R28, [R19+UR7+0x1000] ;  /* 0x00100007131c7984 */ /* 0x000e280008000a00 */
[----:B------:R-:W1:Y:S04]  /*54fd0*/  LDS.64 R18, [R24+UR7+0x1000] ;  /* 0x0010000718127984 */ /* 0x000e680008000a00 */
[----:B------:R-:W-:Y:S04]  /*54fe0*/  STL [R1+0x210], R20 ;  /* 0x0002101401007387 */ /* 0x000fe80000100800 */
[----:B------:R-:W-:Y:S04]  /*54ff0*/  STL [R1+0x214], R21 ;  /* 0x0002141501007387 */ /* 0x000fe80000100800 */
[----:B--2---:R-:W-:Y:S04]  /*55000*/  STL.64 [R1+0x2ca8], R22 ;  /* 0x002ca81601007387 */ /* 0x004fe80000100a00 */
[----:B------:R2:W-:Y:S04]  /*55010*/  STL.64 [R1+0x2ca0], R20 ;  /* 0x002ca01401007387 */ /* 0x0005e80000100a00 */
[----:B--2---:R-:W2:Y:S04]  /*55020*/  LDL.LU R20, [R1+0x50] ;  /* 0x0000500001147983 */ /* 0x004ea80000300800 */
[----:B------:R-:W2:Y:S04]  /*55030*/  LDL.LU R21, [R1+0x54] ;  /* 0x0000540001157983 */ /* 0x000ea80000300800 */
[----:B------:R-:W2:Y:S04]  /*55040*/  LDL.LU R22, [R1+0x58] ;  /* 0x0000580001167983 */ /* 0x000ea80000300800 */
[----:B------:R-:W2:Y:S04]  /*55050*/  LDL.LU R23, [R1+0x5c] ;  /* 0x00005c0001177983 */ /* 0x000ea80000300800 */
[----:B0-----:R-:W-:Y:S04]  /*55060*/  STL [R1+0x2c74], R28 ;  /* 0x002c741c01007387 */ /* 0x001fe80000100800 */
[----:B------:R0:W-:Y:S04]  /*55070*/  STL [R1+0x2c20], R29 ;  /* 0x002c201d01007387 */ /* 0x0001e80000100800 */
[----:B0-----:R-:W3:Y:S04]  /*55080*/  LDL R29, [R1+0x280] ;  /* 0x00028000011d7983 */ /* 0x001ee80000100800 */
[----:B-1----:R-:W-:Y:S04]  /*55090*/  STL.64 [R1+0x2c68], R18 ;  /* 0x002c681201007387 */ /* 0x002fe80000100a00 */
[----:B------:R0:W-:Y:S04]  /*550a0*/  STL.64 [R1+0x2c60], R16 ;  /* 0x002c601001007387 */ /* 0x0001e80000100a00 */
[----:B0-----:R-:W4:Y:S04]  /*550b0*/  LDL.LU R16, [R1] ;  /* 0x0000000001107983 */ /* 0x001f280000300800 */
[----:B------:R-:W4:Y:S01]  /*550c0*/  LDL.LU R17, [R1+0x4] ;  /* 0x0000040001117983 */ /* 0x000f220000300800 */
[----:B------:R-:W-:-:S02]  /*550d0*/  IMAD.MOV.U32 R18, RZ, RZ, R6 ;  /* 0x000000ffff127224 */ /* 0x000fc400078e0006 */
[----:B------:R-:W-:-:S05]  /*550e0*/  IMAD.MOV.U32 R19, RZ, RZ, R4 ;  /* 0x000000ffff137224 */ /* 0x000fca00078e0004 */
[----:B------:R-:W-:Y:S04]  /*550f0*/  STL.64 [R1+0x2c80], R18 ;  /* 0x002c801201007387 */ /* 0x000fe80000100a00 */
[----:B----4-:R0:W-:Y:S04]  /*55100*/  STL.64 [R1+0x2c78], R16 ;  /* 0x002c781001007387 */ /* 0x0101e80000100a00 */
[----:B0-----:R-:W4:Y:S04]  /*55110*/  LDL.LU R16, [R1+0x30] ;  /* 0x0000300001107983 */ /* 0x001f280000300800 */
[----:B------:R-:W4:Y:S04]  /*55120*/  LDL.LU R17, [R1+0x34] ;  /* 0x0000340001117983 */ /* 0x000f280000300800 */
[----:B------:R-:W5:Y:S04]  /*55130*/  LDL.LU R18, [R1+0x38] ;  /* 0x0000380001127983 */ /* 0x000f680000300800 */
[----:B------:R-:W5:Y:S01]  /*55140*/  LDL.LU R19, [R1+0x3c] ;  /* 0x00003c0001137983 */ /* 0x000f620000300800 */
[----:B------:R-:W-:-:S02]  /*55150*/  IMAD.MOV.U32 R8, RZ, RZ, R25 ;  /* 0x000000ffff087224 */ /* 0x000fc400078e0019 */
[----:B------:R-:W-:Y:S02]  /*55160*/  IMAD.MOV.U32 R9, RZ, RZ, R7 ;  /* 0x000000ffff097224 */ /* 0x000fe400078e0007 */
[----:B------:R-:W-:Y:S02]  /*55170*/  IMAD.MOV.U32 R10, RZ, RZ, R3 ;  /* 0x000000ffff0a7224 */ /* 0x000fe400078e0003 */
[----:B------:R-:W-:-:S07]  /*55180*/  IMAD.MOV.U32 R11, RZ, RZ, R5 ;  /* 0x000000ffff0b7224 */ /* 0x000fce00078e0005 */
[----:B--2---:R-:W-:Y:S01]  /*55190*/  HMMA.16816.F32 R8, R8, R26, R20 ;  /* 0x0000001a0808723c */ /* 0x004fe20000001814 */
[----:B-----5:R-:W-:Y:S04]  /*551a0*/  STL.64 [R1+0x2c90], R18 ;  /* 0x002c901201007387 */ /* 0x020fe80000100a00 */
[----:B----4-:R0:W-:Y:S04]  /*551b0*/  STL.64 [R1+0x2c88], R16 ;  /* 0x002c881001007387 */ /* 0x0101e80000100a00 */
[----:B0-----:R-:W2:Y:S04]  /*551c0*/  LDL.LU R16, [R1+0x40] ;  /* 0x0000400001107983 */ /* 0x001ea80000300800 */
[----:B------:R-:W2:Y:S04]  /*551d0*/  LDL.LU R17, [R1+0x44] ;  /* 0x0000440001117983 */ /* 0x000ea80000300800 */
[----:B------:R-:W2:Y:S04]  /*551e0*/  LDL.LU R18, [R1+0x48] ;  /* 0x0000480001127983 */ /* 0x000ea80000300800 */
[----:B------:R-:W2:Y:S04]  /*551f0*/  LDL.LU R19, [R1+0x4c] ;  /* 0x00004c0001137983 */ /* 0x000ea80000300800 */
[----:B------:R-:W4:Y:S04]  /*55200*/  LDL.LU.64 R22, [R1+0x2ca8] ;  /* 0x002ca80001167983 */ /* 0x000f280000300a00 */
[----:B------:R-:W2:Y:S01]  /*55210*/  LDL.LU.64 R20, [R1+0x2ca0] ;  /* 0x002ca00001147983 */ /* 0x000ea20000300a00 */
[----:B------:R-:W-:-:S03]  /*55220*/  IMAD.MOV.U32 R12, RZ, RZ, R25 ;  /* 0x000000ffff0c7224 */ /* 0x000fc600078e0019 */
[----:B------:R-:W5:Y:S01]  /*55230*/  LDL.LU.64 R26, [R1+0x2c98] ;  /* 0x002c9800011a7983 */ /* 0x000f620000300a00 */
[----:B------:R-:W-:Y:S02]  /*55240*/  IMAD.MOV.U32 R13, RZ, RZ, R7 ;  /* 0x000000ffff0d7224 */ /* 0x000fe400078e0007 */
[----:B------:R-:W-:Y:S02]  /*55250*/  IMAD.MOV.U32 R14, RZ, RZ, R3 ;  /* 0x000000ffff0e7224 */ /* 0x000fe400078e0003 */
[----:B------:R-:W-:Y:S01]  /*55260*/  IMAD.MOV.U32 R15, RZ, RZ, R5 ;  /* 0x000000ffff0f7224 */ /* 0x000fe200078e0005 */
[----:B------:R-:W-:Y:S04]  /*55270*/  STL.64 [R1+0x340], R8 ;  /* 0x0003400801007387 */ /* 0x000fe80000100a00 */
[----:B------:R4:W-:Y:S04]  /*55280*/  STL.64 [R1+0x348], R10 ;  /* 0x0003480a01007387 */ /* 0x0009e80000100a00 */
[----:B------:R-:W0:Y:S01]  /*55290*/  LDS.64 R8, [R24+UR7+0x1800] ;  /* 0x0018000718087984 */ /* 0x000e220008000a00 */
[----:B--2---:R-:W-:Y:S03]  /*552a0*/  HMMA.16816.F32 R12, R12, R20, R16 ;  /* 0x000000140c0c723c */ /* 0x004fe60000001810 */
[----:B------:R-:W2:Y:S04]  /*552b0*/  LDL.LU.64 R18, [R1+0x2c90] ;  /* 0x002c900001127983 */ /* 0x000ea80000300a00 */
[----:B------:R-:W2:Y:S01]  /*552c0*/  LDL.LU.64 R16, [R1+0x2c88] ;  /* 0x002c880001107983 */ /* 0x000ea20000300a00 */
[----:B-----5:R-:W-:-:S02]  /*552d0*/  F2FP.F16.E4M3.UNPACK_B R28, R27.H1 ;  /* 0x0000001bff1c723e */ /* 0x020fc400030006ff */
[----:B------:R-:W-:Y:S02]  /*552e0*/  F2FP.F16.E4M3.UNPACK_B R27, R26.H1 ;  /* 0x0000001aff1b723e */ /* 0x000fe400030006ff */
[----:B----4-:R-:W-:Y:S02]  /*552f0*/  F2FP.F16.E4M3.UNPACK_B R10, R22.H1 ;  /* 0x00000016ff0a723e */ /* 0x010fe400030006ff */
[----:B------:R-:W-:Y:S01]  /*55300*/  F2FP.F16.E4M3.UNPACK_B R11, R23.H1 ;  /* 0x00000017ff0b723e */ /* 0x000fe200030006ff */
[----:B------:R-:W-:-:S08]  /*55310*/  IMAD.MOV.U32 R20, RZ, RZ, R25 ;  /* 0x000000ffff147224 */ /* 0x000fd000078e0019 */
[----:B------:R1:W-:Y:S04]  /*55320*/  STL.64 [R1+0x3e0], R12 ;  /* 0x0003e00c01007387 */ /* 0x0003e80000100a00 */
[----:B------:R4:W-:Y:S04]  /*55330*/  STL.64 [R1+0x3e8], R14 ;  /* 0x0003e80e01007387 */ /* 0x0009e80000100a00 */
[----:B------:R-:W5:Y:S04]  /*55340*/  LDL.LU R4, [R1+0x7f0] ;  /* 0x0007f00001047983 */ /* 0x000f680000300800 */
[----:B------:R-:W5:Y:S01]  /*55350*/  LDL.LU R6, [R1+0x7f8] ;  /* 0x0007f80001067983 */ /* 0x000f620000300800 */
[----:B-1----:R-:W-:-:S02]  /*55360*/  IMAD.MOV.U32 R12, RZ, RZ, R25 ;  /* 0x000000ffff0c7224 */ /* 0x002fc400078e0019 */
[----:B------:R-:W-:Y:S01]  /*55370*/  IMAD.MOV.U32 R13, RZ, RZ, R7 ;  /* 0x000000ffff0d7224 */ /* 0x000fe200078e0007 */
[----:B------:R-:W-:Y:S01]  /*55380*/  STL [R1+0x218], R28 ;  /* 0x0002181c01007387 */ /* 0x000fe20000100800 */
[----:B----4-:R-:W-:Y:S02]  /*55390*/  IMAD.MOV.U32 R14, RZ, RZ, R3 ;  /* 0x000000ffff0e7224 */ /* 0x010fe400078e0003 */
[----:B------:R-:W-:Y:S01]  /*553a0*/  IMAD.MOV.U32 R15, RZ, RZ, R5 ;  /* 0x000000ffff0f7224 */ /* 0x000fe200078e0005 */
[----:B------:R-:W4:Y:S01]  /*553b0*/  LDL.LU R26, [R1+0x7fc] ;  /* 0x0007fc00011a7983 */ /* 0x000f220000300800 */
[----:B------:R-:W-:-:S03]  /*553c0*/  IMAD.MOV.U32 R21, RZ, RZ, R7 ;  /* 0x000000ffff157224 */ /* 0x000fc600078e0007 */
[----:B------:R-:W-:Y:S01]  /*553d0*/  STL [R1+0x21c], R27 ;  /* 0x00021c1b01007387 */ /* 0x000fe20000100800 */
[----:B------:R-:W-:-:S03]  /*553e0*/  IMAD.MOV.U32 R22, RZ, RZ, R3 ;  /* 0x000000ffff167224 */ /* 0x000fc600078e0003 */
[----:B------:R-:W4:Y:S04]  /*553f0*/  LDL.LU R24, [R1+0x808] ;  /* 0x0008080001187983 */ /* 0x000f280000300800 */
[----:B------:R-:W4:Y:S04]  /*55400*/  LDL.LU R2, [R1+0x80c] ;  /* 0x00080c0001027983 */ /* 0x000f280000300800 */
[----:B------:R-:W5:Y:S04]  /*55410*/  LDL.LU R25, [R1+0x804] ;  /* 0x0008040001197983 */ /* 0x000f680000300800 */
[----:B------:R-:W3:Y:S04]  /*55420*/  LDL.LU R7, [R1+0x800] ;  /* 0x0008000001077983 */ /* 0x000ee80000300800 */
[----:B------:R-:W4:Y:S01]  /*55430*/  LDL.LU R3, [R1+0x7f4] ;  /* 0x0007f40001037983 */ /* 0x000f220000300800 */
[----:B--2---:R-:W-:Y:S03]  /*55440*/  HMMA.16816.F32 R12, R12, R10, R16 ;  /* 0x0000000a0c0c723c */ /* 0x004fe60000001810 */
[----:B------:R-:W2:Y:S04]  /*55450*/  LDL.LU.64 R18, [R1+0x2c80] ;  /* 0x002c800001127983 */ /* 0x000ea80000300a00 */
[----:B------:R-:W2:Y:S01]  /*55460*/  LDL.LU.64 R16, [R1+0x2c78] ;  /* 0x002c780001107983 */ /* 0x000ea20000300a00 */
[----:B------:R-:W-:-:S15]  /*55470*/  IMAD.MOV.U32 R23, RZ, RZ, R5 ;  /* 0x000000ffff177224 */ /* 0x000fde00078e0005 */
[----:B------:R-:W-:Y:S04]  /*55480*/  STL.64 [R1+0x310], R12 ;  /* 0x0003100c01007387 */ /* 0x000fe80000100a00 */
[----:B------:R1:W-:Y:S02]  /*55490*/  STL.64 [R1+0x318], R14 ;  /* 0x0003180e01007387 */ /* 0x0003e40000100a00 */
[----:B-1----:R-:W-:Y:S02]  /*554a0*/  IMAD.MOV.U32 R14, RZ, RZ, R28 ;  /* 0x000000ffff0e7224 */ /* 0x002fe400078e001c */
[----:B------:R-:W-:Y:S01]  /*554b0*/  IMAD.MOV.U32 R15, RZ, RZ, R27 ;  /* 0x000000ffff0f7224 */ /* 0x000fe200078e001b */
[----:B------:R-:W4:Y:S04]  /*554c0*/  LDL.LU R28, [R1+0x2c74] ;  /* 0x002c7400011c7983 */ /* 0x000f280000300800 */
[----:B------:R-:W4:Y:S04]  /*554d0*/  LDL.LU R27, [R1+0x2c70] ;  /* 0x002c7000011b7983 */ /* 0x000f280000300800 */
[----:B------:R-:W-:Y:S01]  /*554e0*/  STL.64 [R1+0x2b40], R10 ;  /* 0x002b400a01007387 */ /* 0x000fe20000100a00 */
[----:B--2---:R-:W-:Y:S03]  /*554f0*/  HMMA.16816.F32 R12, R20, R14, R16 ;  /* 0x0000000e140c723c */ /* 0x004fe60000001810 */
[----:B------:R-:W2:Y:S04]  /*55500*/  LDL.LU.64 R18, [R1+0x2c68] ;  /* 0x002c680001127983 */ /* 0x000ea80000300a00 */
[----:B------:R-:W2:-:S15]  /*55510*/  LDL.LU.64 R16, [R1+0x2c60] ;  /* 0x002c600001107983 */ /* 0x000e9e0000300a00 */
[----:B------:R-:W-:-:S01]  /*55520*/  NOP ;  /* 0x0000000000007918 */ /* 0x000fc20000000000 */
[----:B------:R3:W-:Y:S04]  /*55530*/  STL.64 [R1+0x380], R12 ;  /* 0x0003800c01007387 */ /* 0x0007e80000100a00 */
[----:B------:R-:W-:Y:S01]  /*55540*/  STL.64 [R1+0x388], R14 ;  /* 0x0003880e01007387 */ /* 0x000fe20000100a00 */
[C---:B---3--:R-:W-:Y:S01]  /*55550*/  FMUL R12, R29.reuse, R7 ;  /* 0x000000071d0c7220 */ /* 0x048fe20000400000 */
[----:B-----5:R-:W-:-:S05]  /*55560*/  FMUL R13, R29, R25 ;  /* 0x000000191d0d7220 */ /* 0x020fca0000400000 */
[----:B------:R1:W-:Y:S04]  /*55570*/  STL.64 [R1+0x2c58], R12 ;  /* 0x002c580c01007387 */ /* 0x0003e80000100a00 */
[----:B-1----:R-:W3:Y:S01]  /*55580*/  LDL.LU R12, [R1+0x108] ;  /* 0x00010800010c7983 */ /* 0x002ee20000300800 */
[----:B------:R-:W-:Y:S01]  /*55590*/  FMUL R0, R0, 1.4426950216293334961 ;  /* 0x3fb8aa3b00007820 */ /* 0x000fe20000400000 */
[C---:B------:R-:W-:Y:S01]  /*555a0*/  FMUL R4, R29.reuse, R4 ;  /* 0x000000041d047220 */ /* 0x040fe20000400000 */
[----:B----4-:R-:W-:Y:S01]  /*555b0*/  FMUL R5, R29, R3 ;  /* 0x000000031d057220 */ /* 0x010fe20000400000 */
[----:B------:R-:W-:Y:S01]  /*555c0*/  IMAD.MOV.U32 R13, RZ, RZ, R27 ;  /* 0x000000ffff0d7224 */ /* 0x000fe200078e001b */
[----:B------:R-:W4:Y:S02]  /*555d0*/  LDL.LU R11, [R1+0x818] ;  /* 0x00081800010b7983 */ /* 0x000f240000300800 */
[----:B------:R-:W1:Y:S01]  /*555e0*/  MUFU.EX2 R0, R0 ;  /* 0x0000000000007308 */ /* 0x000e620000000800 */
[----:B------:R-:W-:Y:S01]  /*555f0*/  IMAD.MOV.U32 R20, RZ, RZ, R28 ;  /* 0x000000ffff147224 */ /* 0x000fe200078e001c */
[----:B------:R-:W5:Y:S01]  /*55600*/  LDL.LU R10, [R1+0x81c] ;  /* 0x00081c00010a7983 */ /* 0x000f620000300800 */
[----:B0-----:R-:W-:-:S03]  /*55610*/  IMAD.MOV.U32 R23, RZ, RZ, R8 ;  /* 0x000000ffff177224 */ /* 0x001fc600078e0008 */
[----:B------:R-:W5:Y:S01]  /*55620*/  LDL.LU R3, [R1+0x828] ;  /* 0x0008280001037983 */ /* 0x000f620000300800 */
[C---:B-1----:R-:W-:Y:S01]  /*55630*/  FMUL R6, R0.reuse, R6 ;  /* 0x0000000600067220 */ /* 0x042fe20000400000 */
[C---:B------:R-:W-:Y:S01]  /*55640*/  FMUL R7, R0.reuse, R26 ;  /* 0x0000001a00077220 */ /* 0x040fe20000400000 */
[----:B------:R-:W-:Y:S02]  /*55650*/  FMUL R15, R0, R2 ;  /* 0x00000002000f7220 */ /* 0x000fe40000400000 */
[----:B------:R-:W5:Y:S01]  /*55660*/  LDL.LU R2, [R1+0x82c] ;  /* 0x00082c0001027983 */ /* 0x000f620000300800 */
[----:B--2---:R-:W-:Y:S02]  /*55670*/  IMAD.MOV.U32 R22, RZ, RZ, R18 ;  /* 0x000000ffff167224 */ /* 0x004fe400078e0012 */
[----:B------:R-:W-:-:S07]  /*55680*/  IMAD.MOV.U32 R21, RZ, RZ, R16 ;  /* 0x000000ffff157224 */ /* 0x000fce00078e0010 */
[----:B---3--:R-:W-:Y:S01]  /*55690*/  HMMA.16816.F32 R4, R20, R12, R4 ;  /* 0x0000000c1404723c */ /* 0x008fe20000001804 */
[----:B------:R-:W2:Y:S04]  /*556a0*/  LDL.LU.64 R12, [R1+0x2c58] ;  /* 0x002c5800010c7983 */ /* 0x000ea80000300a00 */
[----:B------:R-:W2:-:S15]  /*556b0*/  LDL.LU R22, [R1+0x100] ;  /* 0x0001000001167983 */ /* 0x000e9e0000300800 */
[----:B------:R-:W-:-:S03]  /*556c0*/  NOP ;  /* 0x0000000000007918 */ /* 0x000fc60000000000 */
[----:B------:R0:W-:Y:S04]  /*556d0*/  STL.64 [R1+0xf0], R4 ;  /* 0x0000f00401007387 */ /* 0x0001e80000100a00 */
[----:B------:R1:W-:Y:S04]  /*556e0*/  STL.64 [R1+0xf8], R6 ;  /* 0x0000f80601007387 */ /* 0x0003e80000100a00 */
[----:B------:R-:W2:Y:S04]  /*556f0*/  LDL.LU R23, [R1+0x104] ;  /* 0x0001040001177983 */ /* 0x000ea80000300800 */
[----:B0-----:R-:W3:Y:S04]  /*55700*/  LDL.LU R4, [R1+0x810] ;  /* 0x0008100001047983 */ /* 0x001ee80000300800 */
[----:B------:R-:W4:Y:S04]  /*55710*/  LDL.LU R5, [R1+0x814] ;  /* 0x0008140001057983 */ /* 0x000f280000300800 */
[----:B-1----:R-:W5:Y:S04]  /*55720*/  LDL.LU R6, [R1+0x820] ;  /* 0x0008200001067983 */ /* 0x002f680000300800 */
[----:B------:R-:W3:Y:S01]  /*55730*/  LDL.LU R7, [R1+0x824] ;  /* 0x0008240001077983 */ /* 0x000ee20000300800 */
[----:B------:R-:W-:Y:S01]  /*55740*/  FMUL R14, R0, R24 ;  /* 0x00000018000e7220 */ /* 0x000fe20000400000 */
[----:B------:R-:W-:-:S02]  /*55750*/  IMAD.MOV.U32 R24, RZ, RZ, R28 ;  /* 0x000000ffff187224 */ /* 0x000fc400078e001c */
[----:B------:R-:W-:Y:S02]  /*55760*/  IMAD.MOV.U32 R25, RZ, RZ, R16 ;  /* 0x000000ffff197224 */ /* 0x000fe400078e0010 */
[----:B------:R-:W-:Y:S02]  /*55770*/  IMAD.MOV.U32 R26, RZ, RZ, R18 ;  /* 0x000000ffff1a7224 */ /* 0x000fe400078e0012 */
[----:B------:R-:W-:-:S07]  /*55780*/  IMAD.MOV.U32 R27, RZ, RZ, R8 ;  /* 0x000000ffff1b7224 */ /* 0x000fce00078e0008 */
[----:B--2---:R-:W-:-:S15]  /*55790*/  HMMA.16816.F32 R12, R24, R22, R12 ;  /* 0x00000016180c723c */ /* 0x004fde000000180c */
[----:B------:R-:W-:-:S08]  /*557a0*/  NOP ;  /* 0x0000000000007918 */ /* 0x000fd00000000000 */
[----:B------:R5:W-:Y:S04]  /*557b0*/  STL.64 [R1+0xe0], R12 ;  /* 0x0000e00c01007387 */ /* 0x000be80000100a00 */
[----:B------:R-:W-:Y:S01]  /*557c0*/  STL.64 [R1+0xe8], R14 ;  /* 0x0000e80e01007387 */ /* 0x000fe20000100a00 */
[C---:B-----5:R-:W-:Y:S01]  /*557d0*/  FMUL R12, R29.reuse, R6 ;  /* 0x000000061d0c7220 */ /* 0x060fe20000400000 */
[----:B---3--:R-:W-:-:S05]  /*557e0*/  FMUL R13, R29, R7 ;  /* 0x000000071d0d7220 */ /* 0x008fca0000400000 */
[----:B------:R0:W-:Y:S04]  /*557f0*/  STL.64 [R1+0x2c50], R12 ;  /* 0x002c500c01007387 */ /* 0x0001e80000100a00 */
[----:B0-----:R-:W2:Y:S04]  /*55800*/  LDL.LU R12, [R1+0x120] ;  /* 0x00012000010c7983 */ /* 0x001ea80000300800 */
[----:B------:R-:W2:Y:S01]  /*55810*/  LDL.LU R13, [R1+0x124] ;  /* 0x00012400010d7983 */ /* 0x000ea20000300800 */
[C---:B------:R-:W-:Y:S01]  /*55820*/  FMUL R4, R29.reuse, R4 ;  /* 0x000000041d047220 */ /* 0x040fe20000400000 */
[----:B----4-:R-:W-:Y:S01]  /*55830*/  FMUL R5, R29, R5 ;  /* 0x000000051d057220 */ /* 0x010fe20000400000 */
[C---:B------:R-:W-:Y:S01]  /*55840*/  FMUL R6, R0.reuse, R11 ;  /* 0x0000000b00067220 */ /* 0x040fe20000400000 */
[----:B------:R-:W-:Y:S01]  /*55850*/  FMUL R7, R0, R10 ;  /* 0x0000000a00077220 */ /* 0x000fe20000400000 */
[----:B------:R-:W-:Y:S01]  /*55860*/  IMAD.MOV.U32 R22, RZ, RZ, R18 ;  /* 0x000000ffff167224 */ /* 0x000fe200078e0012 */
[----:B------:R-:W3:Y:S01]  /*55870*/  LDL.LU R11, [R1+0x848] ;  /* 0x00084800010b7983 */ /* 0x000ee20000300800 */
[----:B------:R-:W-:-:S02]  /*55880*/  IMAD.MOV.U32 R23, RZ, RZ, R8 ;  /* 0x000000ffff177224 */ /* 0x000fc400078e0008 */
[C---:B------:R-:W-:Y:S01]  /*55890*/  FMUL R14, R0.reuse, R3 ;  /* 0x00000003000e7220 */ /* 0x040fe20000400000 */
[----:B------:R-:W-:Y:S01]  /*558a0*/  FMUL R15, R0, R2 ;  /* 0x00000002000f7220 */ /* 0x000fe20000400000 */
[----:B------:R-:W4:Y:S04]  /*558b0*/  LDL.LU R10, [R1+0x84c] ;  /* 0x00084c00010a7983 */ /* 0x000f280000300800 */
[----:B------:R-:W5:Y:S04]  /*558c0*/  LDL.LU R3, [R1+0x838] ;  /* 0x0008380001037983 */ /* 0x000f680000300800 */
[----:B------:R-:W5:Y:S01]  /*558d0*/  LDL.LU R2, [R1+0x83c] ;  /* 0x00083c0001027983 */ /* 0x000f620000300800 */
[----:B--2---:R-:W-:Y:S03]  /*558e0*/  HMMA.16816.F32 R4, R20, R12, R4 ;  /* 0x0000000c1404723c */ /* 0x004fe60000001804 */
[----:B------:R-:W2:Y:S04]  /*558f0*/  LDL.LU.64 R12, [R1+0x2c50] ;  /* 0x002c5000010c7983 */ /* 0x000ea80000300a00 */
[----:B------:R-:W2:-:S15]  /*55900*/  LDL.LU R22, [R1+0x110] ;  /* 0x0001100001167983 */ /* 0x000e9e0000300800 */
[----:B------:R-:W-:-:S01]  /*55910*/  NOP ;  /* 0x0000000000007918 */ /* 0x000fc20000000000 */
[----:B------:R0:W-:Y:S04]  /*55920*/  STL.64 [R1+0xd0], R4 ;  /* 0x0000d00401007387 */ /* 0x0001e80000100a00 */
[----:B------:R1:W-:Y:S04]  /*55930*/  STL.64 [R1+0xd8], R6 ;  /* 0x0000d80601007387 */ /* 0x0003e80000100a00 */
[----:B------:R-:W2:Y:S04]  /*55940*/  LDL.LU R23, [R1+0x114] ;  /* 0x0001140001177983 */ /* 0x000ea80000300800 */
[----:B0-----:R-:W3:Y:S04]  /*55950*/  LDL.LU R4, [R1+0x840] ;  /* 0x0008400001047983 */ /* 0x001ee80000300800 */
[----:B------:R-:W4:Y:S04]  /*55960*/  LDL.LU R5, [R1+0x844] ;  /* 0x0008440001057983 */ /* 0x000f280000300800 */
[----:B-1----:R-:W5:Y:S04]  /*55970*/  LDL.LU R6, [R1+0x830] ;  /* 0x0008300001067983 */ /* 0x002f680000300800 */
[----:B------:R-:W3:Y:S01]  /*55980*/  LDL.LU R7, [R1+0x834] ;  /* 0x0008340001077983 */ /* 0x000ee20000300800 */
        /* <DEDUP_REMOVED lines=116> */
[----:B------:R-:W3:Y:S01]  /*560d0*/  LDL.LU R2, [R1+0x8cc] ;  /* 0x0008cc0001027983 */ /* 0x000ee20000300800 */
[----:B--2---:R-:W-:Y:S03]  /*560e0*/  HMMA.16816.F32 R4, R20, R12, R4 ;  /* 0x0000000c1404723c */ /* 0x004fe60000001804 */
[----:B------:R-:W2:Y:S04]  /*560f0*/  LDL.LU.64 R12, [R1+0x2c30] ;  /* 0x002c3000010c7983 */ /* 0x000ea80000300a00 */
[----:B------:R-:W2:-:S15]  /*56100*/  LDL.LU R22, [R1+0x148] ;  /* 0x0001480001167983 */ /* 0x000e9e0000300800 */
[----:B------:R-:W-:-:S01]  /*56110*/  NOP ;  /* 0x0000000000007918 */ /* 0x000fc20000000000 */
[----:B------:R0:W-:Y:S04]  /*56120*/  STL.64 [R1], R4 ;  /* 0x0000000401007387 */ /* 0x0001e80000100a00 */
[----:B------:R1:W-:Y:S04]  /*56130*/  STL.64 [R1+0x8], R6 ;  /* 0x0000080601007387 */ /* 0x0003e80000100a00 */
[----:B------:R-:W2:Y:S04]  /*56140*/  LDL.LU R23, [R1+0x14c] ;  /* 0x00014c0001177983 */ /* 0x000ea80000300800 */
[----:B0-----:R-:W4:Y:S04]  /*56150*/  LDL.LU R4, [R1+0x8d0] ;  /* 0x0008d00001047983 */ /* 0x001f280000300800 */
        /* <DEDUP_REMOVED lines=13> */
[----:B------:R-:W-:-:S02]  /*56230*/  FMUL R14, R0, R3 ;  /* 0x00000003000e7220 */ /* 0x000fc40000400000 */
[----:B------:R-:W3:Y:S04]  /*56240*/  LDL.LU R2, [R1+0x168] ;  /* 0x0001680001027983 */ /* 0x000ee80000300800 */
[----:B------:R-:W3:Y:S01]  /*56250*/  LDL.LU R3, [R1+0x16c] ;  /* 0x00016c0001037983 */ /* 0x000ee20000300800 */
[C---:B----4-:R-:W-:Y:S01]  /*56260*/  FMUL R4, R29.reuse, R4 ;  /* 0x000000041d047220 */ /* 0x050fe20000400000 */
[----:B------:R-:W-:Y:S01]  /*56270*/  FMUL R5, R29, R5 ;  /* 0x000000051d057220 */ /* 0x000fe20000400000 */
[C---:B------:R-:W-:Y:S01]  /*56280*/  FMUL R6, R0.reuse, R11 ;  /* 0x0000000b00067220 */ /* 0x040fe20000400000 */
[----:B------:R-:W-:Y:S01]  /*56290*/  FMUL R7, R0, R10 ;  /* 0x0000000a00077220 */ /* 0x000fe20000400000 */
[----:B------:R-:W-:Y:S02]  /*562a0*/  IMAD.MOV.U32 R22, RZ, RZ, R18 ;  /* 0x000000ffff167224 */ /* 0x000fe400078e0012 */
[----:B------:R-:W-:-:S07]  /*562b0*/  IMAD.MOV.U32 R23, RZ, RZ, R8 ;  /* 0x000000ffff177224 */ /* 0x000fce00078e0008 */
[----:B--2---:R-:W-:Y:S01]  /*562c0*/  HMMA.16816.F32 R4, R20, R12, R4 ;  /* 0x0000000c1404723c */ /* 0x004fe20000001804 */
[----:B---3--:R0:W-:Y:S04]  /*562d0*/  STL.64 [R1+0x2c18], R2 ;  /* 0x002c180201007387 */ /* 0x0081e80000100a00 */
[----:B0-----:R-:W2:Y:S04]  /*562e0*/  LDL.LU R2, [R1+0x198] ;  /* 0x0001980001027983 */ /* 0x001ea80000300800 */
[----:B------:R-:W2:Y:S04]  /*562f0*/  LDL.LU R3, [R1+0x19c] ;  /* 0x00019c0001037983 */ /* 0x000ea80000300800 */
[----:B------:R-:W3:Y:S04]  /*56300*/  LDL.LU R11, [R1+0x8b8] ;  /* 0x0008b800010b7983 */ /* 0x000ee80000300800 */
[----:B------:R-:W4:Y:S04]  /*56310*/  LDL.LU R10, [R1+0x8bc] ;  /* 0x0008bc00010a7983 */ /* 0x000f280000300800 */
[----:B------:R-:W5:Y:S04]  /*56320*/  LDL.LU.64 R12, [R1+0x2c28] ;  /* 0x002c2800010c7983 */ /* 0x000f680000300a00 */
[----:B------:R-:W5:Y:S04]  /*56330*/  LDL.LU R20, [R1+0x158] ;  /* 0x0001580001147983 */ /* 0x000f680000300800 */
[----:B------:R0:W-:Y:S04]  /*56340*/  STL.64 [R1+0x40], R4 ;  /* 0x0000400401007387 */ /* 0x0001e80000100a00 */
[----:B------:R1:W-:Y:S04]  /*56350*/  STL.64 [R1+0x48], R6 ;  /* 0x0000480601007387 */ /* 0x0003e80000100a00 */
[----:B------:R-:W5:Y:S04]  /*56360*/  LDL.LU R21, [R1+0x15c] ;  /* 0x00015c0001157983 */ /* 0x000f680000300800 */
[----:B0-----:R-:W2:Y:S04]  /*56370*/  LDL.LU R4, [R1+0x8e0] ;  /* 0x0008e00001047983 */ /* 0x001ea80000300800 */
[----:B------:R-:W3:Y:S04]  /*56380*/  LDL.LU R5, [R1+0x8e4] ;  /* 0x0008e40001057983 */ /* 0x000ee80000300800 */
[----:B------:R-:W4:Y:S04]  /*56390*/  LDL.LU R22, [R1+0x8b0] ;  /* 0x0008b00001167983 */ /* 0x000f280000300800 */
[----:B------:R-:W4:Y:S04]  /*563a0*/  LDL.LU R23, [R1+0x8b4] ;  /* 0x0008b40001177983 */ /* 0x000f280000300800 */
[----:B-1----:R-:W4:Y:S04]  /*563b0*/  LDL.LU R6, [R1+0x8e8] ;  /* 0x0008e80001067983 */ /* 0x002f280000300800 */
[----:B------:R-:W4:Y:S01]  /*563c0*/  LDL.LU R7, [R1+0x8ec] ;  /* 0x0008ec0001077983 */ /* 0x000f220000300800 */
[----:B-----5:R-:W-:Y:S01]  /*563d0*/  HMMA.16816.F32 R12, R24, R20, R12 ;  /* 0x00000014180c723c */ /* 0x020fe2000000180c */
[C---:B--2---:R-:W-:Y:S01]  /*563e0*/  FMUL R4, R29.reuse, R4 ;  /* 0x000000041d047220 */ /* 0x044fe20000400000 */
[----:B---3--:R-:W-:-:S05]  /*563f0*/  FMUL R5, R29, R5 ;  /* 0x000000051d057220 */ /* 0x008fca0000400000 */
[C---:B----4-:R-:W-:Y:S01]  /*56400*/  FMUL R20, R29.reuse, R22 ;  /* 0x000000161d147220 */ /* 0x050fe20000400000 */
[C---:B------:R-:W-:Y:S01]  /*56410*/  FMUL R22, R0.reuse, R11 ;  /* 0x0000000b00167220 */ /* 0x040fe20000400000 */
[----:B------:R-:W-:Y:S01]  /*56420*/  FMUL R21, R29, R23 ;  /* 0x000000171d157220 */ /* 0x000fe20000400000 */
[----:B------:R-:W-:-:S13]  /*56430*/  FMUL R6, R0, R6 ;  /* 0x0000000600067220 */ /* 0x000fda0000400000 */
[----:B------:R0:W-:Y:S01]  /*56440*/  STL.64 [R1+0x30], R12 ;  /* 0x0000300c01007387 */ /* 0x0001e20000100a00 */
[----:B------:R-:W-:-:S03]  /*56450*/  FMUL R7, R0, R7 ;  /* 0x0000000700077220 */ /* 0x000fc60000400000 */
[----:B------:R1:W-:Y:S01]  /*56460*/  STL.64 [R1+0x38], R14 ;  /* 0x0000380e01007387 */ /* 0x0003e20000100a00 */
[----:B------:R-:W-:-:S03]  /*56470*/  FMUL R23, R0, R10 ;  /* 0x0000000a00177220 */ /* 0x000fc60000400000 */
[----:B------:R-:W2:Y:S01]  /*56480*/  LDL.LU R29, [R1+0x2c20] ;  /* 0x002c2000011d7983 */ /* 0x000ea20000300800 */
[----:B0-----:R-:W-:-:S03]  /*56490*/  IMAD.MOV.U32 R12, RZ, RZ, R28 ;  /* 0x000000ffff0c7224 */ /* 0x001fc600078e001c */
[----:B------:R-:W3:Y:S01]  /*564a0*/  LDL.LU R10, [R1+0x188] ;  /* 0x00018800010a7983 */ /* 0x000ee20000300800 */
[----:B------:R-:W-:Y:S02]  /*564b0*/  IMAD.MOV.U32 R13, RZ, RZ, R16 ;  /* 0x000000ffff0d7224 */ /* 0x000fe400078e0010 */
[----:B-1----:R-:W-:Y:S01]  /*564c0*/  IMAD.MOV.U32 R14, RZ, RZ, R18 ;  /* 0x000000ffff0e7224 */ /* 0x002fe200078e0012 */
[----:B------:R-:W3:Y:S01]  /*564d0*/  LDL.LU R11, [R1+0x18c] ;  /* 0x00018c00010b7983 */ /* 0x000ee20000300800 */
[----:B------:R-:W-:-:S03]  /*564e0*/  IMAD.MOV.U32 R15, RZ, RZ, R8 ;  /* 0x000000ffff0f7224 */ /* 0x000fc600078e0008 */
[----:B------:R-:W-:Y:S04]  /*564f0*/  STL [R1+0x2a70], R0 ;  /* 0x002a700001007387 */ /* 0x000fe80000100800 */
[----:B------:R-:W-:Y:S01]  /*56500*/  HMMA.16816.F32 R12, R12, R2, R4 ;  /* 0x000000020c0c723c */ /* 0x000fe20000001804 */
[----:B------:R-:W4:-:S15]  /*56510*/  LDL.LU.64 R2, [R1+0x2c18] ;  /* 0x002c180001027983 */ /* 0x000f1e0000300a00 */
[----:B------:R-:W-:-:S07]  /*56520*/  NOP ;  /* 0x0000000000007918 */ /* 0x000fce0000000000 */
[----:B------:R-:W-:Y:S04]  /*56530*/  STL.64 [R1+0x20], R12 ;  /* 0x0000200c01007387 */ /* 0x000fe80000100a00 */
[----:B------:R-:W-:Y:S01]  /*56540*/  STL.64 [R1+0x28], R14 ;  /* 0x0000280e01007387 */ /* 0x000fe20000100a00 */
[----:B----4-:R-:W-:Y:S03]  /*56550*/  HMMA.16816.F32 R20, R24, R2, R20 ;  /* 0x000000021814723c */ /* 0x010fe60000001814 */
[----:B------:R-:W4:Y:S04]  /*56560*/  LDL.LU R24, [R1+0x190] ;  /* 0x0001900001187983 */ /* 0x000f280000300800 */
[----:B------:R-:W4:Y:S04]  /*56570*/  LDL.LU R25, [R1+0x194] ;  /* 0x0001940001197983 */ /* 0x000f280000300800 */
[----:B------:R-:W5:Y:S04]  /*56580*/  LDL.LU R26, [R1+0x1a8] ;  /* 0x0001a800011a7983 */ /* 0x000f680000300800 */
[----:B------:R-:W5:Y:S09]  /*56590*/  LDL.LU R27, [R1+0x1ac] ;  /* 0x0001ac00011b7983 */ /* 0x000f720000300800 */
[----:B------:R-:W-:-:S02]  /*565a0*/  IMAD.MOV.U32 R18, RZ, RZ, R20 ;  /* 0x000000ffff127224 */ /* 0x000fc400078e0014 */
[----:B------:R-:W-:Y:S02]  /*565b0*/  IMAD.MOV.U32 R16, RZ, RZ, R21 ;  /* 0x000000ffff107224 */ /* 0x000fe400078e0015 */
[----:B------:R-:W-:Y:S02]  /*565c0*/  IMAD.MOV.U32 R3, RZ, RZ, R22 ;  /* 0x000000ffff037224 */ /* 0x000fe400078e0016 */
[----:B------:R-:W-:Y:S01]  /*565d0*/  IMAD.MOV.U32 R2, RZ, RZ, R23 ;  /* 0x000000ffff027224 */ /* 0x000fe200078e0017 */
[----:B-----5:R-:W-:Y:S04]  /*565e0*/  STL.64 [R1+0x2c10], R26 ;  /* 0x002c101a01007387 */ /* 0x020fe80000100a00 */
[----:B----4-:R0:W-:Y:S04]  /*565f0*/  STL.64 [R1+0x2c08], R24 ;  /* 0x002c081801007387 */ /* 0x0101e80000100a00 */
[----:B0-----:R-:W4:Y:S04]  /*56600*/  LDL.LU R24, [R1+0xf0] ;  /* 0x0000f00001187983 */ /* 0x001f280000300800 */
[----:B------:R-:W4:Y:S04]  /*56610*/  LDL.LU R25, [R1+0xf4] ;  /* 0x0000f40001197983 */ /* 0x000f280000300800 */
[----:B------:R-:W4:Y:S04]  /*56620*/  LDL.LU R26, [R1+0xf8] ;  /* 0x0000f800011a7983 */ /* 0x000f280000300800 */
[----:B------:R-:W4:Y:S04]  /*56630*/  LDL.LU R27, [R1+0xfc] ;  /* 0x0000fc00011b7983 */ /* 0x000f280000300800 */
[----:B------:R-:W5:Y:S04]  /*56640*/  LDL.LU R20, [R1+0xc0] ;  /* 0x0000c00001147983 */ /* 0x000f680000300800 */
[----:B------:R-:W5:Y:S04]  /*56650*/  LDL.LU R21, [R1+0xc4] ;  /* 0x0000c40001157983 */ /* 0x000f680000300800 */
[----:B------:R-:W2:Y:S04]  /*56660*/  LDL.LU R22, [R1+0xc8] ;  /* 0x0000c80001167983 */ /* 0x000ea80000300800 */
[----:B------:R-:W2:Y:S04]  /*56670*/  LDL.LU R23, [R1+0xcc] ;  /* 0x0000cc0001177983 */ /* 0x000ea80000300800 */
[----:B--2---:R-:W-:Y:S04]  /*56680*/  STL.64 [R1+0x2bf0], R22 ;  /* 0x002bf01601007387 */ /* 0x004fe80000100a00 */
[----:B-----5:R0:W-:Y:S04]  /*56690*/  STL.64 [R1+0x2be8], R20 ;  /* 0x002be81401007387 */ /* 0x0201e80000100a00 */
[----:B0-----:R-:W2:Y:S04]  /*566a0*/  LDL.LU R20, [R1+0xd0] ;  /* 0x0000d00001147983 */ /* 0x001ea80000300800 */
[----:B------:R-:W2:Y:S04]  /*566b0*/  LDL.LU R21, [R1+0xd4] ;  /* 0x0000d40001157983 */ /* 0x000ea80000300800 */
[----:B------:R-:W5:Y:S04]  /*566c0*/  LDL.LU R22, [R1+0xd8] ;  /* 0x0000d80001167983 */ /* 0x000f680000300800 */
[----:B------:R-:W5:Y:S04]  /*566d0*/  LDL.LU R23, [R1+0xdc] ;  /* 0x0000dc0001177983 */ /* 0x000f680000300800 */
[----:B-----5:R-:W-:Y:S04]  /*566e0*/  STL.64 [R1+0x2c00], R22 ;  /* 0x002c001601007387 */ /* 0x020fe80000100a00 */
[----:B--2---:R0:W-:Y:S04]  /*566f0*/  STL.64 [R1+0x2bf8], R20 ;  /* 0x002bf81401007387 */ /* 0x0041e80000100a00 */
[----:B0-----:R-:W2:Y:S04]  /*56700*/  LDL.LU R20, [R1+0xe0] ;  /* 0x0000e00001147983 */ /* 0x001ea80000300800 */
[----:B------:R-:W2:Y:S04]  /*56710*/  LDL.LU R21, [R1+0xe4] ;  /* 0x0000e40001157983 */ /* 0x000ea80000300800 */
[----:B------:R-:W2:Y:S04]  /*56720*/  LDL.LU R22, [R1+0xe8] ;  /* 0x0000e80001167983 */ /* 0x000ea80000300800 */
[----:B------:R-:W2:Y:S04]  /*56730*/  LDL.LU R23, [R1+0xec] ;  /* 0x0000ec0001177983 */ /* 0x000ea80000300800 */
[----:B------:R0:W-:Y:S04]  /*56740*/  STL.64 [R1+0x2b58], R2 ;  /* 0x002b580201007387 */ /* 0x0001e80000100a00 */
[----:B0-----:R-:W4:Y:S04]  /*56750*/  LDL.LU R2, [R1+0x1b0] ;  /* 0x0001b00001027983 */ /* 0x001f280000300800 */
[----:B------:R-:W4:Y:S01]  /*56760*/  LDL.LU R3, [R1+0x1b4] ;  /* 0x0001b40001037983 */ /* 0x000f220000300800 */
[----:B------:R-:W-:-:S02]  /*56770*/  IMAD.MOV.U32 R4, RZ, RZ, R29 ;  /* 0x000000ffff047224 */ /* 0x000fc400078e001d */
[----:B------:R-:W-:Y:S02]  /*56780*/  IMAD.MOV.U32 R5, RZ, RZ, R17 ;  /* 0x000000ffff057224 */ /* 0x000fe400078e0011 */
[----:B------:R-:W-:Y:S02]  /*56790*/  IMAD.MOV.U32 R6, RZ, RZ, R19 ;  /* 0x000000ffff067224 */ /* 0x000fe400078e0013 */
[----:B------:R-:W-:-:S07]  /*567a0*/  IMAD.MOV.U32 R7, RZ, RZ, R9 ;  /* 0x000000ffff077224 */ /* 0x000fce00078e0009 */
[----:B----4-:R-:W-:Y:S01]  /*567b0*/  HMMA.16816.F32 R4, R4, R2, R24 ;  /* 0x000000020404723c */ /* 0x010fe20000001818 */
[----:B------:R-:W4:Y:S04]  /*567c0*/  LDL.LU.64 R26, [R1+0x2c10] ;  /* 0x002c1000011a7983 */ /* 0x000f280000300a00 */
[----:B------:R-:W2:Y:S01]  /*567d0*/  LDL.LU.64 R24, [R1+0x2c08] ;  /* 0x002c080001187983 */ /* 0x000ea20000300a00 */
[----:B------:R-:W-:Y:S02]  /*567e0*/  IMAD.MOV.U32 R12, RZ, RZ, R29 ;  /* 0x000000ffff0c7224 */ /* 0x000fe400078e001d */
[----:B------:R-:W-:Y:S02]  /*567f0*/  IMAD.MOV.U32 R13, RZ, RZ, R17 ;  /* 0x000000ffff0d7224 */ /* 0x000fe400078e0011 */
[----:B------:R-:W-:-:S02]  /*56800*/  IMAD.MOV.U32 R14, RZ, RZ, R19 ;  /* 0x000000ffff0e7224 */ /* 0x000fc400078e0013 */
[----:B------:R-:W-:-:S11]  /*56810*/  IMAD.MOV.U32 R15, RZ, RZ, R9 ;  /* 0x000000ffff0f7224 */ /* 0x000fd600078e0009 */
[----:B------:R0:W-:Y:S04]  /*56820*/  STL.64 [R1+0x160], R4 ;  /* 0x0001600401007387 */ /* 0x0001e80000100a00 */
[----:B------:R1:W-:Y:S01]  /*56830*/  STL.64 [R1+0x168], R6 ;  /* 0x0001680601007387 */ /* 0x0003e20000100a00 */
[----:B--2---:R-:W-:Y:S03]  /*56840*/  HMMA.16816.F32 R12, R12, R24, R20 ;  /* 0x000000180c0c723c */ /* 0x004fe60000001814 */
[----:B------:R-:W4:Y:S04]  /*56850*/  LDL.LU.64 R22, [R1+0x2c00] ;  /* 0x002c000001167983 */ /* 0x000f280000300a00 */
[----:B------:R-:W4:Y:S01]  /*56860*/  LDL.LU.64 R20, [R1+0x2bf8] ;  /* 0x002bf80001147983 */ /* 0x000f220000300a00 */
[----:B0-----:R-:W-:-:S02]  /*56870*/  IMAD.MOV.U32 R4, RZ, RZ, R29 ;  /* 0x000000ffff047224 */ /* 0x001fc400078e001d */
[----:B------:R-:W-:Y:S02]  /*56880*/  IMAD.MOV.U32 R5, RZ, RZ, R17 ;  /* 0x000000ffff057224 */ /* 0x000fe400078e0011 */
[----:B-1----:R-:W-:Y:S02]  /*56890*/  IMAD.MOV.U32 R6, RZ, RZ, R19 ;  /* 0x000000ffff067224 */ /* 0x002fe400078e0013 */
[----:B------:R-:W-:-:S09]  /*568a0*/  IMAD.MOV.U32 R7, RZ, RZ, R9 ;  /* 0x000000ffff077224 */ /* 0x000fd200078e0009 */
[----:B------:R0:W-:Y:S04]  /*568b0*/  STL.64 [R1+0x1d0], R12 ;  /* 0x0001d00c01007387 */ /* 0x0001e80000100a00 */
[----:B------:R1:W-:Y:S01]  /*568c0*/  STL.64 [R1+0x1d8], R14 ;  /* 0x0001d80e01007387 */ /* 0x0003e20000100a00 */
[----:B----4-:R-:W-:Y:S03]  /*568d0*/  HMMA.16816.F32 R24, R4, R26, R20 ;  /* 0x0000001a0418723c */ /* 0x010fe60000001814 */
[----:B------:R-:W3:Y:S04]  /*568e0*/  LDL.LU.64 R22, [R1+0x2bf0] ;  /* 0x002bf00001167983 */ /* 0x000ee80000300a00 */
[----:B------:R-:W3:Y:S01]  /*568f0*/  LDL.LU.64 R20, [R1+0x2be8] ;  /* 0x002be80001147983 */ /* 0x000ee20000300a00 */
[----:B0-----:R-:W-:-:S02]  /*56900*/  IMAD.MOV.U32 R12, RZ, RZ, R29 ;  /* 0x000000ffff0c7224 */ /* 0x001fc400078e001d */
[----:B------:R-:W-:Y:S02]  /*56910*/  IMAD.MOV.U32 R13, RZ, RZ, R17 ;  /* 0x000000ffff0d7224 */ /* 0x000fe400078e0011 */
[----:B-1----:R-:W-:Y:S02]  /*56920*/  IMAD.MOV.U32 R14, RZ, RZ, R19 ;  /* 0x000000ffff0e7224 */ /* 0x002fe400078e0013 */
[----:B------:R-:W-:-:S09]  /*56930*/  IMAD.MOV.U32 R15, RZ, RZ, R9 ;  /* 0x000000ffff0f7224 */ /* 0x000fd200078e0009 */
[----:B------:R0:W-:Y:S04]  /*56940*/  STL.64 [R1+0x1c0], R24 ;  /* 0x0001c01801007387 */ /* 0x0001e80000100a00 */
[----:B------:R1:W-:Y:S01]  /*56950*/  STL.64 [R1+0x1c8], R26 ;  /* 0x0001c81a01007387 */ /* 0x0003e20000100a00 */
[----:B---3--:R-:W-:Y:S03]  /*56960*/  HMMA.16816.F32 R12, R12, R10, R20 ;  /* 0x0000000a0c0c723c */ /* 0x008fe60000001814 */
[----:B------:R-:W2:-:S15]  /*56970*/  LDL.LU R10, [R1+0x1f0] ;  /* 0x0001f000010a7983 */ /* 0x000e9e0000300800 */
[----:B------:R-:W-:-:S05]  /*56980*/  NOP ;  /* 0x0000000000007918 */ /* 0x000fca0000000000 */
[----:B------:R-:W-:Y:S04]  /*56990*/  STL.64 [R1+0x1b0], R12 ;  /* 0x0001b00c01007387 */ /* 0x000fe80000100a00 */
[----:B------:R-:W-:Y:S04]  /*569a0*/  STL.64 [R1+0x1b8], R14 ;  /* 0x0001b80e01007387 */ /* 0x000fe80000100a00 */
[----:B------:R-:W2:Y:S04]  /*569b0*/  LDL.LU R11, [R1+0x1f4] ;  /* 0x0001f400010b7983 */ /* 0x000ea80000300800 */
[----:B--2---:R2:W-:Y:S04]  /*569c0*/  STL.64 [R1+0x2ba0], R10 ;  /* 0x002ba00a01007387 */ /* 0x0045e80000100a00 */
[----:B------:R-:W3:Y:S04]  /*569d0*/  LDL.LU R20, [R1] ;  /* 0x0000000001147983 */ /* 0x000ee80000300800 */
[----:B------:R-:W3:Y:S04]  /*569e0*/  LDL.LU R21, [R1+0x4] ;  /* 0x0000040001157983 */ /* 0x000ee80000300800 */
[----:B------:R-:W4:Y:S04]  /*569f0*/  LDL.LU R22, [R1+0x8] ;  /* 0x0000080001167983 */ /* 0x000f280000300800 */
[----:B------:R-:W4:Y:S04]  /*56a00*/  LDL.LU R23, [R1+0xc] ;  /* 0x00000c0001177983 */ /* 0x000f280000300800 */
[----:B0-----:R-:W5:Y:S04]  /*56a10*/  LDL.LU R24, [R1+0x200] ;  /* 0x0002000001187983 */ /* 0x001f680000300800 */
[----:B------:R-:W5:Y:S04]  /*56a20*/  LDL.LU R25, [R1+0x204] ;  /* 0x0002040001197983 */ /* 0x000f680000300800 */
[----:B----4-:R-:W-:Y:S04]  /*56a30*/  STL.64 [R1+0x2b78], R22 ;  /* 0x002b781601007387 */ /* 0x010fe80000100a00 */
[----:B---3--:R-:W-:Y:S04]  /*56a40*/  STL.64 [R1+0x2b70], R20 ;  /* 0x002b701401007387 */ /* 0x008fe80000100a00 */
[----:B-1----:R-:W3:Y:S04]  /*56a50*/  LDL.LU R26, [R1+0x1e0] ;  /* 0x0001e000011a7983 */ /* 0x002ee80000300800 */
[----:B------:R-:W3:Y:S04]  /*56a60*/  LDL.LU R27, [R1+0x1e4] ;  /* 0x0001e400011b7983 */ /* 0x000ee80000300800 */
[----:B--2---:R-:W2:Y:S04]  /*56a70*/  LDL.LU R10, [R1+0x208] ;  /* 0x00020800010a7983 */ /* 0x004ea80000300800 */
[----:B------:R-:W2:Y:S04]  /*56a80*/  LDL.LU R11, [R1+0x20c] ;  /* 0x00020c00010b7983 */ /* 0x000ea80000300800 */
[----:B--2---:R0:W-:Y:S04]  /*56a90*/  STL.64 [R1+0x2bb8], R10 ;  /* 0x002bb80a01007387 */ /* 0x0041e80000100a00 */
[----:B---3--:R-:W-:Y:S04]  /*56aa0*/  STL.64 [R1+0x2b98], R26 ;  /* 0x002b981a01007387 */ /* 0x008fe80000100a00 */
[----:B-----5:R-:W-:Y:S04]  /*56ab0*/  STL.64 [R1+0x2b90], R24 ;  /* 0x002b901801007387 */ /* 0x020fe80000100a00 */
[----:B------:R-:W2:Y:S04]  /*56ac0*/  LDL.LU R2, [R1+0x178] ;  /* 0x0001780001027983 */ /* 0x000ea80000300800 */
[----:B------:R-:W2:Y:S04]  /*56ad0*/  LDL.LU R3, [R1+0x17c] ;  /* 0x00017c0001037983 */ /* 0x000ea80000300800 */
[----:B--2---:R1:W-:Y:S04]  /*56ae0*/  STL.64 [R1+0x2bd0], R2 ;  /* 0x002bd00201007387 */ /* 0x0043e80000100a00 */
[----:B0-----:R-:W2:Y:S04]  /*56af0*/  LDL.LU R10, [R1+0x180] ;  /* 0x00018000010a7983 */ /* 0x001ea80000300800 */
[----:B------:R-:W2:Y:S04]  /*56b00*/  LDL.LU R11, [R1+0x184] ;  /* 0x00018400010b7983 */ /* 0x000ea80000300800 */
[----:B-1----:R-:W3:Y:S04]  /*56b10*/  LDL.LU R2, [R1+0x1a0] ;  /* 0x0001a00001027983 */ /* 0x002ee80000300800 */
[----:B------:R-:W3:Y:S04]  /*56b20*/  LDL.LU R3, [R1+0x1a4] ;  /* 0x0001a40001037983 */ /* 0x000ee80000300800 */
[----:B------:R-:W4:Y:S04]  /*56b30*/  LDL.LU R24, [R1+0x80] ;  /* 0x0000800001187983 */ /* 0x000f280000300800 */
[----:B------:R-:W4:Y:S04]  /*56b40*/  LDL.LU R25, [R1+0x84] ;  /* 0x0000840001197983 */ /* 0x000f280000300800 */
[----:B------:R-:W5:Y:S04]  /*56b50*/  LDL.LU R26, [R1+0x88] ;  /* 0x00008800011a7983 */ /* 0x000f680000300800 */
[----:B------:R-:W5:Y:S04]  /*56b60*/  LDL.LU R27, [R1+0x8c] ;  /* 0x00008c00011b7983 */ /* 0x000f680000300800 */
[----:B-----5:R-:W-:Y:S04]  /*56b70*/  STL.64 [R1+0x2bb0], R26 ;  /* 0x002bb01a01007387 */ /* 0x020fe80000100a00 */
[----:B----4-:R0:W-:Y:S04]  /*56b80*/  STL.64 [R1+0x2ba8], R24 ;  /* 0x002ba81801007387 */ /* 0x0101e80000100a00 */
[----:B0-----:R-:W4:Y:S04]  /*56b90*/  LDL.LU R24, [R1+0x90] ;  /* 0x0000900001187983 */ /* 0x001f280000300800 */
        /* <DEDUP_REMOVED lines=11> */
[----:B0-----:R-:W3:Y:S04]  /*56c50*/  LDL.LU R24, [R1+0xb0] ;  /* 0x0000b00001187983 */ /* 0x001ee80000300800 */
[----:B------:R-:W3:Y:S04]  /*56c60*/  LDL.LU R25, [R1+0xb4] ;  /* 0x0000b40001197983 */ /* 0x000ee80000300800 */
[----:B------:R-:W3:Y:S04]  /*56c70*/  LDL.LU R26, [R1+0xb8] ;  /* 0x0000b800011a7983 */ /* 0x000ee80000300800 */
[----:B------:R-:W3:Y:S04]  /*56c80*/  LDL.LU R27, [R1+0xbc] ;  /* 0x0000bc00011b7983 */ /* 0x000ee80000300800 */
[----:B------:R-:W4:Y:S04]  /*56c90*/  LDL.LU R20, [R1+0x50] ;  /* 0x0000500001147983 */ /* 0x000f280000300800 */
[----:B------:R-:W4:Y:S04]  /*56ca0*/  LDL.LU R21, [R1+0x54] ;  /* 0x0000540001157983 */ /* 0x000f280000300800 */
[----:B------:R-:W5:Y:S04]  /*56cb0*/  LDL.LU R22, [R1+0x58] ;  /* 0x0000580001167983 */ /* 0x000f680000300800 */
[----:B------:R-:W5:Y:S01]  /*56cc0*/  LDL.LU R23, [R1+0x5c] ;  /* 0x00005c0001177983 */ /* 0x000f620000300800 */
[----:B---3--:R-:W-:Y:S03]  /*56cd0*/  HMMA.16816.F32 R4, R4, R2, R24 ;  /* 0x000000020404723c */ /* 0x008fe60000001818 */
[----:B-----5:R-:W-:Y:S04]  /*56ce0*/  STL.64 [R1+0x2b88], R22 ;  /* 0x002b881601007387 */ /* 0x020fe80000100a00 */
[----:B----4-:R0:W-:Y:S04]  /*56cf0*/  STL.64 [R1+0x2b80], R20 ;  /* 0x002b801401007387 */ /* 0x0101e80000100a00 */
[----:B0-----:R-:W3:Y:S04]  /*56d00*/  LDL.LU R20, [R1+0x60] ;  /* 0x0000600001147983 */ /* 0x001ee80000300800 */
[----:B------:R-:W3:Y:S04]  /*56d10*/  LDL.LU R21, [R1+0x64] ;  /* 0x0000640001157983 */ /* 0x000ee80000300800 */
[----:B------:R-:W3:Y:S04]  /*56d20*/  LDL.LU R22, [R1+0x68] ;  /* 0x0000680001167983 */ /* 0x000ee80000300800 */
[----:B------:R-:W3:Y:S04]  /*56d30*/  LDL.LU R23, [R1+0x6c] ;  /* 0x00006c0001177983 */ /* 0x000ee80000300800 */
[----:B------:R-:W4:Y:S04]  /*56d40*/  LDL R0, [R1+0x540] ;  /* 0x0005400001007983 */ /* 0x000f280000100800 */
[----:B------:R-:W2:Y:S04]  /*56d50*/  LDL.LU.64 R26, [R1+0x2be0] ;  /* 0x002be000011a7983 */ /* 0x000ea80000300a00 */
[----:B------:R-:W2:Y:S01]  /*56d60*/  LDL.LU.64 R24, [R1+0x2bd8] ;  /* 0x002bd80001187983 */ /* 0x000ea20000300a00 */
[----:B------:R-:W-:-:S02]  /*56d70*/  IMAD.MOV.U32 R12, RZ, RZ, R29 ;  /* 0x000000ffff0c7224 */ /* 0x000fc400078e001d */
[----:B------:R-:W-:Y:S01]  /*56d80*/  IMAD.MOV.U32 R13, RZ, RZ, R17 ;  /* 0x000000ffff0d7224 */ /* 0x000fe200078e0011 */
[----:B------:R-:W5:Y:S01]  /*56d90*/  LDL.LU.64 R2, [R1+0x2bd0] ;  /* 0x002bd00001027983 */ /* 0x000f620000300a00 */
[----:B------:R-:W-:Y:S02]  /*56da0*/  IMAD.MOV.U32 R14, RZ, RZ, R19 ;  /* 0x000000ffff0e7224 */ /* 0x000fe400078e0013 */
[----:B------:R-:W-:Y:S01]  /*56db0*/  IMAD.MOV.U32 R15, RZ, RZ, R9 ;  /* 0x000000ffff0f7224 */ /* 0x000fe200078e0009 */
[----:B------:R0:W-:Y:S04]  /*56dc0*/  STL.64 [R1+0x1a0], R4 ;  /* 0x0001a00401007387 */ /* 0x0001e80000100a00 */
[----:B------:R1:W-:Y:S02]  /*56dd0*/  STL.64 [R1+0x1a8], R6 ;  /* 0x0001a80601007387 */ /* 0x0003e40000100a00 */
[----:B--2---:R-:W-:Y:S02]  /*56de0*/  HMMA.16816.F32 R12, R12, R10, R24 ;  /* 0x0000000a0c0c723c */ /* 0x004fe40000001818 */
[----:B------:R-:W2:Y:S04]  /*56df0*/  LDL.LU.64 R26, [R1+0x2bc8] ;  /* 0x002bc800011a7983 */ /* 0x000ea80000300a00 */
[----:B------:R-:W2:Y:S04]  /*56e00*/  LDL.LU.64 R24, [R1+0x2bc0] ;  /* 0x002bc00001187983 */ /* 0x000ea80000300a00 */
[----:B------:R-:W2:Y:S01]  /*56e10*/  LDL.LU.64 R10, [R1+0x2bb8] ;  /* 0x002bb800010a7983 */ /* 0x000ea20000300a00 */
[----:B0-----:R-:W-:-:S02]  /*56e20*/  IMAD.MOV.U32 R4, RZ, RZ, R29 ;  /* 0x000000ffff047224 */ /* 0x001fc400078e001d */
[----:B------:R-:W-:Y:S02]  /*56e30*/  IMAD.MOV.U32 R5, RZ, RZ, R17 ;  /* 0x000000ffff057224 */ /* 0x000fe400078e0011 */
[----:B-1----:R-:W-:Y:S02]  /*56e40*/  IMAD.MOV.U32 R6, RZ, RZ, R19 ;  /* 0x000000ffff067224 */ /* 0x002fe400078e0013 */
[----:B------:R-:W-:-:S06]  /*56e50*/  IMAD.MOV.U32 R7, RZ, RZ, R9 ;  /* 0x000000ffff077224 */ /* 0x000fcc00078e0009 */
[----:B------:R0:W-:Y:S04]  /*56e60*/  STL.64 [R1+0x190], R12 ;  /* 0x0001900c01007387 */ /* 0x0001e80000100a00 */
[----:B------:R1:W-:Y:S01]  /*56e70*/  STL.64 [R1+0x198], R14 ;  /* 0x0001980e01007387 */ /* 0x0003e20000100a00 */
[----:B--2---:R-:W-:Y:S03]  /*56e80*/  HMMA.16816.F32 R4, R4, R10, R24 ;  /* 0x0000000a0404723c */ /* 0x004fe60000001818 */
[----:B------:R-:W5:Y:S04]  /*56e90*/  LDL.LU.64 R26, [R1+0x2bb0] ;  /* 0x002bb000011a7983 */ /* 0x000f680000300a00 */
[----:B------:R-:W5:Y:S01]  /*56ea0*/  LDL.LU.64 R24, [R1+0x2ba8] ;  /* 0x002ba80001187983 */ /* 0x000f620000300a00 */
[----:B0-----:R-:W-:-:S02]  /*56eb0*/  IMAD.MOV.U32 R12, RZ, RZ, R29 ;  /* 0x000000ffff0c7224 */ /* 0x001fc400078e001d */
[----:B------:R-:W-:Y:S01]  /*56ec0*/  IMAD.MOV.U32 R13, RZ, RZ, R17 ;  /* 0x000000ffff0d7224 */ /* 0x000fe200078e0011 */
[----:B------:R-:W2:Y:S01]  /*56ed0*/  LDL.LU.64 R10, [R1+0x2ba0] ;  /* 0x002ba000010a7983 */ /* 0x000ea20000300a00 */
[----:B-1----:R-:W-:Y:S02]  /*56ee0*/  IMAD.MOV.U32 R14, RZ, RZ, R19 ;  /* 0x000000ffff0e7224 */ /* 0x002fe400078e0013 */
[----:B------:R-:W-:-:S09]  /*56ef0*/  IMAD.MOV.U32 R15, RZ, RZ, R9 ;  /* 0x000000ffff0f7224 */ /* 0x000fd200078e0009 */
[----:B------:R0:W-:Y:S04]  /*56f00*/  STL.64 [R1+0x180], R4 ;  /* 0x0001800401007387 */ /* 0x0001e80000100a00 */
[----:B------:R1:W-:Y:S01]  /*56f10*/  STL.64 [R1+0x188], R6 ;  /* 0x0001880601007387 */ /* 0x0003e20000100a00 */
[----:B-----5:R-:W-:Y:S03]  /*56f20*/  HMMA.16816.F32 R12, R12, R2, R24 ;  /* 0x000000020c0c723c */ /* 0x020fe60000001818 */
[----:B------:R-:W5:Y:S04]  /*56f30*/  LDL.LU.64 R26, [R1+0x2b98] ;  /* 0x002b9800011a7983 */ /* 0x000f680000300a00 */
        /* <DEDUP_REMOVED lines=8> */
[----:B------:R-:W5:Y:S04]  /*56fc0*/  LDL.LU.64 R22, [R1+0x2b88] ;  /* 0x002b880001167983 */ /* 0x000f680000300a00 */
[----:B------:R-:W5:Y:S01]  /*56fd0*/  LDL.LU.64 R20, [R1+0x2b80] ;  /* 0x002b800001147983 */ /* 0x000f620000300a00 */
[----:B0-----:R-:W-:-:S02]  /*56fe0*/  IMAD.MOV.U32 R12, RZ, RZ, R29 ;  /* 0x000000ffff0c7224 */ /* 0x001fc400078e001d */
[----:B------:R-:W-:Y:S02]  /*56ff0*/  IMAD.MOV.U32 R13, RZ, RZ, R17 ;  /* 0x000000ffff0d7224 */ /* 0x000fe400078e0011 */
[----:B-1----:R-:W-:Y:S02]  /*57000*/  IMAD.MOV.U32 R14, RZ, RZ, R19 ;  /* 0x000000ffff0e7224 */ /* 0x002fe400078e0013 */
[----:B------:R-:W-:-:S09]  /*57010*/  IMAD.MOV.U32 R15, RZ, RZ, R9 ;  /* 0x000000ffff0f7224 */ /* 0x000fd200078e0009 */
[----:B------:R0:W-:Y:S04]  /*57020*/  STL.64 [R1+0x150], R4 ;  /* 0x0001500401007387 */ /* 0x0001e80000100a00 */
[----:B------:R1:W-:Y:S01]  /*57030*/  STL.64 [R1+0x158], R6 ;  /* 0x0001580601007387 */ /* 0x0003e20000100a00 */
[----:B-----5:R-:W-:Y:S03]  /*57040*/  HMMA.16816.F32 R12, R12, R26, R20 ;  /* 0x0000001a0c0c723c */ /* 0x020fe60000001814 */
[----:B------:R-:W2:Y:S04]  /*57050*/  LDL.LU.64 R22, [R1+0x2b78] ;  /* 0x002b780001167983 */ /* 0x000ea80000300a00 */
[----:B------:R-:W2:Y:S01]  /*57060*/  LDL.LU.64 R20, [R1+0x2b70] ;  /* 0x002b700001147983 */ /* 0x000ea20000300a00 */
[----:B----4-:R-:W-:-:S05]  /*57070*/  LOP3.LUT R8, R0, 0x40, RZ, 0x3c, !PT ;  /* 0x0000004000087812 */ /* 0x010fca00078e3cff */
[----:B------:R-:W3:Y:S01]  /*57080*/  LDS.64 R2, [R8+UR7] ;  /* 0x0000000708027984 */ /* 0x000ee20008000a00 */
[----:B0-----:R-:W-:Y:S02]  /*57090*/  IMAD.MOV.U32 R4, RZ, RZ, R29 ;  /* 0x000000ffff047224 */ /* 0x001fe400078e001d */
[----:B------:R-:W-:Y:S01]  /*570a0*/  IMAD.MOV.U32 R5, RZ, RZ, R17 ;  /* 0x000000ffff057224 */ /* 0x000fe200078e0011 */
[----:B------:R-:W0:Y:S01]  /*570b0*/  LDS.64 R24, [R8+UR7+0x800] ;  /* 0x0008000708187984 */ /* 0x000e220008000a00 */
[----:B-1----:R-:W-:Y:S02]  /*570c0*/  IMAD.MOV.U32 R6, RZ, RZ, R19 ;  /* 0x000000ffff067224 */ /* 0x002fe400078e0013 */
[----:B------:R-:W-:Y:S01]  /*570d0*/  IMAD.MOV.U32 R7, RZ, RZ, R9 ;  /* 0x000000ffff077224 */ /* 0x000fe200078e0009 */
[----:B------:R-:W-:Y:S02]  /*570e0*/  LOP3.LUT R0, R0, 0x60, RZ, 0x3c, !PT ;  /* 0x0000006000007812 */ /* 0x000fe400078e3cff */
[----:B------:R-:W-:Y:S04]  /*570f0*/  STL.64 [R1+0x140], R12 ;  /* 0x0001400c01007387 */ /* 0x000fe80000100a00 */
[----:B------:R-:W-:Y:S04]  /*57100*/  STL.64 [R1+0x148], R14 ;  /* 0x0001480e01007387 */ /* 0x000fe80000100a00 */
[----:B------:R-:W-:Y:S01]  /*57110*/  STL [R1+0x400], R8 ;  /* 0x0004000801007387 */ /* 0x000fe20000100800 */
[----:B---3--:R-:W-:-:S02]  /*57120*/  IMAD.MOV.U32 R27, RZ, RZ, R3 ;  /* 0x000000ffff1b7224 */ /* 0x008fc400078e0003 */
[----:B------:R-:W-:Y:S01]  /*57130*/  IMAD.MOV.U32 R28, RZ, RZ, R2 ;  /* 0x000000ffff1c7224 */ /* 0x000fe200078e0002 */
[----:B--2---:R-:W-:Y:S01]  /*57140*/  HMMA.16816.F32 R4, R4, R10, R20 ;  /* 0x0000000a0404723c */ /* 0x004fe20000001814 */
[----:B------:R-:W-:-:S15]  /*57150*/  LDS.64 R22, [R0+UR7+0x800] ;  /* 0x0008000700167984 */ /* 0x000fde0008000a00 */
[----:B------:R-:W-:-:S07]  /*57160*/  NOP ;  /* 0x0000000000007918 */ /* 0x000fce0000000000 */
[----:B------:R-:W-:Y:S04]  /*57170*/  STL.64 [R1+0x130], R4 ;  /* 0x0001300401007387 */ /* 0x000fe80000100a00 */
[----:B------:R-:W-:Y:S04]  /*57180*/  STL.64 [R1+0x138], R6 ;  /* 0x0001380601007387 */ /* 0x000fe80000100a00 */
[----:B------:R1:W-:Y:S04]  /*57190*/  STL.64 [R1], R2 ;  /* 0x0000000201007387 */ /* 0x0003e80000100a00 */
[----:B------:R-:W-:Y:S04]  /*571a0*/  STL [R1+0x404], R0 ;  /* 0x0004040001007387 */ /* 0x000fe80000100800 */
[----:B------:R-:W2:Y:S04]  /*571b0*/  LDS.64 R4, [R0+UR7] ;  /* 0x0000000700047984 */ /* 0x000ea80008000a00 */
[----:B-1----:R-:W3:Y:S04]  /*571c0*/  LDL.LU R2, [R1+0x1f8] ;  /* 0x0001f80001027983 */ /* 0x002ee80000300800 */
[----:B------:R-:W3:Y:S04]  /*571d0*/  LDL.LU R3, [R1+0x1fc] ;  /* 0x0001fc0001037983 */ /* 0x000ee80000300800 */
[----:B------:R1:W-:Y:S04]  /*571e0*/  STL [R1+0x2aa0], R27 ;  /* 0x002aa01b01007387 */ /* 0x0003e80000100800 */
[----:B-1----:R-:W4:Y:S04]  /*571f0*/  LDL.LU R27, [R1+0x28c] ;  /* 0x00028c00011b7983 */ /* 0x002f280000300800 */
[----:B------:R-:W5:Y:S04]  /*57200*/  LDL.LU R10, [R1+0x210] ;  /* 0x00021000010a7983 */ /* 0x000f680000300800 */
[----:B------:R-:W5:Y:S04]  /*57210*/  LDL.LU R11, [R1+0x214] ;  /* 0x00021400010b7983 */ /* 0x000f680000300800 */
[----:B0-----:R0:W-:Y:S04]  /*57220*/  STL [R1+0x2aa4], R25 ;  /* 0x002aa41901007387 */ /* 0x0011e80000100800 */
[----:B0-----:R-:W3:Y:S01]  /*57230*/  LDL.LU R25, [R1+0x288] ;  /* 0x0002880001197983 */ /* 0x001ee20000300800 */
[----:B--2---:R-:W-:-:S03]  /*57240*/  IMAD.MOV.U32 R26, RZ, RZ, R4 ;  /* 0x000000ffff1a7224 */ /* 0x004fc600078e0004 */
[----:B------:R-:W-:Y:S04]  /*57250*/  STL [R1+0xc], R5 ;  /* 0x00000c0501007387 */ /* 0x000fe80000100800 */
[----:B----4-:R-:W-:Y:S04]  /*57260*/  STL.64 [R1+0x2b50], R26 ;  /* 0x002b501a01007387 */ /* 0x010fe80000100a00 */
[----:B---3--:R0:W-:Y:S04]  /*57270*/  STL.64 [R1+0x2b48], R24 ;  /* 0x002b481801007387 */ /* 0x0081e80000100a00 */
        /* <DEDUP_REMOVED lines=10> */
[----:B------:R-:W2:Y:S04]  /*57320*/  LDL.LU R27, [R1+0x7c] ;  /* 0x00007c00011b7983 */ /* 0x000ea80000300800 */
[----:B------:R-:W3:Y:S01]  /*57330*/  LDL.LU R21, [R1+0x2b8] ;  /* 0x0002b80001157983 */ /* 0x000ee20000300800 */
[----:B------:R-:W-:-:S02]  /*57340*/  IMAD.MOV.U32 R4, RZ, RZ, R29 ;  /* 0x000000ffff047224 */ /* 0x000fc400078e001d */
[----:B------:R-:W-:Y:S02]  /*57350*/  IMAD.MOV.U32 R5, RZ, RZ, R17 ;  /* 0x000000ffff057224 */ /* 0x000fe400078e0011 */
[----:B------:R-:W-:Y:S02]  /*57360*/  IMAD.MOV.U32 R6, RZ, RZ, R19 ;  /* 0x000000ffff067224 */ /* 0x000fe400078e0013 */
[----:B------:R-:W-:-:S07]  /*57370*/  IMAD.MOV.U32 R7, RZ, RZ, R9 ;  /* 0x000000ffff077224 */ /* 0x000fce00078e0009 */
[----:B--2---:R-:W-:Y:S01]  /*57380*/  HMMA.16816.F32 R4, R4, R2, R24 ;  /* 0x000000020404723c */ /* 0x004fe20000001818 */
[----:B---3--:R0:W-:Y:S04]  /*57390*/  STL.64 [R1+0x2b28], R20 ;  /* 0x002b281401007387 */ /* 0x0081e80000100a00 */
[----:B0-----:R-:W2:Y:S04]  /*573a0*/  LDL.LU R20, [R1+0x1e8] ;  /* 0x0001e80001147983 */ /* 0x001ea80000300800 */
[----:B------:R-:W2:Y:S04]  /*573b0*/  LDL.LU R21, [R1+0x1ec] ;  /* 0x0001ec0001157983 */ /* 0x000ea80000300800 */
[----:B------:R-:W3:Y:S04]  /*573c0*/  LDL.LU R0, [R1+0x2bc] ;  /* 0x0002bc0001007983 */ /* 0x000ee80000300800 */
[----:B------:R-:W5:Y:S04]  /*573d0*/  LDL.LU.64 R26, [R1+0x2b68] ;  /* 0x002b6800011a7983 */ /* 0x000f680000300a00 */
[----:B------:R-:W5:Y:S04]  /*573e0*/  LDL.LU.64 R24, [R1+0x2b60] ;  /* 0x002b600001187983 */ /* 0x000f680000300a00 */
[----:B------:R-:W4:Y:S04]  /*573f0*/  LDL.LU.64 R2, [R1+0x2b58] ;  /* 0x002b580001027983 */ /* 0x000f280000300a00 */
[----:B------:R0:W-:Y:S04]  /*57400*/  STL.64 [R1+0x120], R4 ;  /* 0x0001200401007387 */ /* 0x0001e80000100a00 */
[----:B------:R1:W-:Y:S04]  /*57410*/  STL.64 [R1+0x128], R6 ;  /* 0x0001280601007387 */ /* 0x0003e80000100a00 */
[----:B0-----:R-:W2:Y:S04]  /*57420*/  LDL.LU R4, [R1+0x40] ;  /* 0x0000400001047983 */ /* 0x001ea80000300800 */
[----:B------:R-:W2:Y:S04]  /*57430*/  LDL.LU R5, [R1+0x44] ;  /* 0x0000440001057983 */ /* 0x000ea80000300800 */
[----:B-1----:R-:W2:Y:S04]  /*57440*/  LDL.LU R6, [R1+0x48] ;  /* 0x0000480001067983 */ /* 0x002ea80000300800 */
[----:B------:R-:W2:Y:S01]  /*57450*/  LDL.LU R7, [R1+0x4c] ;  /* 0x00004c0001077983 */ /* 0x000ea20000300800 */
[----:B------:R-:W-:-:S02]  /*57460*/  IMAD.MOV.U32 R12, RZ, RZ, R29 ;  /* 0x000000ffff0c7224 */ /* 0x000fc400078e001d */
[----:B------:R-:W-:Y:S02]  /*57470*/  IMAD.MOV.U32 R13, RZ, RZ, R17 ;  /* 0x000000ffff0d7224 */ /* 0x000fe400078e0011 */
[----:B------:R-:W-:Y:S02]  /*57480*/  IMAD.MOV.U32 R14, RZ, RZ, R19 ;  /* 0x000000ffff0e7224 */ /* 0x000fe400078e0013 */
[----:B------:R-:W-:-:S07]  /*57490*/  IMAD.MOV.U32 R15, RZ, RZ, R9 ;  /* 0x000000ffff0f7224 */ /* 0x000fce00078e0009 */
[----:B--2---:R-:W-:Y:S01]  /*574a0*/  HMMA.16816.F32 R4, R12, R20, R4 ;  /* 0x000000140c04723c */ /* 0x004fe20000001804 */
[----:B------:R-:W2:-:S15]  /*574b0*/  LDL.LU R20, [R1+0x218] ;  /* 0x0002180001147983 */ /* 0x000e9e0000300800 */
[----:B------:R-:W-:-:S07]  /*574c0*/  NOP ;  /* 0x0000000000007918 */ /* 0x000fce0000000000 */
[----:B------:R0:W-:Y:S04]  /*574d0*/  STL.64 [R1+0x110], R4 ;  /* 0x0001100401007387 */ /* 0x0001e80000100a00 */
[----:B------:R1:W-:Y:S04]  /*574e0*/  STL.64 [R1+0x118], R6 ;  /* 0x0001180601007387 */ /* 0x0003e80000100a00 */
[----:B------:R-:W2:Y:S01]  /*574f0*/  LDL.LU R21, [R1+0x21c] ;  /* 0x00021c0001157983 */ /* 0x000ea20000300800 */
[----:B0-----:R-:W-:-:S03]  /*57500*/  IMAD.MOV.U32 R4, RZ, RZ, R29 ;  /* 0x000000ffff047224 */ /* 0x001fc600078e001d */
[----:B------:R-:W3:Y:S01]  /*57510*/  LDL R8, [R1+0x2fc] ;  /* 0x0002fc0001087983 */ /* 0x000ee20000100800 */
[----:B------:R-:W-:Y:S02]  /*57520*/  IMAD.MOV.U32 R5, RZ, RZ, R17 ;  /* 0x000000ffff057224 */ /* 0x000fe400078e0011 */
[----:B-1----:R-:W-:Y:S02]  /*57530*/  IMAD.MOV.U32 R6, RZ, RZ, R19 ;  /* 0x000000ffff067224 */ /* 0x002fe400078e0013 */
[----:B------:R-:W-:-:S07]  /*57540*/  IMAD.MOV.U32 R7, RZ, RZ, R9 ;  /* 0x000000ffff077224 */ /* 0x000fce00078e0009 */
[----:B-----5:R-:W-:Y:S01]  /*57550*/  HMMA.16816.F32 R4, R4, R10, R24 ;  /* 0x0000000a0404723c */ /* 0x020fe20000001818 */
[----:B------:R-:W5:Y:S04]  /*57560*/  LDL.LU.64 R26, [R1+0x2b50] ;  /* 0x002b5000011a7983 */ /* 0x000f680000300a00 */
[----:B------:R-:W2:Y:S04]  /*57570*/  LDL.LU.64 R24, [R1+0x2b48] ;  /* 0x002b480001187983 */ /* 0x000ea80000300a00 */
[----:B------:R-:W4:-:S14]  /*57580*/  LDL.LU.64 R10, [R1+0x2b40] ;  /* 0x002b4000010a7983 */ /* 0x000f1c0000300a00 */
[----:B------:R0:W-:Y:S04]  /*57590*/  STL.64 [R1+0x100], R4 ;  /* 0x0001000401007387 */ /* 0x0001e80000100a00 */
[----:B------:R1:W-:Y:S04]  /*575a0*/  STL.64 [R1+0x108], R6 ;  /* 0x0001080601007387 */ /* 0x0003e80000100a00 */
[----:B0-----:R-:W4:Y:S04]  /*575b0*/  LDL.LU R4, [R1+0x20] ;  /* 0x0000200001047983 */ /* 0x001f280000300800 */
[----:B------:R-:W4:Y:S04]  /*575c0*/  LDL.LU R5, [R1+0x24] ;  /* 0x0000240001057983 */ /* 0x000f280000300800 */
[----:B-1----:R-:W4:Y:S04]  /*575d0*/  LDL.LU R6, [R1+0x28] ;  /* 0x0000280001067983 */ /* 0x002f280000300800 */
[----:B------:R-:W4:Y:S02]  /*575e0*/  LDL.LU R7, [R1+0x2c] ;  /* 0x00002c0001077983 */ /* 0x000f240000300800 */
[----:B----4-:R-:W-:Y:S02]  /*575f0*/  HMMA.16816.F32 R4, R12, R10, R4 ;  /* 0x0000000a0c04723c */ /* 0x010fe40000001804 */
[----:B------:R-:W4:-:S15]  /*57600*/  LDL.LU R12, [R1+0x230] ;  /* 0x00023000010c7983 */ /* 0x000f1e0000300800 */
[----:B------:R-:W-:-:S06]  /*57610*/  NOP ;  /* 0x0000000000007918 */ /* 0x000fcc0000000000 */
[----:B------:R0:W-:Y:S04]  /*57620*/  STL.64 [R1+0x240], R4 ;  /* 0x0002400401007387 */ /* 0x0001e80000100a00 */
[----:B------:R-:W-:Y:S04]  /*57630*/  STL.64 [R1+0x248], R6 ;  /* 0x0002480601007387 */ /* 0x000fe80000100a00 */
[----:B------:R-:W4:Y:S04]  /*57640*/  LDL.LU R13, [R1+0x234] ;  /* 0x00023400010d7983 */ /* 0x000f280000300800 */
[----:B------:R-:W3:Y:S04]  /*57650*/  LDL.LU R14, [R1+0x238] ;  /* 0x00023800010e7983 */ /* 0x000ee80000300800 */
[----:B------:R-:W3:Y:S01]  /*57660*/  LDL.LU R15, [R1+0x23c] ;  /* 0x00023c00010f7983 */ /* 0x000ee20000300800 */
[----:B0-----:R-:W-:-:S03]  /*57670*/  IMAD.MOV.U32 R4, RZ, RZ, R28 ;  /* 0x000000ffff047224 */ /* 0x001fc600078e001c */
[----:B---3--:R0:W-:Y:S04]  /*57680*/  STL.64 [R1+0x2b38], R14 ;  /* 0x002b380e01007387 */ /* 0x0081e80000100a00 */
[----:B----4-:R1:W-:Y:S04]  /*57690*/  STL.64 [R1+0x2b30], R12 ;  /* 0x002b300c01007387 */ /* 0x0103e80000100a00 */
[----:B------:R-:W3:Y:S01]  /*576a0*/  LDL R11, [R1+0x2f8] ;  /* 0x0002f800010b7983 */ /* 0x000ee20000100800 */
[----:B0-----:R-:W-:Y:S01]  /*576b0*/  IMAD.MOV.U32 R15, RZ, RZ, R2 ;  /* 0x000000ffff0f7224 */ /* 0x001fe200078e0002 */
[----:B--2---:R-:W-:Y:S01]  /*576c0*/  F2FP.F16.E4M3.UNPACK_B R2, R25 ;  /* 0x00000019ff02723e */ /* 0x004fe200020006ff */
[----:B------:R-:W-:-:S02]  /*576d0*/  IMAD.MOV.U32 R14, RZ, RZ, R3 ;  /* 0x000000ffff0e7224 */ /* 0x000fc400078e0003 */
[----:B-1----:R-:W-:Y:S02]  /*576e0*/  IMAD.MOV.U32 R12, RZ, RZ, R18 ;  /* 0x000000ffff0c7224 */ /* 0x002fe400078e0012 */
[----:B------:R-:W-:Y:S02]  /*576f0*/  IMAD.MOV.U32 R13, RZ, RZ, R16 ;  /* 0x000000ffff0d7224 */ /* 0x000fe400078e0010 */
[----:B------:R-:W-:Y:S01]  /*57700*/  IMAD.MOV.U32 R18, RZ, RZ, R19 ;  /* 0x000000ffff127224 */ /* 0x000fe200078e0013 */
[----:B-----5:R-:W-:Y:S01]  /*57710*/  F2FP.F16.E4M3.UNPACK_B R3, R27 ;  /* 0x0000001bff03723e */ /* 0x020fe200020006ff */
[----:B------:R-:W-:Y:S02]  /*57720*/  IMAD.MOV.U32 R16, RZ, RZ, R29 ;  /* 0x000000ffff107224 */ /* 0x000fe400078e001d */
[----:B------:R-:W-:Y:S01]  /*57730*/  IMAD.MOV.U32 R19, RZ, RZ, R9 ;  /* 0x000000ffff137224 */ /* 0x000fe200078e0009 */
[----:B------:R-:W-:Y:S04]  /*57740*/  STL [R1+0x58], R2 ;  /* 0x0000580201007387 */ /* 0x000fe80000100800 */
[----:B------:R-:W-:Y:S02]  /*57750*/  STL [R1+0x5c], R3 ;  /* 0x00005c0301007387 */ /* 0x000fe40000100800 */
[----:B------:R-:W-:Y:S02]  /*57760*/  HMMA.16816.F32 R16, R16, R20, R12 ;  /* 0x000000141010723c */ /* 0x000fe4000000180c */
[----:B------:R-:W2:Y:S04]  /*57770*/  LDL R28, [R1+0x328] ;  /* 0x00032800011c7983 */ /* 0x000ea80000100800 */
[----:B------:R-:W4:Y:S04]  /*57780*/  LDL R29, [R1+0x32c] ;  /* 0x00032c00011d7983 */ /* 0x000f280000100800 */
[----:B------:R-:W5:Y:S04]  /*57790*/  LDL.LU.64 R14, [R1+0x2b38] ;  /* 0x002b3800010e7983 */ /* 0x000f680000300a00 */
[----:B------:R-:W5:Y:S04]  /*577a0*/  LDL.LU.64 R12, [R1+0x2b30] ;  /* 0x002b3000010c7983 */ /* 0x000f680000300a00 */
[----:B------:R-:W3:Y:S01]  /*577b0*/  LDL.LU.64 R20, [R1+0x2b28] ;  /* 0x002b280001147983 */ /* 0x000ee20000300a00 */
[----:B------:R-:W-:-:S02]  /*577c0*/  IMAD.MOV.U32 R5, RZ, RZ, R24 ;  /* 0x000000ffff057224 */ /* 0x000fc400078e0018 */
[----:B------:R-:W-:Y:S02]  /*577d0*/  IMAD.MOV.U32 R6, RZ, RZ, R26 ;  /* 0x000000ffff067224 */ /* 0x000fe400078e001a */
[----:B------:R-:W-:Y:S01]  /*577e0*/  IMAD.MOV.U32 R7, RZ, RZ, R22 ;  /* 0x000000ffff077224 */ /* 0x000fe200078e0016 */
[----:B------:R-:W-:Y:S04]  /*577f0*/  STL.64 [R1+0x220], R16 ;  /* 0x0002201001007387 */ /* 0x000fe80000100a00 */
[----:B------:R0:W-:Y:S04]  /*57800*/  STL.64 [R1+0x228], R18 ;  /* 0x0002281201007387 */ /* 0x0001e80000100a00 */
[----:B0-----:R-:W4:Y:S04]  /*57810*/  LDL R18, [R1+0x358] ;  /* 0x0003580001127983 */ /* 0x001f280000100800 */
[----:B------:R-:W4:Y:S04]  /*57820*/  LDL R19, [R1+0x35c] ;  /* 0x00035c0001137983 */ /* 0x000f280000100800 */
[----:B------:R-:W2:Y:S01]  /*57830*/  LDL.LU R16, [R1] ;  /* 0x0000000001107983 */ /* 0x000ea20000300800 */
[----:B-----5:R-:W-:Y:S07]  /*57840*/  HMMA.16816.F32 R4, R4, R2, R12 ;  /* 0x000000020404723c */ /* 0x020fee000000180c */
[----:B---3--:R-:W-:-:S15]  /*57850*/  F2FP.F16.E4M3.UNPACK_B R2, R21 ;  /* 0x00000015ff02723e */ /* 0x008fde00020006ff */
[----:B------:R-:W-:-:S01]  /*57860*/  NOP ;  /* 0x0000000000007918 */ /* 0x000fc20000000000 */
[----:B------:R0:W-:Y:S04]  /*57870*/  STL.64 [R1+0x2a98], R6 ;  /* 0x002a980601007387 */ /* 0x0001e80000100a00 */
[----:B------:R1:W-:Y:S04]  /*57880*/  STL.64 [R1+0x2a90], R4 ;  /* 0x002a900401007387 */ /* 0x0003e80000100a00 */
[----:B------:R3:W-:Y:S01]  /*57890*/  STL.64 [R1+0x2ae0], R20 ;  /* 0x002ae01401007387 */ /* 0x0007e20000100a00 */
[----:B0-----:R-:W-:-:S03]  /*578a0*/  F2FP.F16.E4M3.UNPACK_B R6, R11 ;  /* 0x0000000bff06723e */ /* 0x001fc600020006ff */
[----:B-1----:R-:W5:Y:S04]  /*578b0*/  LDL R4, [R1+0x36c] ;  /* 0x00036c0001047983 */ /* 0x002f680000100800 */
[----:B---3--:R-:W3:Y:S04]  /*578c0*/  LDL R21, [R1+0x368] ;  /* 0x0003680001157983 */ /* 0x008ee80000100800 */
[----:B------:R-:W-:Y:S04]  /*578d0*/  STL [R1+0x50], R6 ;  /* 0x0000500601007387 */ /* 0x000fe80000100800 */
[----:B------:R-:W5:Y:S01]  /*578e0*/  LDL R5, [R1+0x378] ;  /* 0x0003780001057983 */ /* 0x000f620000100800 */
[----:B------:R-:W-:-:S05]  /*578f0*/  F2FP.F16.E4M3.UNPACK_B R7, R8 ;  /* 0x00000008ff07723e */ /* 0x000fca00020006ff */
[----:B------:R-:W-:Y:S04]  /*57900*/  STL [R1+0x54], R7 ;  /* 0x0000540701007387 */ /* 0x000fe80000100800 */
[----:B------:R-:W-:Y:S04]  /*57910*/  STL.64 [R1+0x2b20], R6 ;  /* 0x002b200601007387 */ /* 0x000fe80000100a00 */
[----:B-----5:R0:W-:Y:S04]  /*57920*/  STL.64 [R1+0x2b18], R4 ;  /* 0x002b180401007387 */ /* 0x0201e80000100a00 */
[----:B0-----:R-:W5:Y:S04]  /*57930*/  LDL.LU R4, [R1+0x260] ;  /* 0x0002600001047983 */ /* 0x001f680000300800 */
[----:B------:R-:W5:Y:S04]  /*57940*/  LDL.LU R5, [R1+0x264] ;  /* 0x0002640001057983 */ /* 0x000f680000300800 */
[----:B------:R-:W5:Y:S04]  /*57950*/  LDL.LU R6, [R1+0x268] ;  /* 0x0002680001067983 */ /* 0x000f680000300800 */
[----:B------:R-:W5:Y:S01]  /*57960*/  LDL.LU R7, [R1+0x26c] ;  /* 0x00026c0001077983 */ /* 0x000f620000300800 */
[----:B------:R-:W-:Y:S01]  /*57970*/  F2FP.F16.E4M3.UNPACK_B R3, R0 ;  /* 0x00000000ff03723e */ /* 0x000fe200020006ff */
[----:B--2---:R-:W-:-:S02]  /*57980*/  IMAD.MOV.U32 R8, RZ, RZ, R16 ;  /* 0x000000ffff087224 */ /* 0x004fc400078e0010 */
[----:B------:R-:W-:Y:S02]  /*57990*/  IMAD.MOV.U32 R9, RZ, RZ, R24 ;  /* 0x000000ffff097224 */ /* 0x000fe400078e0018 */
[----:B------:R-:W-:Y:S02]  /*579a0*/  IMAD.MOV.U32 R10, RZ, RZ, R26 ;  /* 0x000000ffff0a7224 */ /* 0x000fe400078e001a */
[----:B------:R-:W-:Y:S01]  /*579b0*/  IMAD.MOV.U32 R11, RZ, RZ, R22 ;  /* 0x000000ffff0b7224 */ /* 0x000fe200078e0016 */
[----:B------:R-:W2:Y:S06]  /*579c0*/  LDL R17, [R1+0x37c] ;  /* 0x00037c0001117983 */ /* 0x000eac0000100800 */
[----:B-----5:R-:W-:Y:S01]  /*579d0*/  HMMA.16816.F32 R8, R8, R2, R4 ;  /* 0x000000020808723c */ /* 0x020fe20000001804 */
[----:B------:R-:W5:Y:S04]  /*579e0*/  LDL.LU.64 R6, [R1+0x2b20] ;  /* 0x002b200001067983 */ /* 0x000f680000300a00 */
        /* <DEDUP_REMOVED lines=11> */
[----:B------:R-:W-:Y:S01]  /*57aa0*/  IMAD.MOV.U32 R15, RZ, RZ, R22 ;  /* 0x000000ffff0f7224 */ /* 0x000fe200078e0016 */
[----:B------:R-:W-:Y:S04]  /*57ab0*/  STL [R1+0x2a24], R2 ;  /* 0x002a240201007387 */ /* 0x000fe80000100800 */
[----:B------:R-:W-:Y:S02]  /*57ac0*/  STL [R1+0x2a20], R3 ;  /* 0x002a200301007387 */ /* 0x000fe40000100800 */
[----:B-----5:R-:W-:-:S15]  /*57ad0*/  HMMA.16816.F32 R8, R12, R6, R8 ;  /* 0x000000060c08723c */ /* 0x020fde0000001808 */
[----:B------:R-:W-:-:S08]  /*57ae0*/  NOP ;  /* 0x0000000000007918 */ /* 0x000fd00000000000 */
[----:B------:R-:W-:Y:S04]  /*57af0*/  STL.64 [R1+0x30], R8 ;  /* 0x0000300801007387 */ /* 0x000fe80000100a00 */
[----:B------:R-:W-:Y:S04]  /*57b00*/  STL.64 [R1+0x38], R10 ;  /* 0x0000380a01007387 */ /* 0x000fe80000100a00 */
[----:B------:R-:W5:Y:S04]  /*57b10*/  LDL R6, [R1+0x398] ;  /* 0x0003980001067983 */ /* 0x000f680000100800 */
[----:B------:R-:W5:Y:S01]  /*57b20*/  LDL R7, [R1+0x39c] ;  /* 0x00039c0001077983 */ /* 0x000f620000100800 */
[----:B------:R-:W-:-:S02]  /*57b30*/  F2FP.F16.E4M3.UNPACK_B R28, R28 ;  /* 0x0000001cff1c723e */ /* 0x000fc400020006ff */
[----:B----4-:R-:W-:Y:S01]  /*57b40*/  F2FP.F16.E4M3.UNPACK_B R29, R29 ;  /* 0x0000001dff1d723e */ /* 0x010fe200020006ff */
[----:B-----5:R-:W-:Y:S04]  /*57b50*/  STL.64 [R1+0x2b10], R6 ;  /* 0x002b100601007387 */ /* 0x020fe80000100a00 */
[----:B---3--:R0:W-:Y:S04]  /*57b60*/  STL.64 [R1+0x2b08], R4 ;  /* 0x002b080401007387 */ /* 0x0081e80000100a00 */
[----:B0-----:R-:W3:Y:S04]  /*57b70*/  LDL.LU R4, [R1+0x290] ;  /* 0x0002900001047983 */ /* 0x001ee80000300800 */
[----:B------:R-:W3:Y:S04]  /*57b80*/  LDL.LU R5, [R1+0x294] ;  /* 0x0002940001057983 */ /* 0x000ee80000300800 */
[----:B------:R-:W3:Y:S04]  /*57b90*/  LDL.LU R6, [R1+0x298] ;  /* 0x0002980001067983 */ /* 0x000ee80000300800 */
[----:B------:R-:W3:Y:S01]  /*57ba0*/  LDL.LU R7, [R1+0x29c] ;  /* 0x00029c0001077983 */ /* 0x000ee20000300800 */
[----:B------:R-:W-:-:S02]  /*57bb0*/  IMAD.MOV.U32 R8, RZ, RZ, R16 ;  /* 0x000000ffff087224 */ /* 0x000fc400078e0010 */
[----:B------:R-:W-:Y:S02]  /*57bc0*/  IMAD.MOV.U32 R9, RZ, RZ, R24 ;  /* 0x000000ffff097224 */ /* 0x000fe400078e0018 */
[----:B------:R-:W-:Y:S02]  /*57bd0*/  IMAD.MOV.U32 R10, RZ, RZ, R26 ;  /* 0x000000ffff0a7224 */ /* 0x000fe400078e001a */
[----:B------:R-:W-:Y:S01]  /*57be0*/  IMAD.MOV.U32 R11, RZ, RZ, R22 ;  /* 0x000000ffff0b7224 */ /* 0x000fe200078e0016 */
[----:B------:R-:W-:Y:S02]  /*57bf0*/  F2FP.F16.E4M3.UNPACK_B R2, R18 ;  /* 0x00000012ff02723e */ /* 0x000fe400020006ff */
[----:B------:R-:W-:-:S03]  /*57c00*/  F2FP.F16.E4M3.UNPACK_B R3, R19 ;  /* 0x00000013ff03723e */ /* 0x000fc600020006ff */
[----:B------:R-:W-:Y:S04]  /*57c10*/  STL [R1+0x88], R2 ;  /* 0x0000880201007387 */ /* 0x000fe80000100800 */
[----:B------:R-:W4:Y:S04]  /*57c20*/  LDL R18, [R1+0x3a8] ;  /* 0x0003a80001127983 */ /* 0x000f280000100800 */
[----:B------:R-:W-:Y:S04]  /*57c30*/  STL [R1+0x8c], R3 ;  /* 0x00008c0301007387 */ /* 0x000fe80000100800 */
[----:B------:R-:W5:Y:S01]  /*57c40*/  LDL R19, [R1+0x3ac] ;  /* 0x0003ac0001137983 */ /* 0x000f620000100800 */
[----:B---3--:R-:W-:Y:S03]  /*57c50*/  HMMA.16816.F32 R8, R8, R28, R4 ;  /* 0x0000001c0808723c */ /* 0x008fe60000001804 */
[----:B------:R-:W3:Y:S04]  /*57c60*/  LDL.LU.64 R6, [R1+0x2b10] ;  /* 0x002b100001067983 */ /* 0x000ee80000300a00 */
[----:B------:R-:W2:-:S15]  /*57c70*/  LDL.LU.64 R4, [R1+0x2b08] ;  /* 0x002b080001047983 */ /* 0x000e9e0000300a00 */
[----:B------:R-:W-:-:S01]  /*57c80*/  NOP ;  /* 0x0000000000007918 */ /* 0x000fc20000000000 */
[----:B------:R0:W-:Y:S04]  /*57c90*/  STL.64 [R1+0x20], R8 ;  /* 0x0000200801007387 */ /* 0x0001e80000100a00 */
[----:B------:R1:W-:Y:S04]  /*57ca0*/  STL.64 [R1+0x28], R10 ;  /* 0x0000280a01007387 */ /* 0x0003e80000100a00 */
[----:B0-----:R-:W4:Y:S04]  /*57cb0*/  LDL.LU R8, [R1+0x270] ;  /* 0x0002700001087983 */ /* 0x001f280000300800 */
[----:B------:R-:W4:Y:S04]  /*57cc0*/  LDL.LU R9, [R1+0x274] ;  /* 0x0002740001097983 */ /* 0x000f280000300800 */
[----:B-1----:R-:W4:Y:S04]  /*57cd0*/  LDL.LU R10, [R1+0x278] ;  /* 0x00027800010a7983 */ /* 0x002f280000300800 */
[----:B------:R-:W4:Y:S01]  /*57ce0*/  LDL.LU R11, [R1+0x27c] ;  /* 0x00027c00010b7983 */ /* 0x000f220000300800 */
[----:B------:R-:W-:-:S03]  /*57cf0*/  F2FP.F16.E4M3.UNPACK_B R20, R21 ;  /* 0x00000015ff14723e */ /* 0x000fc600020006ff */
[----:B------:R0:W-:Y:S04]  /*57d00*/  STL [R1+0x2a1c], R28 ;  /* 0x002a1c1c01007387 */ /* 0x0001e80000100800 */
[----:B------:R-:W-:Y:S01]  /*57d10*/  STL [R1+0x2a18], R29 ;  /* 0x002a181d01007387 */ /* 0x000fe20000100800 */
[----:B--2---:R-:W-:Y:S01]  /*57d20*/  F2FP.F16.E4M3.UNPACK_B R21, R4 ;  /* 0x00000004ff15723e */ /* 0x004fe200020006ff */
[----:B----4-:R-:W-:Y:S07]  /*57d30*/  HMMA.16816.F32 R8, R12, R2, R8 ;  /* 0x000000020c08723c */ /* 0x010fee0000001808 */
[----:B------:R-:W-:-:S15]  /*57d40*/  F2FP.F16.E4M3.UNPACK_B R2, R5 ;  /* 0x00000005ff02723e */ /* 0x000fde00020006ff */
[----:B------:R-:W-:-:S01]  /*57d50*/  NOP ;  /* 0x0000000000007918 */ /* 0x000fc20000000000 */
[----:B------:R-:W-:Y:S04]  /*57d60*/  STL.64 [R1+0x10], R8 ;  /* 0x0000100801007387 */ /* 0x000fe80000100a00 */
[----:B------:R-:W-:Y:S04]  /*57d70*/  STL.64 [R1+0x18], R10 ;  /* 0x0000180a01007387 */ /* 0x000fe80000100a00 */
[----:B------:R-:W-:Y:S04]  /*57d80*/  STL [R1+0x80], R20 ;  /* 0x0000801401007387 */ /* 0x000fe80000100800 */
[----:B0-----:R-:W2:Y:S04]  /*57d90*/  LDL R28, [R1+0x3b8] ;  /* 0x0003b800011c7983 */ /* 0x001ea80000100800 */
[----:B------:R-:W-:Y:S04]  /*57da0*/  STL [R1+0x84], R21 ;  /* 0x0000841501007387 */ /* 0x000fe80000100800 */
[----:B------:R-:W4:Y:S04]  /*57db0*/  LDL R4, [R1+0x3bc] ;  /* 0x0003bc0001047983 */ /* 0x000f280000100800 */
[----:B------:R-:W-:Y:S04]  /*57dc0*/  STL [R1+0x98], R2 ;  /* 0x0000980201007387 */ /* 0x000fe80000100800 */
[----:B------:R-:W4:Y:S04]  /*57dd0*/  LDL R5, [R1+0x3d8] ;  /* 0x0003d80001057983 */ /* 0x000f280000100800 */
[----:B---3--:R-:W-:Y:S04]  /*57de0*/  STL.64 [R1+0x2b00], R6 ;  /* 0x002b000601007387 */ /* 0x008fe80000100a00 */
[----:B----4-:R0:W-:Y:S04]  /*57df0*/  STL.64 [R1+0x2af8], R4 ;  /* 0x002af80401007387 */ /* 0x0101e80000100a00 */
        /* <DEDUP_REMOVED lines=8> */
[----:B------:R-:W-:-:S05]  /*57e80*/  F2FP.F16.E4M3.UNPACK_B R3, R17 ;  /* 0x00000011ff03723e */ /* 0x000fca00020006ff */
[----:B------:R-:W-:Y:S04]  /*57e90*/  STL [R1+0x9c], R3 ;  /* 0x00009c0301007387 */ /* 0x000fe80000100800 */
[----:B------:R-:W4:Y:S01]  /*57ea0*/  LDL R17, [R1+0x3dc] ;  /* 0x0003dc0001117983 */ /* 0x000f220000100800 */
[----:B---3--:R-:W-:Y:S03]  /*57eb0*/  HMMA.16816.F32 R8, R8, R20, R4 ;  /* 0x000000140808723c */ /* 0x008fe60000001804 */
[----:B------:R-:W3:Y:S04]  /*57ec0*/  LDL.LU.64 R6, [R1+0x2b00] ;  /* 0x002b000001067983 */ /* 0x000ee80000300a00 */
[----:B------:R-:W5:-:S15]  /*57ed0*/  LDL.LU.64 R4, [R1+0x2af8] ;  /* 0x002af80001047983 */ /* 0x000f5e0000300a00 */
[----:B------:R-:W-:-:S01]  /*57ee0*/  NOP ;  /* 0x0000000000007918 */ /* 0x000fc20000000000 */
[----:B------:R0:W-:Y:S04]  /*57ef0*/  STL.64 [R1+0x250], R8 ;  /* 0x0002500801007387 */ /* 0x0001e80000100a00 */
[----:B------:R1:W-:Y:S04]  /*57f00*/  STL.64 [R1+0x258], R10 ;  /* 0x0002580a01007387 */ /* 0x0003e80000100a00 */
[----:B0-----:R-:W2:Y:S04]  /*57f10*/  LDL.LU R8, [R1+0x2a0] ;  /* 0x0002a00001087983 */ /* 0x001ea80000300800 */
[----:B------:R-:W2:Y:S04]  /*57f20*/  LDL.LU R9, [R1+0x2a4] ;  /* 0x0002a40001097983 */ /* 0x000ea80000300800 */
[----:B-1----:R-:W2:Y:S04]  /*57f30*/  LDL.LU R10, [R1+0x2a8] ;  /* 0x0002a800010a7983 */ /* 0x002ea80000300800 */
[----:B------:R-:W2:Y:S01]  /*57f40*/  LDL.LU R11, [R1+0x2ac] ;  /* 0x0002ac00010b7983 */ /* 0x000ea20000300800 */
[----:B---3--:R-:W-:-:S02]  /*57f50*/  F2FP.F16.E4M3.UNPACK_B R20, R6 ;  /* 0x00000006ff14723e */ /* 0x008fc400020006ff */
[----:B------:R-:W-:Y:S01]  /*57f60*/  F2FP.F16.E4M3.UNPACK_B R21, R7 ;  /* 0x00000007ff15723e */ /* 0x000fe200020006ff */
[----:B--2---:R-:W-:-:S15]  /*57f70*/  HMMA.16816.F32 R8, R12, R2, R8 ;  /* 0x000000020c08723c */ /* 0x004fde0000001808 */
[----:B------:R-:W-:-:S08]  /*57f80*/  NOP ;  /* 0x0000000000007918 */ /* 0x000fd00000000000 */
[----:B------:R-:W-:Y:S04]  /*57f90*/  STL.64 [R1+0x260], R8 ;  /* 0x0002600801007387 */ /* 0x000fe80000100a00 */
[----:B------:R-:W-:Y:S04]  /*57fa0*/  STL.64 [R1+0x268], R10 ;  /* 0x0002680a01007387 */ /* 0x000fe80000100a00 */
[----:B------:R-:W-:Y:S04]  /*57fb0*/  STL [R1+0x90], R20 ;  /* 0x0000901401007387 */ /* 0x000fe80000100800 */
[----:B------:R-:W2:Y:S04]  /*57fc0*/  LDL R6, [R1+0x3f8] ;  /* 0x0003f80001067983 */ /* 0x000ea80000100800 */
[----:B------:R-:W-:Y:S04]  /*57fd0*/  STL [R1+0x94], R21 ;  /* 0x0000941501007387 */ /* 0x000fe80000100800 */
[----:B------:R-:W2:Y:S04]  /*57fe0*/  LDL R7, [R1+0x3fc] ;  /* 0x0003fc0001077983 */ /* 0x000ea80000100800 */
[----:B--2---:R-:W-:Y:S04]  /*57ff0*/  STL.64 [R1+0x2af0], R6 ;  /* 0x002af00601007387 */ /* 0x004fe80000100a00 */
[----:B-----5:R0:W-:Y:S04]  /*58000*/  STL.64 [R1+0x2ae8], R4 ;  /* 0x002ae80401007387 */ /* 0x0201e80000100a00 */
        /* <DEDUP_REMOVED lines=9> */
[----:B------:R-:W-:-:S03]  /*580a0*/  F2FP.F16.E4M3.UNPACK_B R3, R19 ;  /* 0x00000013ff03723e */ /* 0x000fc600020006ff */
[----:B------:R-:W-:Y:S04]  /*580b0*/  STL [R1+0xa0], R2 ;  /* 0x0000a00201007387 */ /* 0x000fe80000100800 */
[----:B------:R-:W3:Y:S04]  /*580c0*/  LDL R18, [R1+0x408] ;  /* 0x0004080001127983 */ /* 0x000ee80000100800 */
[----:B------:R-:W-:Y:S04]  /*580d0*/  STL [R1+0xa4], R3 ;  /* 0x0000a40301007387 */ /* 0x000fe80000100800 */
[----:B------:R-:W3:Y:S01]  /*580e0*/  LDL R19, [R1+0x40c] ;  /* 0x00040c0001137983 */ /* 0x000ee20000100800 */
[----:B--2---:R-:W-:Y:S03]  /*580f0*/  HMMA.16816.F32 R8, R8, R20, R4 ;  /* 0x000000140808723c */ /* 0x004fe60000001804 */
[----:B------:R-:W2:Y:S04]  /*58100*/  LDL.LU.64 R6, [R1+0x2af0] ;  /* 0x002af00001067983 */ /* 0x000ea80000300a00 */
[----:B------:R-:W5:Y:S04]  /*58110*/  LDL.LU.64 R4, [R1+0x2ae8] ;  /* 0x002ae80001047983 */ /* 0x000f680000300a00 */
[----:B------:R-:W2:-:S12]  /*58120*/  LDL.LU.64 R20, [R1+0x2ae0] ;  /* 0x002ae00001147983 */ /* 0x000e980000300a00 */
[----:B------:R0:W-:Y:S04]  /*58130*/  STL.64 [R1+0x270], R8 ;  /* 0x0002700801007387 */ /* 0x0001e80000100a00 */
[----:B------:R1:W-:Y:S04]  /*58140*/  STL.64 [R1+0x278], R10 ;  /* 0x0002780a01007387 */ /* 0x0003e80000100a00 */
[----:B0-----:R-:W3:Y:S04]  /*58150*/  LDL.LU R8, [R1+0x2d0] ;  /* 0x0002d00001087983 */ /* 0x001ee80000300800 */
[----:B------:R-:W3:Y:S04]  /*58160*/  LDL.LU R9, [R1+0x2d4] ;  /* 0x0002d40001097983 */ /* 0x000ee80000300800 */
[----:B-1----:R-:W3:Y:S04]  /*58170*/  LDL.LU R10, [R1+0x2d8] ;  /* 0x0002d800010a7983 */ /* 0x002ee80000300800 */
[----:B------:R-:W3:Y:S01]  /*58180*/  LDL.LU R11, [R1+0x2dc] ;  /* 0x0002dc00010b7983 */ /* 0x000ee20000300800 */
[----:B------:R-:W-:-:S02]  /*58190*/  F2FP.F16.E4M3.UNPACK_B R28, R28 ;  /* 0x0000001cff1c723e */ /* 0x000fc400020006ff */
[----:B-----5:R-:W-:Y:S02]  /*581a0*/  F2FP.F16.E4M3.UNPACK_B R29, R4 ;  /* 0x00000004ff1d723e */ /* 0x020fe400020006ff */
[----:B------:R-:W-:Y:S02]  /*581b0*/  F2FP.F16.E4M3.UNPACK_B R4, R5 ;  /* 0x00000005ff04723e */ /* 0x000fe400020006ff */
[----:B----4-:R-:W-:Y:S01]  /*581c0*/  F2FP.F16.E4M3.UNPACK_B R5, R17 ;  /* 0x00000011ff05723e */ /* 0x010fe200020006ff */
[----:B---3--:R-:W-:Y:S01]  /*581d0*/  HMMA.16816.F32 R8, R12, R2, R8 ;  /* 0x000000020c08723c */ /* 0x008fe20000001808 */
[----:B------:R-:W3:Y:S04]  /*581e0*/  LDL.LU R2, [R1+0x418] ;  /* 0x0004180001027983 */ /* 0x000ee80000300800 */
[----:B------:R-:W4:-:S15]  /*581f0*/  LDL.LU R3, [R1+0x41c] ;  /* 0x00041c0001037983 */ /* 0x000f1e0000300800 */
[----:B------:R-:W-:-:S03]  /*58200*/  NOP ;  /* 0x0000000000007918 */ /* 0x000fc60000000000 */
[----:B------:R0:W-:Y:S04]  /*58210*/  STL.64 [R1+0x290], R8 ;  /* 0x0002900801007387 */ /* 0x0001e80000100a00 */
[----:B------:R-:W-:Y:S04]  /*58220*/  STL.64 [R1+0x298], R10 ;  /* 0x0002980a01007387 */ /* 0x000fe80000100a00 */
[----:B------:R-:W-:Y:S04]  /*58230*/  STL [R1+0xb0], R28 ;  /* 0x0000b01c01007387 */ /* 0x000fe80000100800 */
[----:B------:R-:W-:Y:S04]  /*58240*/  STL [R1+0xb4], R29 ;  /* 0x0000b41d01007387 */ /* 0x000fe80000100800 */
[----:B------:R-:W-:Y:S04]  /*58250*/  STL.64 [R1+0x2ad8], R18 ;  /* 0x002ad81201007387 */ /* 0x000fe80000100a00 */
[----:B------:R1:W-:Y:S01]  /*58260*/  STL [R1+0x2ad0], R16 ;  /* 0x002ad01001007387 */ /* 0x0003e20000100800 */
[----:B0-----:R-:W-:-:S03]  /*58270*/  IMAD.MOV.U32 R8, RZ, RZ, R16 ;  /* 0x000000ffff087224 */ /* 0x001fc600078e0010 */
[----:B-1----:R-:W5:Y:S04]  /*58280*/  LDL.LU R16, [R1+0x330] ;  /* 0x0003300001107983 */ /* 0x002f680000300800 */
[----:B------:R-:W5:Y:S04]  /*58290*/  LDL.LU R17, [R1+0x334] ;  /* 0x0003340001117983 */ /* 0x000f680000300800 */
[----:B------:R-:W5:Y:S04]  /*582a0*/  LDL.LU R18, [R1+0x338] ;  /* 0x0003380001127983 */ /* 0x000f680000300800 */
[----:B------:R-:W5:Y:S01]  /*582b0*/  LDL.LU R19, [R1+0x33c] ;  /* 0x00033c0001137983 */ /* 0x000f620000300800 */
[----:B------:R-:W-:-:S02]  /*582c0*/  IMAD.MOV.U32 R9, RZ, RZ, R24 ;  /* 0x000000ffff097224 */ /* 0x000fc400078e0018 */
[----:B------:R-:W-:Y:S02]  /*582d0*/  IMAD.MOV.U32 R10, RZ, RZ, R26 ;  /* 0x000000ffff0a7224 */ /* 0x000fe400078e001a */
[----:B------:R-:W-:Y:S01]  /*582e0*/  IMAD.MOV.U32 R11, RZ, RZ, R22 ;  /* 0x000000ffff0b7224 */ /* 0x000fe200078e0016 */
[----:B------:R-:W-:Y:S04]  /*582f0*/  STL [R1+0xc0], R4 ;  /* 0x0000c00401007387 */ /* 0x000fe80000100800 */
[----:B------:R-:W-:Y:S02]  /*58300*/  STL [R1+0xc4], R5 ;  /* 0x0000c40501007387 */ /* 0x000fe40000100800 */
[----:B-----5:R-:W-:Y:S02]  /*58310*/  HMMA.16816.F32 R8, R8, R28, R16 ;  /* 0x0000001c0808723c */ /* 0x020fe40000001810 */
[----:B------:R-:W5:Y:S04]  /*58320*/  LDL.LU.64 R18, [R1+0x2ad8] ;  /* 0x002ad80001127983 */ /* 0x000f680000300a00 */
[----:B------:R-:W3:-:S15]  /*58330*/  LDL.LU R16, [R1+0x2ad0] ;  /* 0x002ad00001107983 */ /* 0x000ede0000300800 */
[----:B------:R-:W-:-:S02]  /*58340*/  NOP ;  /* 0x0000000000007918 */ /* 0x000fc40000000000 */
[----:B------:R0:W-:Y:S04]  /*58350*/  STL.64 [R1+0x2a0], R8 ;  /* 0x0002a00801007387 */ /* 0x0001e80000100a00 */
[----:B------:R1:W-:Y:S04]  /*58360*/  STL.64 [R1+0x2a8], R10 ;  /* 0x0002a80a01007387 */ /* 0x0003e80000100a00 */
[----:B0-----:R-:W4:Y:S04]  /*58370*/  LDL.LU R8, [R1+0x300] ;  /* 0x0003000001087983 */ /* 0x001f280000300800 */
[----:B------:R-:W4:Y:S04]  /*58380*/  LDL.LU R9, [R1+0x304] ;  /* 0x0003040001097983 */ /* 0x000f280000300800 */
[----:B-1----:R-:W4:Y:S04]  /*58390*/  LDL.LU R10, [R1+0x308] ;  /* 0x00030800010a7983 */ /* 0x002f280000300800 */
[----:B------:R-:W4:Y:S04]  /*583a0*/  LDL.LU R11, [R1+0x30c] ;  /* 0x00030c00010b7983 */ /* 0x000f280000300800 */
[----:B------:R-:W5:Y:S01]  /*583b0*/  LDL R17, [R1+0x43c] ;  /* 0x00043c0001117983 */ /* 0x000f620000100800 */
[----:B--2---:R-:W-:-:S03]  /*583c0*/  F2FP.F16.E4M3.UNPACK_B R6, R6 ;  /* 0x00000006ff06723e */ /* 0x004fc600020006ff */
[----:B------:R-:W2:Y:S01]  /*583d0*/  LDL.LU R28, [R1+0x428] ;  /* 0x00042800011c7983 */ /* 0x000ea20000300800 */
[----:B------:R-:W-:Y:S01]  /*583e0*/  F2FP.F16.E4M3.UNPACK_B R7, R7 ;  /* 0x00000007ff07723e */ /* 0x000fe200020006ff */
[----:B----4-:R-:W-:Y:S07]  /*583f0*/  HMMA.16816.F32 R8, R12, R4, R8 ;  /* 0x000000040c08723c */ /* 0x010fee0000001808 */
[----:B---3--:R-:W-:Y:S01]  /*58400*/  IMAD.MOV.U32 R12, RZ, RZ, R16 ;  /* 0x000000ffff0c7224 */ /* 0x008fe200078e0010 */
[----:B-----5:R-:W-:-:S02]  /*58410*/  F2FP.F16.E4M3.UNPACK_B R4, R18 ;  /* 0x00000012ff04723e */ /* 0x020fc400020006ff */
[----:B------:R-:W-:-:S13]  /*58420*/  F2FP.F16.E4M3.UNPACK_B R5, R19 ;  /* 0x00000013ff05723e */ /* 0x000fda00020006ff */
[----:B------:R0:W-:Y:S04]  /*58430*/  STL.64 [R1+0x2c0], R8 ;  /* 0x0002c00801007387 */ /* 0x0001e80000100a00 */
[----:B------:R-:W-:Y:S04]  /*58440*/  STL.64 [R1+0x2c8], R10 ;  /* 0x0002c80a01007387 */ /* 0x000fe80000100a00 */
[----:B------:R-:W3:Y:S04]  /*58450*/  LDL.LU R29, [R1+0x42c] ;  /* 0x00042c00011d7983 */ /* 0x000ee80000300800 */
[----:B------:R-:W-:Y:S04]  /*58460*/  STL [R1+0xd0], R6 ;  /* 0x0000d00601007387 */ /* 0x000fe80000100800 */
[----:B------:R-:W-:Y:S04]  /*58470*/  STL [R1+0xd4], R7 ;  /* 0x0000d40701007387 */ /* 0x000fe80000100800 */
[----:B------:R1:W-:Y:S01]  /*58480*/  STL.64 [R1+0x2ab8], R16 ;  /* 0x002ab81001007387 */ /* 0x0003e20000100a00 */
[----:B0-----:R-:W-:-:S03]  /*58490*/  IMAD.MOV.U32 R8, RZ, RZ, R16 ;  /* 0x000000ffff087224 */ /* 0x001fc600078e0010 */
[----:B-1----:R-:W4:Y:S04]  /*584a0*/  LDL.LU R16, [R1+0x340] ;  /* 0x0003400001107983 */ /* 0x002f280000300800 */
[----:B------:R-:W4:Y:S04]  /*584b0*/  LDL.LU R17, [R1+0x344] ;  /* 0x0003440001117983 */ /* 0x000f280000300800 */
[----:B------:R-:W5:Y:S04]  /*584c0*/  LDL.LU R18, [R1+0x348] ;  /* 0x0003480001127983 */ /* 0x000f680000300800 */
[----:B------:R-:W5:Y:S01]  /*584d0*/  LDL.LU R19, [R1+0x34c] ;  /* 0x00034c0001137983 */ /* 0x000f620000300800 */
[----:B------:R-:W-:-:S02]  /*584e0*/  IMAD.MOV.U32 R9, RZ, RZ, R24 ;  /* 0x000000ffff097224 */ /* 0x000fc400078e0018 */
[----:B------:R-:W-:Y:S01]  /*584f0*/  IMAD.MOV.U32 R10, RZ, RZ, R26 ;  /* 0x000000ffff0a7224 */ /* 0x000fe200078e001a */
[----:B-----5:R-:W-:Y:S04]  /*58500*/  STL.64 [R1+0x2ac8], R18 ;  /* 0x002ac81201007387 */ /* 0x020fe80000100a00 */
[----:B----4-:R0:W-:Y:S04]  /*58510*/  STL.64 [R1+0x2ac0], R16 ;  /* 0x002ac01001007387 */ /* 0x0101e80000100a00 */
[----:B0-----:R-:W4:Y:S04]  /*58520*/  LDL.LU R16, [R1+0x3c0] ;  /* 0x0003c00001107983 */ /* 0x001f280000300800 */
[----:B------:R-:W4:Y:S04]  /*58530*/  LDL.LU R17, [R1+0x3c4] ;  /* 0x0003c40001117983 */ /* 0x000f280000300800 */
[----:B------:R-:W4:Y:S04]  /*58540*/  LDL.LU R18, [R1+0x3c8] ;  /* 0x0003c80001127983 */ /* 0x000f280000300800 */
[----:B------:R-:W4:Y:S01]  /*58550*/  LDL.LU R19, [R1+0x3cc] ;  /* 0x0003cc0001137983 */ /* 0x000f220000300800 */
[----:B------:R-:W-:-:S03]  /*58560*/  IMAD.MOV.U32 R11, RZ, RZ, R22 ;  /* 0x000000ffff0b7224 */ /* 0x000fc600078e0016 */
[----:B------:R-:W-:Y:S04]  /*58570*/  STL [R1+0xe0], R4 ;  /* 0x0000e00401007387 */ /* 0x000fe80000100800 */
[----:B------:R-:W-:Y:S01]  /*58580*/  STL [R1+0xe4], R5 ;  /* 0x0000e40501007387 */ /* 0x000fe20000100800 */
[----:B----4-:R-:W-:Y:S03]  /*58590*/  HMMA.16816.F32 R8, R8, R6, R16 ;  /* 0x000000060808723c */ /* 0x010fe60000001810 */
[----:B------:R-:W4:Y:S04]  /*585a0*/  LDL.LU.64 R18, [R1+0x2ac8] ;  /* 0x002ac80001127983 */ /* 0x000f280000300a00 */
[----:B------:R-:W4:-:S15]  /*585b0*/  LDL.LU.64 R16, [R1+0x2ac0] ;  /* 0x002ac00001107983 */ /* 0x000f1e0000300a00 */
[----:B------:R-:W-:-:S01]  /*585c0*/  NOP ;  /* 0x0000000000007918 */ /* 0x000fc20000000000 */
[----:B------:R-:W-:Y:S04]  /*585d0*/  STL.64 [R1+0x2d0], R8 ;  /* 0x0002d00801007387 */ /* 0x000fe80000100a00 */
[----:B------:R0:W-:Y:S04]  /*585e0*/  STL.64 [R1+0x2d8], R10 ;  /* 0x0002d80a01007387 */ /* 0x0001e80000100a00 */
[----:B0-----:R-:W5:Y:S01]  /*585f0*/  LDL R11, [R1+0x438] ;  /* 0x00043800010b7983 */ /* 0x001f620000100800 */
[----:B----4-:R-:W-:Y:S03]  /*58600*/  HMMA.16816.F32 R12, R12, R4, R16 ;  /* 0x000000040c0c723c */ /* 0x010fe60000001810 */
[----:B------:R-:W4:Y:S04]  /*58610*/  LDL.LU.64 R16, [R1+0x2ab8] ;  /* 0x002ab80001107983 */ /* 0x000f280000300a00 */
[----:B------:R-:W2:-:S15]  /*58620*/  LDL.LU R4, [R1+0x380] ;  /* 0x0003800001047983 */ /* 0x000e9e0000300800 */
[----:B------:R-:W-:-:S01]  /*58630*/  NOP ;  /* 0x0000000000007918 */ /* 0x000fc20000000000 */
[----:B------:R-:W-:Y:S04]  /*58640*/  STL.64 [R1+0x2e0], R12 ;  /* 0x0002e00c01007387 */ /* 0x000fe80000100a00 */
[----:B------:R-:W-:Y:S04]  /*58650*/  STL.64 [R1+0x2e8], R14 ;  /* 0x0002e80e01007387 */ /* 0x000fe80000100a00 */
[----:B------:R-:W2:Y:S04]  /*58660*/  LDL.LU R5, [R1+0x384] ;  /* 0x0003840001057983 */ /* 0x000ea80000300800 */
[----:B------:R-:W3:Y:S04]  /*58670*/  LDL.LU R6, [R1+0x388] ;  /* 0x0003880001067983 */ /* 0x000ee80000300800 */
[----:B------:R-:W3:Y:S01]  /*58680*/  LDL.LU R7, [R1+0x38c] ;  /* 0x00038c0001077983 */ /* 0x000ee20000300800 */
[----:B------:R-:W-:-:S02]  /*58690*/  F2FP.F16.E4M3.UNPACK_B R18, R2 ;  /* 0x00000002ff12723e */ /* 0x000fc400020006ff */
[----:B------:R-:W-:Y:S01]  /*586a0*/  F2FP.F16.E4M3.UNPACK_B R19, R3 ;  /* 0x00000003ff13723e */ /* 0x000fe200020006ff */
[----:B---3--:R-:W-:Y:S04]  /*586b0*/  STL.64 [R1+0x2ab0], R6 ;  /* 0x002ab00601007387 */ /* 0x008fe80000100a00 */
[----:B--2---:R0:W-:Y:S04]  /*586c0*/  STL.64 [R1+0x2aa8], R4 ;  /* 0x002aa80401007387 */ /* 0x0041e80000100a00 */
[----:B0-----:R-:W2:Y:S04]  /*586d0*/  LDL.LU R4, [R1+0x3e0] ;  /* 0x0003e00001047983 */ /* 0x001ea80000300800 */
[----:B------:R-:W2:Y:S04]  /*586e0*/  LDL.LU R5, [R1+0x3e4] ;  /* 0x0003e40001057983 */ /* 0x000ea80000300800 */
[----:B------:R-:W2:Y:S04]  /*586f0*/  LDL.LU R6, [R1+0x3e8] ;  /* 0x0003e80001067983 */ /* 0x000ea80000300800 */
[----:B------:R-:W2:Y:S04]  /*58700*/  LDL.LU R7, [R1+0x3ec] ;  /* 0x0003ec0001077983 */ /* 0x000ea80000300800 */
[----:B------:R5:W-:Y:S01]  /*58710*/  STL.64 [R1+0x2a38], R2 ;  /* 0x002a380201007387 */ /* 0x000be20000100a00 */
[----:B----4-:R-:W-:-:S02]  /*58720*/  IMAD.MOV.U32 R8, RZ, RZ, R16 ;  /* 0x000000ffff087224 */ /* 0x010fc400078e0010 */
[----:B------:R-:W-:Y:S02]  /*58730*/  IMAD.MOV.U32 R9, RZ, RZ, R24 ;  /* 0x000000ffff097224 */ /* 0x000fe400078e0018 */
[----:B------:R-:W-:Y:S01]  /*58740*/  IMAD.MOV.U32 R10, RZ, RZ, R26 ;  /* 0x000000ffff0a7224 */ /* 0x000fe200078e001a */
[----:B-----5:R-:W-:Y:S01]  /*58750*/  F2FP.F16.E4M3.UNPACK_B R2, R11 ;  /* 0x0000000bff02723e */ /* 0x020fe200020006ff */
[----:B------:R-:W-:Y:S01]  /*58760*/  IMAD.MOV.U32 R11, RZ, RZ, R22 ;  /* 0x000000ffff0b7224 */ /* 0x000fe200078e0016 */
[----:B------:R-:W-:Y:S01]  /*58770*/  F2FP.F16.E4M3.UNPACK_B R3, R17 ;  /* 0x00000011ff03723e */ /* 0x000fe200020006ff */
[----:B------:R-:W-:Y:S04]  /*58780*/  STL [R1+0xf0], R18 ;  /* 0x0000f01201007387 */ /* 0x000fe80000100800 */
[----:B------:R-:W-:Y:S04]  /*58790*/  STL [R1+0xf4], R19 ;  /* 0x0000f41301007387 */ /* 0x000fe80000100800 */
[----:B------:R-:W-:Y:S04]  /*587a0*/  STL [R1+0x1e8], R2 ;  /* 0x0001e80201007387 */ /* 0x000fe80000100800 */
[----:B------:R-:W-:Y:S01]  /*587b0*/  STL [R1+0x1ec], R3 ;  /* 0x0001ec0301007387 */ /* 0x000fe20000100800 */
[----:B--2---:R-:W-:Y:S03]  /*587c0*/  HMMA.16816.F32 R8, R8, R18, R4 ;  /* 0x000000120808723c */ /* 0x004fe60000001804 */
[----:B------:R-:W2:Y:S04]  /*587d0*/  LDL.LU.64 R6, [R1+0x2ab0] ;  /* 0x002ab00001067983 */ /* 0x000ea80000300a00 */
        /* <DEDUP_REMOVED lines=12> */
[----:B------:R-:W-:Y:S01]  /*588a0*/  F2FP.F16.E4M3.UNPACK_B R18, R25.H1 ;  /* 0x00000019ff12723e */ /* 0x000fe200030006ff */
[----:B------:R-:W4:Y:S04]  /*588b0*/  LDL R17, [R1+0x404] ;  /* 0x0004040001117983 */ /* 0x000f280000100800 */
[----:B------:R-:W5:Y:S01]  /*588c0*/  LDL.LU R25, [R1+0x2aa4] ;  /* 0x002aa40001197983 */ /* 0x000f620000300800 */
[----:B------:R-:W-:-:S03]  /*588d0*/  F2FP.F16.E4M3.UNPACK_B R19, R27.H1 ;  /* 0x0000001bff13723e */ /* 0x000fc600030006ff */
[----:B------:R-:W4:Y:S04]  /*588e0*/  LDL.LU R27, [R1+0x2aa0] ;  /* 0x002aa000011b7983 */ /* 0x000f280000300800 */
[----:B------:R-:W-:Y:S01]  /*588f0*/  STL [R1+0x210], R18 ;  /* 0x0002101201007387 */ /* 0x000fe20000100800 */
[----:B---3--:R-:W-:Y:S07]  /*58900*/  HMMA.16816.F32 R8, R12, R2, R8 ;  /* 0x000000020c08723c */ /* 0x008fee0000001808 */
[----:B------:R-:W-:-:S02]  /*58910*/  F2FP.F16.E4M3.UNPACK_B R2, R28 ;  /* 0x0000001cff02723e */ /* 0x000fc400020006ff */
[----:B------:R-:W-:-:S14]  /*58920*/  F2FP.F16.E4M3.UNPACK_B R3, R29 ;  /* 0x0000001dff03723e */ /* 0x000fdc00020006ff */
[----:B------:R0:W-:Y:S04]  /*58930*/  STL.64 [R1+0x310], R8 ;  /* 0x0003100801007387 */ /* 0x0001e80000100a00 */
[----:B------:R1:W-:Y:S04]  /*58940*/  STL.64 [R1+0x318], R10 ;  /* 0x0003180a01007387 */ /* 0x0003e80000100a00 */
[----:B------:R-:W-:Y:S04]  /*58950*/  STL [R1+0x2a50], R28 ;  /* 0x002a501c01007387 */ /* 0x000fe80000100800 */
[----:B------:R-:W-:Y:S04]  /*58960*/  STL [R1+0x214], R19 ;  /* 0x0002141301007387 */ /* 0x000fe80000100800 */
[----:B------:R3:W-:Y:S04]  /*58970*/  STL [R1+0x1e0], R2 ;  /* 0x0001e00201007387 */ /* 0x0007e80000100800 */
[----:B------:R-:W-:Y:S01]  /*58980*/  STL [R1+0x2a74], R29 ;  /* 0x002a741d01007387 */ /* 0x000fe20000100800 */
[----:B0-----:R-:W-:-:S02]  /*58990*/  IMAD.MOV.U32 R8, RZ, RZ, R16 ;  /* 0x000000ffff087224 */ /* 0x001fc400078e0010 */
[----:B------:R-:W-:Y:S02]  /*589a0*/  IMAD.MOV.U32 R9, RZ, RZ, R24 ;  /* 0x000000ffff097224 */ /* 0x000fe400078e0018 */
[----:B-1----:R-:W-:Y:S02]  /*589b0*/  IMAD.MOV.U32 R10, RZ, RZ, R26 ;  /* 0x000000ffff0a7224 */ /* 0x002fe400078e001a */
[----:B------:R-:W-:Y:S01]  /*589c0*/  IMAD.MOV.U32 R11, RZ, RZ, R22 ;  /* 0x000000ffff0b7224 */ /* 0x000fe200078e0016 */
[----:B------:R-:W-:Y:S06]  /*589d0*/  STL [R1+0x1e4], R3 ;  /* 0x0001e40301007387 */ /* 0x000fec0000100800 */
[----:B--2---:R-:W-:Y:S01]  /*589e0*/  HMMA.16816.F32 R8, R8, R2, R4 ;  /* 0x000000020808723c */ /* 0x004fe20000001804 */
[----:B------:R-:W2:Y:S04]  /*589f0*/  LDL.LU.64 R6, [R1+0x2a98] ;  /* 0x002a980001067983 */ /* 0x000ea80000300a00 */
[----:B------:R-:W2:Y:S01]  /*58a00*/  LDL.LU.64 R4, [R1+0x2a90] ;  /* 0x002a900001047983 */ /* 0x000ea20000300a00 */
[----:B----4-:R-:W-:-:S02]  /*58a10*/  IMAD.MOV.U32 R12, RZ, RZ, R27 ;  /* 0x000000ffff0c7224 */ /* 0x010fc400078e001b */
[----:B-----5:R-:W-:Y:S02]  /*58a20*/  IMAD.MOV.U32 R13, RZ, RZ, R25 ;  /* 0x000000ffff0d7224 */ /* 0x020fe400078e0019 */
[----:B------:R-:W-:Y:S02]  /*58a30*/  IMAD.MOV.U32 R14, RZ, RZ, R20 ;  /* 0x000000ffff0e7224 */ /* 0x000fe400078e0014 */
[----:B------:R-:W-:Y:S01]  /*58a40*/  IMAD.MOV.U32 R15, RZ, RZ, R23 ;  /* 0x000000ffff0f7224 */ /* 0x000fe200078e0017 */
[----:B---3--:R-:W-:Y:S01]  /*58a50*/  F2FP.F16.E4M3.UNPACK_B R2, R21.H1 ;  /* 0x00000015ff02723e */ /* 0x008fe200030006ff */
[----:B------:R-:W-:Y:S01]  /*58a60*/  LDS.64 R26, [R17+UR7+0x1000] ;  /* 0x00100007111a7984 */ /* 0x000fe20008000a00 */
[----:B------:R-:W-:-:S03]  /*58a70*/  F2FP.F16.E4M3.UNPACK_B R0, R0.H1 ;  /* 0x00000000ff00723e */ /* 0x000fc600030006ff */
[----:B------:R-:W-:Y:S05]  /*58a80*/  LDS.64 R16, [R17+UR7+0x1800] ;  /* 0x0018000711107984 */ /* 0x000fea0008000a00 */
[----:B------:R-:W-:Y:S04]  /*58a90*/  STL.64 [R1+0x330], R8 ;  /* 0x0003300801007387 */ /* 0x000fe80000100a00 */
[----:B------:R0:W-:Y:S04]  /*58aa0*/  STL.64 [R1+0x338], R10 ;  /* 0x0003380a01007387 */ /* 0x0001e80000100a00 */
[----:B0-----:R-:W3:Y:S04]  /*58ab0*/  LDL.LU R11, [R1+0x2f8] ;  /* 0x0002f800010b7983 */ /* 0x001ee80000300800 */
[----:B------:R-:W4:Y:S01]  /*58ac0*/  LDL.LU R24, [R1+0x2fc] ;  /* 0x0002fc0001187983 */ /* 0x000f220000300800 */
[----:B--2---:R-:W-:Y:S03]  /*58ad0*/  HMMA.16816.F32 R4, R12, R18, R4 ;  /* 0x000000120c04723c */ /* 0x004fe60000001804 */
[----:B------:R-:W2:Y:S04]  /*58ae0*/  LDL.LU R15, [R1+0x400] ;  /* 0x00040000010f7983 */ /* 0x000ea80000300800 */
[----:B------:R-:W-:-:S15]  /*58af0*/  STL [R1+0x208], R2 ;  /* 0x0002080201007387 */ /* 0x000fde0000100800 */
[----:B------:R-:W-:-:S01]  /*58b00*/  NOP ;  /* 0x0000000000007918 */ /* 0x000fc20000000000 */
[----:B------:R-:W-:Y:S04]  /*58b10*/  STL.64 [R1+0x340], R4 ;  /* 0x0003400401007387 */ /* 0x000fe80000100a00 */
[----:B------:R-:W-:Y:S04]  /*58b20*/  STL.64 [R1+0x348], R6 ;  /* 0x0003480601007387 */ /* 0x000fe80000100a00 */
[----:B------:R-:W-:Y:S04]  /*58b30*/  STL [R1+0x20c], R0 ;  /* 0x00020c0001007387 */ /* 0x000fe80000100800 */
[----:B--2---:R-:W0:Y:S04]  /*58b40*/  LDS.64 R18, [R15+UR7+0x1000] ;  /* 0x001000070f127984 */ /* 0x004e280008000a00 */
[----:B------:R-:W1:Y:S04]  /*58b50*/  LDS.64 R20, [R15+UR7+0x1800] ;  /* 0x001800070f147984 */ /* 0x000e680008000a00 */
[----:B0-----:R0:W-:Y:S04]  /*58b60*/  STL [R1+0x290c], R19 ;  /* 0x00290c1301007387 */ /* 0x0011e80000100800 */
[----:B0-----:R-:W2:Y:S04]  /*58b70*/  LDL R19, [R1+0x4] ;  /* 0x0000040001137983 */ /* 0x001ea80000100800 */
[----:B------:R0:W-:Y:S04]  /*58b80*/  STL [R1+0x2a00], R15 ;  /* 0x002a000f01007387 */ /* 0x0001e80000100800 */
[----:B0-----:R-:W5:Y:S04]  /*58b90*/  LDL R15, [R1+0xc] ;  /* 0x00000c00010f7983 */ /* 0x001f680000100800 */
[----:B-1----:R-:W-:Y:S04]  /*58ba0*/  STL [R1+0x2910], R21 ;  /* 0x0029101501007387 */ /* 0x002fe80000100800 */
[----:B------:R-:W-:Y:S04]  /*58bb0*/  STL [R1+0x2930], R27 ;  /* 0x0029301b01007387 */ /* 0x000fe80000100800 */
[----:B------:R-:W2:Y:S04]  /*58bc0*/  LDL.LU R29, [R1+0x9cc] ;  /* 0x0009cc00011d7983 */ /* 0x000ea80000300800 */
[----:B------:R-:W2:Y:S01]  /*58bd0*/  LDL.LU R28, [R1+0x544] ;  /* 0x00054400011c7983 */ /* 0x000ea20000300800 */
[----:B---3--:R-:W-:-:S02]  /*58be0*/  F2FP.F16.E4M3.UNPACK_B R12, R11.H1 ;  /* 0x0000000bff0c723e */ /* 0x008fc400030006ff */
[----:B----4-:R-:W-:Y:S01]  /*58bf0*/  F2FP.F16.E4M3.UNPACK_B R13, R24.H1 ;  /* 0x00000018ff0d723e */ /* 0x010fe200030006ff */
[----:B--2---:R0:W-:Y:S02]  /*58c00*/  STL.64 [R1+0x2a78], R28 ;  /* 0x002a781c01007387 */ /* 0x0041e40000100a00 */
[----:B0-----:R-:W-:Y:S02]  /*58c10*/  IMAD.MOV.U32 R29, RZ, RZ, R0 ;  /* 0x000000ffff1d7224 */ /* 0x001fe400078e0000 */
[----:B------:R-:W2:Y:S04]  /*58c20*/  LDL.LU R0, [R1+0x9c8] ;  /* 0x0009c80001007983 */ /* 0x000ea80000300800 */
[----:B------:R-:W3:Y:S01]  /*58c30*/  LDL.LU R14, [R1+0x328] ;  /* 0x00032800010e7983 */ /* 0x000ee20000300800 */
[----:B------:R-:W-:-:S03]  /*58c40*/  IMAD.MOV.U32 R28, RZ, RZ, R2 ;  /* 0x000000ffff1c7224 */ /* 0x000fc600078e0002 */
[----:B------:R-:W4:Y:S04]  /*58c50*/  LDL.LU R22, [R1+0x32c] ;  /* 0x00032c0001167983 */ /* 0x000f280000300800 */
[----:B------:R-:W4:Y:S04]  /*58c60*/  LDL.LU R2, [R1+0x358] ;  /* 0x0003580001027983 */ /* 0x000f280000300800 */
[----:B------:R-:W4:Y:S04]  /*58c70*/  LDL.LU R3, [R1+0x35c] ;  /* 0x00035c0001037983 */ /* 0x000f280000300800 */
[----:B------:R-:W-:Y:S04]  /*58c80*/  STL [R1+0x2934], R17 ;  /* 0x0029341101007387 */ /* 0x000fe80000100800 */
[----:B------:R-:W2:Y:S04]  /*58c90*/  LDL.LU R24, [R1+0xa70] ;  /* 0x000a700001187983 */ /* 0x000ea80000300800 */
[----:B------:R-:W4:Y:S04]  /*58ca0*/  LDL.LU R27, [R1+0x368] ;  /* 0x00036800011b7983 */ /* 0x000f280000300800 */
[----:B------:R-:W4:Y:S04]  /*58cb0*/  LDL.LU R21, [R1+0x36c] ;  /* 0x00036c0001157983 */ /* 0x000f280000300800 */
[----:B------:R-:W-:Y:S04]  /*58cc0*/  STL [R1+0x200], R12 ;  /* 0x0002000c01007387 */ /* 0x000fe80000100800 */
[----:B------:R-:W-:Y:S04]  /*58cd0*/  STL.64 [R1+0x2a68], R18 ;  /* 0x002a681201007387 */ /* 0x000fe80000100a00 */
[----:B------:R0:W-:Y:S01]  /*58ce0*/  STL [R1+0x2a60], R16 ;  /* 0x002a601001007387 */ /* 0x0001e20000100800 */
[----:B------:R-:W-:-:S02]  /*58cf0*/  IMAD.MOV.U32 R4, RZ, RZ, R19 ;  /* 0x000000ffff047224 */ /* 0x000fc400078e0013 */
[----:B------:R-:W-:Y:S01]  /*58d00*/  IMAD.MOV.U32 R8, RZ, RZ, R19 ;  /* 0x000000ffff087224 */ /* 0x000fe200078e0013 */
[----:B0-----:R-:W3:Y:S04]  /*58d10*/  LDL.LU R16, [R1+0x30] ;  /* 0x0000300001107983 */ /* 0x001ee80000300800 */
[----:B------:R-:W3:Y:S04]  /*58d20*/  LDL.LU R17, [R1+0x34] ;  /* 0x0000340001117983 */ /* 0x000ee80000300800 */
[----:B------:R-:W2:Y:S04]  /*58d30*/  LDL.LU R18, [R1+0x38] ;  /* 0x0000380001127983 */ /* 0x000ea80000300800 */
[----:B------:R-:W2:Y:S01]  /*58d40*/  LDL.LU R19, [R1+0x3c] ;  /* 0x00003c0001137983 */ /* 0x000ea20000300800 */
[----:B------:R-:W-:-:S02]  /*58d50*/  IMAD.MOV.U32 R5, RZ, RZ, R25 ;  /* 0x000000ffff057224 */ /* 0x000fc400078e0019 */
[----:B-----5:R-:W-:Y:S01]  /*58d60*/  IMAD.MOV.U32 R6, RZ, RZ, R15 ;  /* 0x000000ffff067224 */ /* 0x020fe200078e000f */
[----:B--2---:R-:W-:Y:S04]  /*58d70*/  STL.64 [R1+0x2a88], R18 ;  /* 0x002a881201007387 */ /* 0x004fe80000100a00 */
[----:B---3--:R0:W-:Y:S04]  /*58d80*/  STL.64 [R1+0x2a80], R16 ;  /* 0x002a801001007387 */ /* 0x0081e80000100a00 */
[----:B0-----:R-:W2:Y:S04]  /*58d90*/  LDL.LU R16, [R1+0x40] ;  /* 0x0000400001107983 */ /* 0x001ea80000300800 */
[----:B------:R-:W2:Y:S04]  /*58da0*/  LDL.LU R17, [R1+0x44] ;  /* 0x0000440001117983 */ /* 0x000ea80000300800 */
[----:B------:R-:W2:Y:S04]  /*58db0*/  LDL.LU R18, [R1+0x48] ;  /* 0x0000480001127983 */ /* 0x000ea80000300800 */
[----:B------:R-:W2:Y:S01]  /*58dc0*/  LDL.LU R19, [R1+0x4c] ;  /* 0x00004c0001137983 */ /* 0x000ea20000300800 */
[----:B------:R-:W-:-:S03]  /*58dd0*/  IMAD.MOV.U32 R7, RZ, RZ, R23 ;  /* 0x000000ffff077224 */ /* 0x000fc600078e0017 */
[----:B------:R-:W-:Y:S04]  /*58de0*/  STL [R1+0x204], R13 ;  /* 0x0002040d01007387 */ /* 0x000fe80000100800 */
[----:B--2---:R-:W-:Y:S01]  /*58df0*/  HMMA.16816.F32 R4, R4, R28, R16 ;  /* 0x0000001c0404723c */ /* 0x004fe20000001810 */
[----:B------:R-:W2:Y:S04]  /*58e00*/  LDL.LU.64 R18, [R1+0x2a88] ;  /* 0x002a880001127983 */ /* 0x000ea80000300a00 */
[----:B------:R-:W2:Y:S04]  /*58e10*/  LDL.LU.64 R16, [R1+0x2a80] ;  /* 0x002a800001107983 */ /* 0x000ea80000300a00 */
[----:B------:R-:W3:-:S14]  /*58e20*/  LDL.LU.64 R28, [R1+0x2a78] ;  /* 0x002a7800011c7983 */ /* 0x000edc0000300a00 */
[----:B------:R0:W-:Y:S04]  /*58e30*/  STL.64 [R1+0x380], R4 ;  /* 0x0003800401007387 */ /* 0x0001e80000100a00 */
[----:B------:R1:W-:Y:S04]  /*58e40*/  STL.64 [R1+0x388], R6 ;  /* 0x0003880601007387 */ /* 0x0003e80000100a00 */
[----:B0-----:R-:W5:Y:S04]  /*58e50*/  LDL.LU R4, [R1+0x280] ;  /* 0x0002800001047983 */ /* 0x001f680000300800 */
[----:B------:R-:W5:Y:S04]  /*58e60*/  LDL.LU R5, [R1+0xa74] ;  /* 0x000a740001057983 */ /* 0x000f680000300800 */
[----:B-1----:R-:W4:Y:S04]  /*58e70*/  LDL.LU R6, [R1+0x9c4] ;  /* 0x0009c40001067983 */ /* 0x002f280000300800 */
[----:B------:R-:W4:Y:S01]  /*58e80*/  LDL.LU R7, [R1+0xa78] ;  /* 0x000a780001077983 */ /* 0x000f220000300800 */
[----:B---3--:R-:W-:-:S03]  /*58e90*/  FFMA R24, R28, R24, R29 ;  /* 0x000000181c187223 */ /* 0x008fc6000000001d */
[----:B------:R-:W3:Y:S04]  /*58ea0*/  LDL.LU R29, [R1+0x2a74] ;  /* 0x002a7400011d7983 */ /* 0x000ee80000300800 */
[----:B------:R0:W-:Y:S04]  /*58eb0*/  STL [R1+0xa70], R24 ;  /* 0x000a701801007387 */ /* 0x0001e80000100800 */
[----:B0-----:R-:W3:Y:S04]  /*58ec0*/  LDL R24, [R1+0x378] ;  /* 0x0003780001187983 */ /* 0x001ee80000100800 */
[----:B------:R-:W3:Y:S01]  /*58ed0*/  LDL.LU R28, [R1+0x37c] ;  /* 0x00037c00011c7983 */ /* 0x000ee20000300800 */
[----:B-----5:R-:W-:-:S03]  /*58ee0*/  FFMA R5, R4, R5, R0 ;  /* 0x0000000504057223 */ /* 0x020fc60000000000 */
[----:B------:R-:W4:Y:S01]  /*58ef0*/  LDL.LU R0, [R1+0x2a70] ;  /* 0x002a700001007983 */ /* 0x000f220000300800 */
[----:B------:R-:W-:Y:S02]  /*58f00*/  IMAD.MOV.U32 R9, RZ, RZ, R25 ;  /* 0x000000ffff097224 */ /* 0x000fe400078e0019 */
[----:B------:R-:W-:Y:S02]  /*58f10*/  IMAD.MOV.U32 R10, RZ, RZ, R15 ;  /* 0x000000ffff0a7224 */ /* 0x000fe400078e000f */
[----:B------:R-:W-:Y:S01]  /*58f20*/  IMAD.MOV.U32 R11, RZ, RZ, R23 ;  /* 0x000000ffff0b7224 */ /* 0x000fe200078e0017 */
[----:B------:R-:W-:Y:S06]  /*58f30*/  STL [R1+0xa74], R5 ;  /* 0x000a740501007387 */ /* 0x000fec0000100800 */
[----:B--2---:R-:W-:Y:S01]  /*58f40*/  HMMA.16816.F32 R8, R8, R12, R16 ;  /* 0x0000000c0808723c */ /* 0x004fe20000001810 */
[----:B----4-:R-:W-:-:S05]  /*58f50*/  FFMA R7, R0, R7, R6 ;  /* 0x0000000700077223 */ /* 0x010fca0000000006 */
[----:B------:R-:W-:Y:S04]  /*58f60*/  STL [R1+0xa78], R7 ;  /* 0x000a780701007387 */ /* 0x000fe80000100800 */
[----:B------:R-:W2:Y:S04]  /*58f70*/  LDL.LU.64 R18, [R1+0x2a68] ;  /* 0x002a680001127983 */ /* 0x000ea80000300a00 */
[----:B------:R-:W4:Y:S01]  /*58f80*/  LDL.LU R16, [R1+0x2a60] ;  /* 0x002a600001107983 */ /* 0x000f220000300800 */
[----:B------:R-:W-:Y:S02]  /*58f90*/  F2FP.F16.E4M3.UNPACK_B R4, R14.H1 ;  /* 0x0000000eff04723e */ /* 0x000fe400030006ff */
[----:B------:R-:W-:-:S03]  /*58fa0*/  F2FP.F16.E4M3.UNPACK_B R0, R22.H1 ;  /* 0x00000016ff00723e */ /* 0x000fc600030006ff */
[----:B------:R-:W-:Y:S04]  /*58fb0*/  STL [R1+0x1f8], R4 ;  /* 0x0001f80401007387 */ /* 0x000fe80000100800 */
[----:B------:R0:W-:Y:S04]  /*58fc0*/  STL.64 [R1+0x3c0], R8 ;  /* 0x0003c00801007387 */ /* 0x0001e80000100a00 */
[----:B------:R-:W-:Y:S04]  /*58fd0*/  STL.64 [R1+0x3c8], R10 ;  /* 0x0003c80a01007387 */ /* 0x000fe80000100a00 */
[----:B------:R-:W-:Y:S01]  /*58fe0*/  STL [R1+0x1fc], R0 ;  /* 0x0001fc0001007387 */ /* 0x000fe20000100800 */
[----:B0-----:R-:W-:-:S03]  /*58ff0*/  IMAD.MOV.U32 R8, RZ, RZ, R4 ;  /* 0x000000ffff087224 */ /* 0x001fc600078e0004 */
[----:B--2---:R-:W-:Y:S04]  /*59000*/  STL.64 [R1+0x2a58], R18 ;  /* 0x002a581201007387 */ /* 0x004fe80000100a00 */
[----:B----4-:R0:W-:Y:S01]  /*59010*/  STL [R1+0x2a54], R16 ;  /* 0x002a541001007387 */ /* 0x0101e20000100800 */
        /* <DEDUP_REMOVED lines=9> */
[----:B------:R-:W-:Y:S01]  /*590b0*/  F2FP.F16.E4M3.UNPACK_B R2, R2.H1 ;  /* 0x00000002ff02723e */ /* 0x000fe200030006ff */
[----:B------:R-:W4:Y:S01]  /*590c0*/  LDL.LU R12, [R1+0x398] ;  /* 0x00039800010c7983 */ /* 0x000f220000300800 */
[----:B------:R-:W-:-:S03]  /*590d0*/  F2FP.F16.E4M3.UNPACK_B R10, R27.H1 ;  /* 0x0000001bff0a723e */ /* 0x000fc600030006ff */
[----:B------:R-:W5:Y:S04]  /*590e0*/  LDL.LU R13, [R1+0x39c] ;  /* 0x00039c00010d7983 */ /* 0x000f680000300800 */
[----:B------:R-:W5:Y:S01]  /*590f0*/  LDL.LU R14, [R1+0x3a8] ;  /* 0x0003a800010e7983 */ /* 0x000f620000300800 */
[----:B------:R-:W-:-:S03]  /*59100*/  F2FP.F16.E4M3.UNPACK_B R0, R21.H1 ;  /* 0x00000015ff00723e */ /* 0x000fc600030006ff */
[----:B------:R-:W5:Y:S01]  /*59110*/  LDL.LU R22, [R1+0x3ac] ;  /* 0x0003ac0001167983 */ /* 0x000f620000300800 */
[----:B------:R-:W-:-:S03]  /*59120*/  F2FP.F16.E4M3.UNPACK_B R3, R3.H1 ;  /* 0x00000003ff03723e */ /* 0x000fc600030006ff */
[----:B------:R-:W-:Y:S04]  /*59130*/  STL [R1+0x1f0], R2 ;  /* 0x0001f00201007387 */ /* 0x000fe80000100800 */
[----:B------:R0:W-:Y:S01]  /*59140*/  STL [R1+0x218], R10 ;  /* 0x0002180a01007387 */ /* 0x0001e20000100800 */
[----:B---3--:R-:W-:-:S03]  /*59150*/  F2FP.F16.E4M3.UNPACK_B R21, R24.H1 ;  /* 0x00000018ff15723e */ /* 0x008fc600030006ff */
[----:B0-----:R-:W3:Y:S04]  /*59160*/  LDL.LU R10, [R1+0x58] ;  /* 0x00005800010a7983 */ /* 0x001ee80000300800 */
[----:B------:R0:W-:Y:S04]  /*59170*/  STL [R1+0x21c], R0 ;  /* 0x00021c0001007387 */ /* 0x0001e80000100800 */
[----:B------:R-:W-:Y:S04]  /*59180*/  STL [R1+0x1f4], R3 ;  /* 0x0001f40301007387 */ /* 0x000fe80000100800 */
[----:B------:R-:W3:Y:S04]  /*59190*/  LDL.LU R11, [R1+0x5c] ;  /* 0x00005c00010b7983 */ /* 0x000ee80000300800 */
[----:B------:R-:W-:Y:S01]  /*591a0*/  STL [R1+0x230], R21 ;  /* 0x0002301501007387 */ /* 0x000fe20000100800 */
[----:B0-----:R-:W-:Y:S01]  /*591b0*/  F2FP.F16.E4M3.UNPACK_B R0, R28.H1 ;  /* 0x0000001cff00723e */ /* 0x001fe200030006ff */
[----:B--2---:R-:W-:Y:S02]  /*591c0*/  HMMA.16816.F32 R4, R4, R8, R16 ;  /* 0x000000080404723c */ /* 0x004fe40000001810 */
[----:B------:R-:W2:Y:S04]  /*591d0*/  LDL.LU.64 R18, [R1+0x2a58] ;  /* 0x002a580001127983 */ /* 0x000ea80000300a00 */
[----:B------:R-:W-:Y:S04]  /*591e0*/  STL [R1+0x234], R0 ;  /* 0x0002340001007387 */ /* 0x000fe80000100800 */
[----:B------:R-:W2:Y:S04]  /*591f0*/  LDL.LU R16, [R1+0x2a54] ;  /* 0x002a540001107983 */ /* 0x000ea80000300800 */
[----:B------:R-:W2:Y:S04]  /*59200*/  LDL.LU R28, [R1+0x3b8] ;  /* 0x0003b800011c7983 */ /* 0x000ea80000300800 */
[----:B------:R-:W2:Y:S05]  /*59210*/  LDL.LU R8, [R1+0x3d8] ;  /* 0x0003d80001087983 */ /* 0x000eaa0000300800 */
[----:B------:R-:W-:Y:S04]  /*59220*/  STL.64 [R1+0x350], R4 ;  /* 0x0003500401007387 */ /* 0x000fe80000100a00 */
[----:B------:R0:W-:Y:S04]  /*59230*/  STL.64 [R1+0x358], R6 ;  /* 0x0003580601007387 */ /* 0x0001e80000100a00 */
[----:B------:R-:W2:Y:S04]  /*59240*/  LDL.LU R9, [R1+0x3dc] ;  /* 0x0003dc0001097983 */ /* 0x000ea80000300800 */
[----:B---3--:R-:W-:Y:S01]  /*59250*/  STL.64 [R1+0x2a48], R10 ;  /* 0x002a480a01007387 */ /* 0x008fe20000100a00 */
[----:B----4-:R-:W-:Y:S01]  /*59260*/  F2FP.F16.E4M3.UNPACK_B R12, R12.H1 ;  /* 0x0000000cff0c723e */ /* 0x010fe200030006ff */
[----:B0-----:R-:W-:Y:S01]  /*59270*/  IMAD.MOV.U32 R6, RZ, RZ, R15 ;  /* 0x000000ffff067224 */ /* 0x001fe200078e000f */
[----:B-----5:R-:W-:-:S02]  /*59280*/  F2FP.F16.E4M3.UNPACK_B R15, R13.H1 ;  /* 0x0000000dff0f723e */ /* 0x020fc400030006ff */
[----:B------:R-:W-:Y:S01]  /*59290*/  F2FP.F16.E4M3.UNPACK_B R13, R14.H1 ;  /* 0x0000000eff0d723e */ /* 0x000fe200030006ff */
[----:B--2---:R-:W-:Y:S01]  /*592a0*/  IMAD.MOV.U32 R4, RZ, RZ, R19 ;  /* 0x000000ffff047224 */ /* 0x004fe200078e0013 */
[----:B------:R0:W-:Y:S04]  /*592b0*/  STL.64 [R1+0x2a40], R8 ;  /* 0x002a400801007387 */ /* 0x0001e80000100a00 */
[----:B0-----:R-:W2:Y:S04]  /*592c0*/  LDL R8, [R1+0x10] ;  /* 0x0000100001087983 */ /* 0x001ea80000100800 */
[----:B------:R-:W2:Y:S04]  /*592d0*/  LDL.LU R9, [R1+0x14] ;  /* 0x0000140001097983 */ /* 0x000ea80000300800 */
[----:B------:R-:W2:Y:S04]  /*592e0*/  LDL.LU R10, [R1+0x18] ;  /* 0x00001800010a7983 */ /* 0x000ea80000300800 */
[----:B------:R-:W2:Y:S04]  /*592f0*/  LDL.LU R11, [R1+0x1c] ;  /* 0x00001c00010b7983 */ /* 0x000ea80000300800 */
[----:B------:R-:W3:Y:S04]  /*59300*/  LDL.LU R0, [R1+0x3f8] ;  /* 0x0003f80001007983 */ /* 0x000ee80000300800 */
[----:B------:R-:W4:Y:S04]  /*59310*/  LDL.LU R17, [R1+0x3fc] ;  /* 0x0003fc0001117983 */ /* 0x000f280000300800 */
[----:B------:R-:W5:Y:S04]  /*59320*/  LDL.LU R21, [R1+0x408] ;  /* 0x0004080001157983 */ /* 0x000f680000300800 */
[----:B------:R-:W5:Y:S04]  /*59330*/  LDL.LU R24, [R1+0x40c] ;  /* 0x00040c0001187983 */ /* 0x000f680000300800 */
[----:B------:R0:W-:Y:S04]  /*59340*/  STL [R1+0x2938], R19 ;  /* 0x0029381301007387 */ /* 0x0001e80000100800 */
[----:B0-----:R-:W3:Y:S04]  /*59350*/  LDL.LU R19, [R1+0x3bc] ;  /* 0x0003bc0001137983 */ /* 0x001ee80000300800 */
[----:B------:R0:W-:Y:S04]  /*59360*/  STL [R1+0x238], R12 ;  /* 0x0002380c01007387 */ /* 0x0001e80000100800 */
[----:B------:R-:W-:Y:S04]  /*59370*/  STL [R1+0x23c], R15 ;  /* 0x00023c0f01007387 */ /* 0x000fe80000100800 */
[----:B------:R-:W5:Y:S04]  /*59380*/  LDL.LU R27, [R1+0x438] ;  /* 0x00043800011b7983 */ /* 0x000f680000300800 */
[----:B------:R-:W-:Y:S01]  /*59390*/  STL [R1+0x280], R13 ;  /* 0x0002800d01007387 */ /* 0x000fe20000100800 */
[----:B0-----:R-:W-:-:S03]  /*593a0*/  F2FP.F16.E4M3.UNPACK_B R12, R22.H1 ;  /* 0x00000016ff0c723e */ /* 0x001fc600030006ff */
[----:B------:R-:W5:Y:S04]  /*593b0*/  LDL.LU R22, [R1+0x43c] ;  /* 0x00043c0001167983 */ /* 0x000f680000300800 */
[----:B------:R0:W-:Y:S04]  /*593c0*/  STL [R1+0x284], R12 ;  /* 0x0002840c01007387 */ /* 0x0001e80000100800 */
[----:B0-----:R-:W4:Y:S04]  /*593d0*/  LDL.LU R12, [R1+0x1d0] ;  /* 0x0001d000010c7983 */ /* 0x001f280000300800 */
[----:B------:R-:W4:Y:S04]  /*593e0*/  LDL.LU R13, [R1+0x1d4] ;  /* 0x0001d400010d7983 */ /* 0x000f280000300800 */
[----:B------:R-:W5:Y:S04]  /*593f0*/  LDL.LU R14, [R1+0x1d8] ;  /* 0x0001d800010e7983 */ /* 0x000f680000300800 */
[----:B------:R-:W5:Y:S01]  /*59400*/  LDL.LU R15, [R1+0x1dc] ;  /* 0x0001dc00010f7983 */ /* 0x000f620000300800 */
[----:B------:R-:W-:-:S02]  /*59410*/  IMAD.MOV.U32 R5, RZ, RZ, R25 ;  /* 0x000000ffff057224 */ /* 0x000fc400078e0019 */
[----:B------:R-:W-:Y:S01]  /*59420*/  IMAD.MOV.U32 R7, RZ, RZ, R23 ;  /* 0x000000ffff077224 */ /* 0x000fe200078e0017 */
[----:B------:R-:W-:-:S06]  /*59430*/  F2FP.F16.E4M3.UNPACK_B R28, R28.H1 ;  /* 0x0000001cff1c723e */ /* 0x000fcc00030006ff */
[----:B--2---:R-:W-:Y:S01]  /*59440*/  HMMA.16816.F32 R4, R4, R2, R8 ;  /* 0x000000020404723c */ /* 0x004fe20000001808 */
[----:B---3--:R-:W-:Y:S01]  /*59450*/  F2FP.F16.E4M3.UNPACK_B R19, R19.H1 ;  /* 0x00000013ff13723e */ /* 0x008fe200030006ff */
[----:B-----5:R-:W-:Y:S04]  /*59460*/  STL.64 [R1+0x2a30], R14 ;  /* 0x002a300e01007387 */ /* 0x020fe80000100a00 */
[----:B----4-:R0:W-:Y:S04]  /*59470*/  STL.64 [R1+0x2a28], R12 ;  /* 0x002a280c01007387 */ /* 0x0101e80000100a00 */
[----:B0-----:R-:W2:Y:S04]  /*59480*/  LDL.LU R12, [R1+0x160] ;  /* 0x00016000010c7983 */ /* 0x001ea80000300800 */
[----:B------:R-:W2:Y:S04]  /*59490*/  LDL.LU R13, [R1+0x164] ;  /* 0x00016400010d7983 */ /* 0x000ea80000300800 */
[----:B------:R-:W2:Y:S04]  /*594a0*/  LDL.LU R14, [R1+0x168] ;  /* 0x00016800010e7983 */ /* 0x000ea80000300800 */
[----:B------:R-:W2:Y:S04]  /*594b0*/  LDL.LU R15, [R1+0x16c] ;  /* 0x00016c00010f7983 */ /* 0x000ea80000300800 */
[----:B------:R0:W-:Y:S04]  /*594c0*/  STL [R1+0x288], R28 ;  /* 0x0002881c01007387 */ /* 0x0001e80000100800 */
[----:B0-----:R-:W3:Y:S04]  /*594d0*/  LDL.LU R28, [R1+0x2a50] ;  /* 0x002a5000011c7983 */ /* 0x001ee80000300800 */
[----:B------:R-:W2:Y:S04]  /*594e0*/  LDL.LU.64 R10, [R1+0x2a48] ;  /* 0x002a4800010a7983 */ /* 0x000ea80000300a00 */
[----:B------:R-:W-:Y:S04]  /*594f0*/  STL [R1+0x28c], R19 ;  /* 0x00028c1301007387 */ /* 0x000fe80000100800 */
[----:B------:R-:W4:Y:S04]  /*59500*/  LDL.LU.64 R8, [R1+0x2a40] ;  /* 0x002a400001087983 */ /* 0x000f280000300a00 */
[----:B------:R-:W5:Y:S04]  /*59510*/  LDL.LU.64 R2, [R1+0x2a38] ;  /* 0x002a380001027983 */ /* 0x000f680000300a00 */
[----:B------:R0:W-:Y:S04]  /*59520*/  STL.64 [R1+0x360], R4 ;  /* 0x0003600401007387 */ /* 0x0001e80000100a00 */
[----:B------:R1:W-:Y:S01]  /*59530*/  STL.64 [R1+0x368], R6 ;  /* 0x0003680601007387 */ /* 0x0003e20000100a00 */
[----:B0-----:R-:W-:-:S02]  /*59540*/  IMAD.MOV.U32 R4, RZ, RZ, R18 ;  /* 0x000000ffff047224 */ /* 0x001fc400078e0012 */
[----:B------:R-:W-:Y:S02]  /*59550*/  IMAD.MOV.U32 R5, RZ, RZ, R20 ;  /* 0x000000ffff057224 */ /* 0x000fe400078e0014 */
[----:B-1----:R-:W-:Y:S02]  /*59560*/  IMAD.MOV.U32 R6, RZ, RZ, R26 ;  /* 0x000000ffff067224 */ /* 0x002fe400078e001a */
[----:B------:R-:W-:Y:S01]  /*59570*/  IMAD.MOV.U32 R7, RZ, RZ, R16 ;  /* 0x000000ffff077224 */ /* 0x000fe200078e0010 */
[----:B------:R-:W-:-:S06]  /*59580*/  F2FP.F16.E4M3.UNPACK_B R0, R0.H1 ;  /* 0x00000000ff00723e */ /* 0x000fcc00030006ff */
[----:B--2---:R-:W-:Y:S01]  /*59590*/  HMMA.16816.F32 R4, R4, R10, R12 ;  /* 0x0000000a0404723c */ /* 0x004fe2000000180c */
[----:B----4-:R-:W-:Y:S02]  /*595a0*/  F2FP.F16.E4M3.UNPACK_B R19, R8.H1 ;  /* 0x00000008ff13723e */ /* 0x010fe400030006ff */
[----:B------:R-:W-:Y:S02]  /*595b0*/  F2FP.F16.E4M3.UNPACK_B R8, R9.H1 ;  /* 0x00000009ff08723e */ /* 0x000fe400030006ff */
[----:B------:R-:W-:Y:S01]  /*595c0*/  F2FP.F16.E4M3.UNPACK_B R9, R17.H1 ;  /* 0x00000011ff09723e */ /* 0x000fe200030006ff */
[----:B------:R-:W-:Y:S04]  /*595d0*/  STL [R1+0x2b0], R19 ;  /* 0x0002b01301007387 */ /* 0x000fe80000100800 */
[----:B------:R0:W-:Y:S04]  /*595e0*/  STL [R1+0x2b4], R8 ;  /* 0x0002b40801007387 */ /* 0x0001e80000100800 */
[----:B------:R1:W-:Y:S04]  /*595f0*/  STL [R1+0x2b8], R0 ;  /* 0x0002b80001007387 */ /* 0x0003e80000100800 */
[----:B------:R-:W-:Y:S01]  /*59600*/  STL [R1+0x2bc], R9 ;  /* 0x0002bc0901007387 */ /* 0x000fe20000100800 */
[----:B0-----:R-:W-:-:S02]  /*59610*/  F2FP.F16.E4M3.UNPACK_B R8, R21.H1 ;  /* 0x00000015ff08723e */ /* 0x001fc400030006ff */
[----:B-1----:R-:W-:-:S03]  /*59620*/  F2FP.F16.E4M3.UNPACK_B R0, R24.H1 ;  /* 0x00000018ff00723e */ /* 0x002fc600030006ff */
[----:B------:R0:W-:Y:S04]  /*59630*/  STL [R1+0x2f0], R8 ;  /* 0x0002f00801007387 */ /* 0x0001e80000100800 */
[----:B------:R-:W2:Y:S04]  /*59640*/  LDL.LU.64 R14, [R1+0x2a30] ;  /* 0x002a3000010e7983 */ /* 0x000ea80000300a00 */
[----:B------:R1:W-:Y:S04]  /*59650*/  STL [R1+0x2f4], R0 ;  /* 0x0002f40001007387 */ /* 0x0003e80000100800 */
[----:B------:R-:W2:Y:S04]  /*59660*/  LDL.LU.64 R12, [R1+0x2a28] ;  /* 0x002a2800010c7983 */ /* 0x000ea80000300a00 */
[----:B0-----:R-:W4:Y:S04]  /*59670*/  LDL.LU R8, [R1+0x440] ;  /* 0x0004400001087983 */ /* 0x001f280000300800 */
[----:B------:R-:W4:Y:S04]  /*59680*/  LDL.LU R10, [R1+0x50] ;  /* 0x00005000010a7983 */ /* 0x000f280000300800 */
[----:B------:R0:W-:Y:S04]  /*59690*/  STL.64 [R1+0x160], R4 ;  /* 0x0001600401007387 */ /* 0x0001e80000100a00 */
[----:B------:R3:W-:Y:S04]  /*596a0*/  STL.64 [R1+0x168], R6 ;  /* 0x0001680601007387 */ /* 0x0007e80000100a00 */
[----:B------:R-:W4:Y:S04]  /*596b0*/  LDL.LU R11, [R1+0x54] ;  /* 0x00005400010b7983 */ /* 0x000f280000300800 */
[----:B------:R-:W4:Y:S04]  /*596c0*/  LDL.LU R9, [R1+0x444] ;  /* 0x0004440001097983 */ /* 0x000f280000300800 */
[----:B-1----:R-:W4:Y:S04]  /*596d0*/  LDL.LU R0, [R1+0x448] ;  /* 0x0004480001007983 */ /* 0x002f280000300800 */
[----:B------:R-:W4:Y:S01]  /*596e0*/  LDL.LU R24, [R1+0x44c] ;  /* 0x00044c0001187983 */ /* 0x000f220000300800 */
[----:B-----5:R-:W-:-:S02]  /*596f0*/  F2FP.F16.E4M3.UNPACK_B R19, R2.H1 ;  /* 0x00000002ff13723e */ /* 0x020fc400030006ff */
[----:B------:R-:W-:Y:S01]  /*59700*/  F2FP.F16.E4M3.UNPACK_B R17, R3.H1 ;  /* 0x00000003ff11723e */ /* 0x000fe200030006ff */
[----:B------:R-:W2:Y:S04]  /*59710*/  LDL.LU R2, [R1+0x2a24] ;  /* 0x002a240001027983 */ /* 0x000ea80000300800 */
[----:B------:R-:W2:Y:S01]  /*59720*/  LDL.LU R3, [R1+0x2a20] ;  /* 0x002a200001037983 */ /* 0x000ea20000300800 */
[----:B0-----:R-:W-:Y:S02]  /*59730*/  IMAD.MOV.U32 R4, RZ, RZ, R18 ;  /* 0x000000ffff047224 */ /* 0x001fe400078e0012 */
[----:B------:R-:W-:Y:S02]  /*59740*/  IMAD.MOV.U32 R5, RZ, RZ, R20 ;  /* 0x000000ffff057224 */ /* 0x000fe400078e0014 */
[----:B---3--:R-:W-:-:S02]  /*59750*/  IMAD.MOV.U32 R6, RZ, RZ, R26 ;  /* 0x000000ffff067224 */ /* 0x008fc400078e001a */
[----:B------:R-:W-:Y:S01]  /*59760*/  IMAD.MOV.U32 R7, RZ, RZ, R16 ;  /* 0x000000ffff077224 */ /* 0x000fe200078e0010 */
[----:B------:R-:W-:Y:S01]  /*59770*/  F2FP.F16.E4M3.UNPACK_B R27, R27.H1 ;  /* 0x0000001bff1b723e */ /* 0x000fe200030006ff */
[----:B------:R0:W-:Y:S04]  /*59780*/  STL [R1+0x2f8], R19 ;  /* 0x0002f81301007387 */ /* 0x0001e80000100800 */
[----:B------:R-:W3:Y:S04]  /*59790*/  LDL.LU R21, [R1+0x450] ;  /* 0x0004500001157983 */ /* 0x000ee80000300800 */
[----:B------:R1:W-:Y:S04]  /*597a0*/  STL [R1+0x2fc], R17 ;  /* 0x0002fc1101007387 */ /* 0x0003e80000100800 */
[----:B------:R-:W-:Y:S01]  /*597b0*/  STL [R1+0x320], R27 ;  /* 0x0003201b01007387 */ /* 0x000fe20000100800 */
[----:B0-----:R-:W-:-:S02]  /*597c0*/  F2FP.F16.E4M3.UNPACK_B R19, R22.H1 ;  /* 0x00000016ff13723e */ /* 0x001fc400030006ff */
[----:B-1----:R-:W-:Y:S02]  /*597d0*/  F2FP.F16.E4M3.UNPACK_B R17, R28.H1 ;  /* 0x0000001cff11723e */ /* 0x002fe400030006ff */
[----:B------:R-:W5:Y:S04]  /*597e0*/  LDL.LU R28, [R1+0x2a1c] ;  /* 0x002a1c00011c7983 */ /* 0x000f680000300800 */
[----:B------:R0:W-:Y:S02]  /*597f0*/  STL [R1+0x324], R19 ;  /* 0x0003241301007387 */ /* 0x0001e40000100800 */
[----:B0-----:R-:W-:Y:S02]  /*59800*/  F2FP.F16.E4M3.UNPACK_B R19, R29.H1 ;  /* 0x0000001dff13723e */ /* 0x001fe400030006ff */
[----:B------:R-:W5:Y:S04]  /*59810*/  LDL.LU R29, [R1+0x2a18] ;  /* 0x002a1800011d7983 */ /* 0x000f680000300800 */
[----:B------:R0:W-:Y:S04]  /*59820*/  STL [R1+0x328], R17 ;  /* 0x0003281101007387 */ /* 0x0001e80000100800 */
[----:B0-----:R-:W5:Y:S04]  /*59830*/  LDL.LU R17, [R1+0x454] ;  /* 0x0004540001117983 */ /* 0x001f680000300800 */
[----:B------:R-:W-:Y:S01]  /*59840*/  STL [R1+0x32c], R19 ;  /* 0x00032c1301007387 */ /* 0x000fe20000100800 */
[----:B--2---:R-:W-:Y:S03]  /*59850*/  HMMA.16816.F32 R4, R4, R2, R12 ;  /* 0x000000020404723c */ /* 0x004fe6000000180c */
[----:B------:R-:W2:-:S15]  /*59860*/  LDL.LU R12, [R1+0x1b0] ;  /* 0x0001b000010c7983 */ /* 0x000e9e0000300800 */
[----:B------:R-:W-:-:S05]  /*59870*/  NOP ;  /* 0x0000000000007918 */ /* 0x000fca0000000000 */
[----:B------:R-:W-:Y:S04]  /*59880*/  STL.64 [R1+0x70], R4 ;  /* 0x0000700401007387 */ /* 0x000fe80000100a00 */
[----:B------:R-:W-:Y:S04]  /*59890*/  STL.64 [R1+0x78], R6 ;  /* 0x0000780601007387 */ /* 0x000fe80000100a00 */
[----:B------:R-:W2:Y:S04]  /*598a0*/  LDL.LU R13, [R1+0x1b4] ;  /* 0x0001b400010d7983 */ /* 0x000ea80000300800 */
[----:B------:R-:W3:Y:S04]  /*598b0*/  LDL.LU R14, [R1+0x1b8] ;  /* 0x0001b800010e7983 */ /* 0x000ee80000300800 */
[----:B------:R-:W3:Y:S01]  /*598c0*/  LDL.LU R15, [R1+0x1bc] ;  /* 0x0001bc00010f7983 */ /* 0x000ee20000300800 */
[----:B----4-:R-:W-:-:S02]  /*598d0*/  F2FP.F16.E4M3.UNPACK_B R3, R8 ;  /* 0x00000008ff03723e */ /* 0x010fc400020006ff */
[----:B------:R-:W-:Y:S01]  /*598e0*/  F2FP.F16.E4M3.UNPACK_B R2, R8.H1 ;  /* 0x00000008ff02723e */ /* 0x000fe200030006ff */
[----:B---3--:R-:W-:Y:S04]  /*598f0*/  STL.64 [R1+0x2a10], R14 ;  /* 0x002a100e01007387 */ /* 0x008fe80000100a00 */
[----:B--2---:R0:W-:Y:S04]  /*59900*/  STL.64 [R1+0x2a08], R12 ;  /* 0x002a080c01007387 */ /* 0x0041e80000100a00 */
[----:B0-----:R-:W2:Y:S04]  /*59910*/  LDL.LU R12, [R1+0x1c0] ;  /* 0x0001c000010c7983 */ /* 0x001ea80000300800 */
[----:B------:R-:W2:Y:S04]  /*59920*/  LDL.LU R13, [R1+0x1c4] ;  /* 0x0001c400010d7983 */ /* 0x000ea80000300800 */
[----:B------:R-:W2:Y:S04]  /*59930*/  LDL.LU R14, [R1+0x1c8] ;  /* 0x0001c800010e7983 */ /* 0x000ea80000300800 */
[----:B------:R-:W2:Y:S04]  /*59940*/  LDL.LU R15, [R1+0x1cc] ;  /* 0x0001cc00010f7983 */ /* 0x000ea80000300800 */
[----:B------:R-:W3:Y:S04]  /*59950*/  LDL.LU R27, [R1+0x458] ;  /* 0x00045800011b7983 */ /* 0x000ee80000300800 */
[----:B------:R-:W4:Y:S04]  /*59960*/  LDL.LU R22, [R1+0x45c] ;  /* 0x00045c0001167983 */ /* 0x000f280000300800 */
[----:B------:R0:W-:Y:S04]  /*59970*/  STL [R1+0x370], R3 ;  /* 0x0003700301007387 */ /* 0x0001e80000100800 */
[----:B------:R1:W-:Y:S01]  /*59980*/  STL [R1+0x410], R2 ;  /* 0x0004100201007387 */ /* 0x0003e20000100800 */
[----:B------:R-:W-:-:S02]  /*59990*/  IMAD.MOV.U32 R4, RZ, RZ, R18 ;  /* 0x000000ffff047224 */ /* 0x000fc400078e0012 */
[----:B------:R-:W-:Y:S02]  /*599a0*/  IMAD.MOV.U32 R5, RZ, RZ, R20 ;  /* 0x000000ffff057224 */ /* 0x000fe400078e0014 */
[----:B------:R-:W-:Y:S02]  /*599b0*/  IMAD.MOV.U32 R6, RZ, RZ, R26 ;  /* 0x000000ffff067224 */ /* 0x000fe400078e001a */
[----:B------:R-:W-:Y:S01]  /*599c0*/  IMAD.MOV.U32 R7, RZ, RZ, R16 ;  /* 0x000000ffff077224 */ /* 0x000fe200078e0010 */
[-C--:B0-----:R-:W-:Y:S02]  /*599d0*/  F2FP.F16.E4M3.UNPACK_B R3, R9.reuse ;  /* 0x00000009ff03723e */ /* 0x081fe400020006ff */
[----:B-1----:R-:W-:Y:S02]  /*599e0*/  F2FP.F16.E4M3.UNPACK_B R2, R9.H1 ;  /* 0x00000009ff02723e */ /* 0x002fe400030006ff */
[-C--:B------:R-:W-:Y:S01]  /*599f0*/  F2FP.F16.E4M3.UNPACK_B R8, R0.reuse ;  /* 0x00000000ff08723e */ /* 0x080fe200020006ff */
[----:B------:R0:W-:Y:S04]  /*59a00*/  STL [R1+0x374], R3 ;  /* 0x0003740301007387 */ /* 0x0001e80000100800 */
[----:B------:R1:W-:Y:S04]  /*59a10*/  STL [R1+0x414], R2 ;  /* 0x0004140201007387 */ /* 0x0003e80000100800 */
[----:B------:R-:W-:Y:S01]  /*59a20*/  STL [R1+0x548], R8 ;  /* 0x0005480801007387 */ /* 0x000fe20000100800 */
[----:B0-----:R-:W-:-:S02]  /*59a30*/  F2FP.F16.E4M3.UNPACK_B R3, R0.H1 ;  /* 0x00000000ff03723e */ /* 0x001fc400030006ff */
[-C--:B-1----:R-:W-:Y:S02]  /*59a40*/  F2FP.F16.E4M3.UNPACK_B R2, R24.reuse ;  /* 0x00000018ff02723e */ /* 0x082fe400020006ff */
[----:B------:R-:W-:Y:S01]  /*59a50*/  F2FP.F16.E4M3.UNPACK_B R0, R24.H1 ;  /* 0x00000018ff00723e */ /* 0x000fe200030006ff */
[----:B------:R-:W-:Y:S04]  /*59a60*/  STL [R1+0x5c8], R3 ;  /* 0x0005c80301007387 */ /* 0x000fe80000100800 */
[----:B------:R0:W-:Y:S01]  /*59a70*/  STL [R1+0x54c], R2 ;  /* 0x00054c0201007387 */ /* 0x0001e20000100800 */
[----:B--2---:R-:W-:Y:S03]  /*59a80*/  HMMA.16816.F32 R4, R4, R10, R12 ;  /* 0x0000000a0404723c */ /* 0x004fe6000000180c */
[----:B------:R-:W2:Y:S04]  /*59a90*/  LDL.LU.64 R14, [R1+0x2a10] ;  /* 0x002a1000010e7983 */ /* 0x000ea80000300a00 */
[----:B------:R1:W-:Y:S04]  /*59aa0*/  STL [R1+0x5cc], R0 ;  /* 0x0005cc0001007387 */ /* 0x0003e80000100800 */
[----:B------:R-:W2:Y:S04]  /*59ab0*/  LDL.LU.64 R12, [R1+0x2a08] ;  /* 0x002a0800010c7983 */ /* 0x000ea80000300a00 */
[----:B------:R-:W2:Y:S01]  /*59ac0*/  LDL.LU R10, [R1+0x88] ;  /* 0x00008800010a7983 */ /* 0x000ea20000300800 */
[----:B0-----:R-:W-:-:S02]  /*59ad0*/  F2FP.F16.E4M3.UNPACK_B R2, R21.H1 ;  /* 0x00000015ff02723e */ /* 0x001fc400030006ff */
[----:B------:R-:W-:-:S05]  /*59ae0*/  F2FP.F16.E4M3.UNPACK_B R24, R21 ;  /* 0x00000015ff18723e */ /* 0x000fca00020006ff */
[----:B------:R0:W-:Y:S04]  /*59af0*/  STL.64 [R1+0x60], R4 ;  /* 0x0000600401007387 */ /* 0x0001e80000100a00 */
[----:B------:R5:W-:Y:S04]  /*59b00*/  STL.64 [R1+0x68], R6 ;  /* 0x0000680601007387 */ /* 0x000be80000100a00 */
[----:B------:R-:W2:Y:S04]  /*59b10*/  LDL.LU R11, [R1+0x8c] ;  /* 0x00008c00010b7983 */ /* 0x000ea80000300800 */
[----:B------:R-:W2:Y:S04]  /*59b20*/  LDL.LU R8, [R1+0x460] ;  /* 0x0004600001087983 */ /* 0x000ea80000300800 */
[----:B------:R-:W2:Y:S04]  /*59b30*/  LDL.LU R9, [R1+0x464] ;  /* 0x0004640001097983 */ /* 0x000ea80000300800 */
[----:B-1----:R-:W2:Y:S01]  /*59b40*/  LDL.LU R0, [R1+0x468] ;  /* 0x0004680001007983 */ /* 0x002ea20000300800 */
[----:B0-----:R-:W-:-:S02]  /*59b50*/  IMAD.MOV.U32 R4, RZ, RZ, R18 ;  /* 0x000000ffff047224 */ /* 0x001fc400078e0012 */
[----:B------:R-:W-:Y:S02]  /*59b60*/  IMAD.MOV.U32 R5, RZ, RZ, R20 ;  /* 0x000000ffff057224 */ /* 0x000fe400078e0014 */
[----:B-----5:R-:W-:Y:S02]  /*59b70*/  IMAD.MOV.U32 R6, RZ, RZ, R26 ;  /* 0x000000ffff067224 */ /* 0x020fe400078e001a */
[----:B------:R-:W-:Y:S01]  /*59b80*/  IMAD.MOV.U32 R7, RZ, RZ, R16 ;  /* 0x000000ffff077224 */ /* 0x000fe200078e0010 */
[----:B------:R0:W-:Y:S04]  /*59b90*/  STL [R1+0x418], R2 ;  /* 0x0004180201007387 */ /* 0x0001e80000100800 */
[----:B------:R-:W-:Y:S04]  /*59ba0*/  STL.64 [R1+0x2918], R24 ;  /* 0x0029181801007387 */ /* 0x000fe80000100a00 */
[----:B------:R-:W5:Y:S01]  /*59bb0*/  LDL.LU R21, [R1+0x46c] ;  /* 0x00046c0001157983 */ /* 0x000f620000300800 */
[----:B------:R-:W-:-:S02]  /*59bc0*/  F2FP.F16.E4M3.UNPACK_B R3, R17.H1 ;  /* 0x00000011ff03723e */ /* 0x000fc400030006ff */
[----:B0-----:R-:W-:Y:S02]  /*59bd0*/  F2FP.F16.E4M3.UNPACK_B R2, R17 ;  /* 0x00000011ff02723e */ /* 0x001fe400020006ff */
[----:B---3--:R-:W-:-:S03]  /*59be0*/  F2FP.F16.E4M3.UNPACK_B R17, R27.H1 ;  /* 0x0000001bff11723e */ /* 0x008fc600030006ff */
[----:B------:R0:W-:Y:S04]  /*59bf0*/  STL [R1+0x37c], R2 ;  /* 0x00037c0201007387 */ /* 0x0001e80000100800 */
[----:B------:R4:W-:Y:S01]  /*59c00*/  STL [R1+0x41c], R3 ;  /* 0x00041c0301007387 */ /* 0x0009e20000100800 */
[----:B0-----:R-:W-:Y:S02]  /*59c10*/  F2FP.F16.E4M3.UNPACK_B R2, R27 ;  /* 0x0000001bff02723e */ /* 0x001fe400020006ff */
[----:B----4-:R-:W-:-:S03]  /*59c20*/  F2FP.F16.E4M3.UNPACK_B R3, R22 ;  /* 0x00000016ff03723e */ /* 0x010fc600020006ff */
[----:B------:R0:W-:Y:S04]  /*59c30*/  STL [R1+0x550], R2 ;  /* 0x0005500201007387 */ /* 0x0001e80000100800 */
[----:B------:R1:W-:Y:S04]  /*59c40*/  STL [R1+0x5c0], R17 ;  /* 0x0005c01101007387 */ /* 0x0003e80000100800 */
[----:B------:R-:W-:Y:S01]  /*59c50*/  STL [R1+0x554], R3 ;  /* 0x0005540301007387 */ /* 0x000fe20000100800 */
[----:B0-----:R-:W-:Y:S01]  /*59c60*/  F2FP.F16.E4M3.UNPACK_B R2, R22.H1 ;  /* 0x00000016ff02723e */ /* 0x001fe200030006ff */
[----:B--2---:R-:W-:Y:S02]  /*59c70*/  HMMA.16816.F32 R4, R4, R28, R12 ;  /* 0x0000001c0404723c */ /* 0x004fe4000000180c */
[----:B------:R-:W2:Y:S04]  /*59c80*/  LDL.LU R15, [R1+0x2a00] ;  /* 0x002a0000010f7983 */ /* 0x000ea80000300800 */
[----:B------:R-:W-:Y:S04]  /*59c90*/  STL [R1+0x5c4], R2 ;  /* 0x0005c40201007387 */ /* 0x000fe80000100800 */
[----:B------:R-:W3:-:S13]  /*59ca0*/  LDL.LU R12, [R1+0x80] ;  /* 0x00008000010c7983 */ /* 0x000eda0000300800 */
[----:B------:R-:W-:Y:S04]  /*59cb0*/  STL.64 [R1+0x50], R4 ;  /* 0x0000500401007387 */ /* 0x000fe80000100a00 */
[----:B------:R-:W-:Y:S04]  /*59cc0*/  STL.64 [R1+0x58], R6 ;  /* 0x0000580601007387 */ /* 0x000fe80000100a00 */
[----:B------:R-:W3:Y:S04]  /*59cd0*/  LDL.LU R13, [R1+0x84] ;  /* 0x00008400010d7983 */ /* 0x000ee80000300800 */
[----:B------:R-:W4:Y:S04]  /*59ce0*/  LDL.LU R19, [R1+0x470] ;  /* 0x0004700001137983 */ /* 0x000f280000300800 */
[----:B-1----:R-:W4:Y:S04]  /*59cf0*/  LDL.LU R17, [R1+0x474] ;  /* 0x0004740001117983 */ /* 0x002f280000300800 */
[----:B------:R-:W4:Y:S04]  /*59d00*/  LDL.LU R27, [R1+0x478] ;  /* 0x00047800011b7983 */ /* 0x000f280000300800 */
[----:B------:R-:W2:Y:S04]  /*59d10*/  LDL.LU R14, [R1+0x47c] ;  /* 0x00047c00010e7983 */ /* 0x000ea80000300800 */
        /* <DEDUP_REMOVED lines=10> */
[-C--:B------:R-:W-:Y:S02]  /*59dc0*/  F2FP.F16.E4M3.UNPACK_B R2, R8.reuse.H1 ;  /* 0x00000008ff02723e */ /* 0x080fe400030006ff */
[----:B------:R-:W-:Y:S02]  /*59dd0*/  F2FP.F16.E4M3.UNPACK_B R22, R8 ;  /* 0x00000008ff16723e */ /* 0x000fe400020006ff */
[----:B------:R-:W-:Y:S01]  /*59de0*/  F2FP.F16.E4M3.UNPACK_B R3, R9 ;  /* 0x00000009ff03723e */ /* 0x000fe200020006ff */
[----:B------:R0:W-:Y:S04]  /*59df0*/  STL [R1+0x420], R2 ;  /* 0x0004200201007387 */ /* 0x0001e80000100800 */
[----:B------:R-:W-:Y:S01]  /*59e00*/  STL.64 [R1+0x2940], R22 ;  /* 0x0029401601007387 */ /* 0x000fe20000100a00 */
[----:B------:R-:W-:-:S03]  /*59e10*/  F2FP.F16.E4M3.UNPACK_B R8, R0 ;  /* 0x00000000ff08723e */ /* 0x000fc600020006ff */
[----:B------:R1:W-:Y:S01]  /*59e20*/  STL [R1+0x394], R3 ;  /* 0x0003940301007387 */ /* 0x0003e20000100800 */
[----:B0-----:R-:W-:Y:S02]  /*59e30*/  F2FP.F16.E4M3.UNPACK_B R2, R9.H1 ;  /* 0x00000009ff02723e */ /* 0x001fe400030006ff */
[----:B-1----:R-:W-:-:S03]  /*59e40*/  F2FP.F16.E4M3.UNPACK_B R3, R0.H1 ;  /* 0x00000000ff03723e */ /* 0x002fc600030006ff */
[----:B------:R0:W-:Y:S01]  /*59e50*/  STL [R1+0x424], R2 ;  /* 0x0004240201007387 */ /* 0x0001e20000100800 */
[----:B-----5:R-:W-:-:S03]  /*59e60*/  F2FP.F16.E4M3.UNPACK_B R0, R21.H1 ;  /* 0x00000015ff00723e */ /* 0x020fc600030006ff */
[----:B------:R1:W-:Y:S04]  /*59e70*/  STL [R1+0x558], R8 ;  /* 0x0005580801007387 */ /* 0x0003e80000100800 */
[----:B------:R-:W-:Y:S01]  /*59e80*/  STL [R1+0x5b8], R3 ;  /* 0x0005b80301007387 */ /* 0x000fe20000100800 */
[----:B0-----:R-:W-:-:S05]  /*59e90*/  F2FP.F16.E4M3.UNPACK_B R2, R21 ;  /* 0x00000015ff02723e */ /* 0x001fca00020006ff */
[----:B------:R-:W-:Y:S01]  /*59ea0*/  STL [R1+0x55c], R2 ;  /* 0x00055c0201007387 */ /* 0x000fe20000100800 */
[----:B--2---:R-:W-:Y:S03]  /*59eb0*/  HMMA.16816.F32 R4, R4, R10, R12 ;  /* 0x0000000a0404723c */ /* 0x004fe6000000180c */
[----:B------:R-:W2:Y:S04]  /*59ec0*/  LDL.LU.64 R14, [R1+0x29f8] ;  /* 0x0029f800010e7983 */ /* 0x000ea80000300a00 */
[----:B------:R-:W-:Y:S04]  /*59ed0*/  STL [R1+0x5bc], R0 ;  /* 0x0005bc0001007387 */ /* 0x000fe80000100800 */
[----:B------:R-:W3:Y:S04]  /*59ee0*/  LDL.LU.64 R12, [R1+0x29f0] ;  /* 0x0029f000010c7983 */ /* 0x000ee80000300a00 */
[----:B-1----:R-:W5:Y:S04]  /*59ef0*/  LDL.LU R8, [R1+0x480] ;  /* 0x0004800001087983 */ /* 0x002f680000300800 */
[----:B------:R-:W4:Y:S04]  /*59f00*/  LDL.LU R10, [R1+0x98] ;  /* 0x00009800010a7983 */ /* 0x000f280000300800 */
[----:B------:R-:W-:Y:S04]  /*59f10*/  STL.64 [R1+0x40], R4 ;  /* 0x0000400401007387 */ /* 0x000fe80000100a00 */
[----:B------:R-:W-:Y:S04]  /*59f20*/  STL.64 [R1+0x48], R6 ;  /* 0x0000480601007387 */ /* 0x000fe80000100a00 */
[----:B------:R-:W4:Y:S04]  /*59f30*/  LDL.LU R11, [R1+0x9c] ;  /* 0x00009c00010b7983 */ /* 0x000f280000300800 */
[----:B------:R-:W5:Y:S04]  /*59f40*/  LDL.LU R9, [R1+0x484] ;  /* 0x0004840001097983 */ /* 0x000f680000300800 */
[----:B----4-:R-:W-:Y:S04]  /*59f50*/  STL.64 [R1+0x29e8], R10 ;  /* 0x0029e80a01007387 */ /* 0x010fe80000100a00 */
        /* <DEDUP_REMOVED lines=9> */
[-C--:B------:R-:W-:Y:S02]  /*59ff0*/  F2FP.F16.E4M3.UNPACK_B R3, R19.reuse ;  /* 0x00000013ff03723e */ /* 0x080fe400020006ff */
[----:B------:R-:W-:Y:S01]  /*5a000*/  F2FP.F16.E4M3.UNPACK_B R2, R19.H1 ;  /* 0x00000013ff02723e */ /* 0x000fe200030006ff */
[----:B------:R-:W4:Y:S04]  /*5a010*/  LDL.LU R0, [R1+0x488] ;  /* 0x0004880001007983 */ /* 0x000f280000300800 */
[----:B------:R-:W5:Y:S04]  /*5a020*/  LDL.LU R21, [R1+0x48c] ;  /* 0x00048c0001157983 */ /* 0x000f680000300800 */
[----:B------:R0:W-:Y:S01]  /*5a030*/  STL [R1+0x398], R3 ;  /* 0x0003980301007387 */ /* 0x0001e20000100800 */
[----:B------:R-:W-:-:S03]  /*5a040*/  F2FP.F16.E4M3.UNPACK_B R19, R17 ;  /* 0x00000011ff13723e */ /* 0x000fc600020006ff */
[----:B------:R1:W-:Y:S04]  /*5a050*/  STL [R1+0x428], R2 ;  /* 0x0004280201007387 */ /* 0x0003e80000100800 */
[----:B------:R-:W-:Y:S01]  /*5a060*/  STL [R1+0x39c], R19 ;  /* 0x00039c1301007387 */ /* 0x000fe20000100800 */
[----:B0-----:R-:W-:Y:S02]  /*5a070*/  F2FP.F16.E4M3.UNPACK_B R3, R17.H1 ;  /* 0x00000011ff03723e */ /* 0x001fe400030006ff */
[-C--:B-1----:R-:W-:Y:S02]  /*5a080*/  F2FP.F16.E4M3.UNPACK_B R2, R27.reuse ;  /* 0x0000001bff02723e */ /* 0x082fe400020006ff */
[----:B------:R-:W-:Y:S01]  /*5a090*/  F2FP.F16.E4M3.UNPACK_B R17, R27.H1 ;  /* 0x0000001bff11723e */ /* 0x000fe200030006ff */
[----:B------:R2:W-:Y:S04]  /*5a0a0*/  STL [R1+0x42c], R3 ;  /* 0x00042c0301007387 */ /* 0x0005e80000100800 */
[----:B------:R0:W-:Y:S04]  /*5a0b0*/  STL [R1+0x560], R2 ;  /* 0x0005600201007387 */ /* 0x0001e80000100800 */
[----:B------:R1:W-:Y:S01]  /*5a0c0*/  STL [R1+0x5b0], R17 ;  /* 0x0005b01101007387 */ /* 0x0003e20000100800 */
[----:B--2---:R-:W-:-:S02]  /*5a0d0*/  F2FP.F16.E4M3.UNPACK_B R3, R14 ;  /* 0x0000000eff03723e */ /* 0x004fc400020006ff */
[----:B0-----:R-:W-:-:S03]  /*5a0e0*/  F2FP.F16.E4M3.UNPACK_B R2, R14.H1 ;  /* 0x0000000eff02723e */ /* 0x001fc600030006ff */
[----:B------:R-:W-:Y:S01]  /*5a0f0*/  STL [R1+0x564], R3 ;  /* 0x0005640301007387 */ /* 0x000fe20000100800 */
[----:B---3--:R-:W-:Y:S03]  /*5a100*/  HMMA.16816.F32 R4, R4, R12, R8 ;  /* 0x0000000c0404723c */ /* 0x008fe60000001808 */
[----:B------:R-:W2:Y:S04]  /*5a110*/  LDL.LU.64 R10, [R1+0x29e8] ;  /* 0x0029e800010a7983 */ /* 0x000ea80000300a00 */
[----:B------:R-:W-:Y:S04]  /*5a120*/  STL [R1+0x5b4], R2 ;  /* 0x0005b40201007387 */ /* 0x000fe80000100800 */
[----:B------:R-:W3:Y:S04]  /*5a130*/  LDL.LU.64 R8, [R1+0x29e0] ;  /* 0x0029e00001087983 */ /* 0x000ee80000300a00 */
[----:B------:R-:W2:Y:S04]  /*5a140*/  LDL.LU R19, [R1+0x490] ;  /* 0x0004900001137983 */ /* 0x000ea80000300800 */
[----:B------:R-:W4:Y:S04]  /*5a150*/  LDL.LU R12, [R1+0x90] ;  /* 0x00009000010c7983 */ /* 0x000f280000300800 */
[----:B------:R-:W-:Y:S04]  /*5a160*/  STL.64 [R1+0x30], R4 ;  /* 0x0000300401007387 */ /* 0x000fe80000100a00 */
[----:B------:R-:W-:Y:S04]  /*5a170*/  STL.64 [R1+0x38], R6 ;  /* 0x0000380601007387 */ /* 0x000fe80000100a00 */
[----:B------:R-:W4:Y:S04]  /*5a180*/  LDL.LU R13, [R1+0x94] ;  /* 0x00009400010d7983 */ /* 0x000f280000300800 */
[----:B-1----:R-:W2:Y:S04]  /*5a190*/  LDL.LU R17, [R1+0x494] ;  /* 0x0004940001117983 */ /* 0x002ea80000300800 */
[----:B------:R-:W2:Y:S04]  /*5a1a0*/  LDL.LU R27, [R1+0x498] ;  /* 0x00049800011b7983 */ /* 0x000ea80000300800 */
[----:B------:R-:W5:Y:S04]  /*5a1b0*/  LDL.LU R14, [R1+0x49c] ;  /* 0x00049c00010e7983 */ /* 0x000f680000300800 */
[----:B-----5:R-:W-:Y:S04]  /*5a1c0*/  STL.64 [R1+0x29d8], R14 ;  /* 0x0029d80e01007387 */ /* 0x020fe80000100a00 */
[----:B----4-:R0:W-:Y:S04]  /*5a1d0*/  STL.64 [R1+0x29d0], R12 ;  /* 0x0029d00c01007387 */ /* 0x0101e80000100a00 */
        /* <DEDUP_REMOVED lines=8> */
[-C--:B---3--:R-:W-:Y:S02]  /*5a260*/  F2FP.F16.E4M3.UNPACK_B R3, R8.reuse ;  /* 0x00000008ff03723e */ /* 0x088fe400020006ff */
[----:B------:R-:W-:-:S03]  /*5a270*/  F2FP.F16.E4M3.UNPACK_B R2, R8.H1 ;  /* 0x00000008ff02723e */ /* 0x000fc600030006ff */
[----:B------:R0:W-:Y:S04]  /*5a280*/  STL [R1+0x3a0], R3 ;  /* 0x0003a00301007387 */ /* 0x0001e80000100800 */
[----:B------:R1:W-:Y:S01]  /*5a290*/  STL [R1+0x430], R2 ;  /* 0x0004300201007387 */ /* 0x0003e20000100800 */
[----:B------:R-:W-:Y:S02]  /*5a2a0*/  F2FP.F16.E4M3.UNPACK_B R8, R0 ;  /* 0x00000000ff08723e */ /* 0x000fe400020006ff */
[-C--:B0-----:R-:W-:Y:S02]  /*5a2b0*/  F2FP.F16.E4M3.UNPACK_B R3, R9.reuse ;  /* 0x00000009ff03723e */ /* 0x081fe400020006ff */
[----:B-1----:R-:W-:-:S03]  /*5a2c0*/  F2FP.F16.E4M3.UNPACK_B R2, R9.H1 ;  /* 0x00000009ff02723e */ /* 0x002fc600030006ff */
[----:B------:R0:W-:Y:S04]  /*5a2d0*/  STL [R1+0x3a4], R3 ;  /* 0x0003a40301007387 */ /* 0x0001e80000100800 */
[----:B------:R1:W-:Y:S04]  /*5a2e0*/  STL [R1+0x434], R2 ;  /* 0x0004340201007387 */ /* 0x0003e80000100800 */
[----:B------:R3:W-:Y:S01]  /*5a2f0*/  STL [R1+0x568], R8 ;  /* 0x0005680801007387 */ /* 0x0007e20000100800 */
[----:B0-----:R-:W-:Y:S02]  /*5a300*/  F2FP.F16.E4M3.UNPACK_B R3, R0.H1 ;  /* 0x00000000ff03723e */ /* 0x001fe400030006ff */
[----:B-1----:R-:W-:-:S02]  /*5a310*/  F2FP.F16.E4M3.UNPACK_B R2, R21 ;  /* 0x00000015ff02723e */ /* 0x002fc400020006ff */
[----:B------:R-:W-:Y:S01]  /*5a320*/  F2FP.F16.E4M3.UNPACK_B R0, R21.H1 ;  /* 0x00000015ff00723e */ /* 0x000fe200030006ff */
[----:B------:R-:W-:Y:S04]  /*5a330*/  STL [R1+0x5a8], R3 ;  /* 0x0005a80301007387 */ /* 0x000fe80000100800 */
[----:B------:R-:W-:Y:S01]  /*5a340*/  STL [R1+0x56c], R2 ;  /* 0x00056c0201007387 */ /* 0x000fe20000100800 */
[----:B--2---:R-:W-:Y:S03]  /*5a350*/  HMMA.16816.F32 R4, R4, R10, R12 ;  /* 0x0000000a0404723c */ /* 0x004fe6000000180c */
[----:B------:R-:W2:Y:S04]  /*5a360*/  LDL.LU.64 R14, [R1+0x29d8] ;  /* 0x0029d800010e7983 */ /* 0x000ea80000300a00 */
[----:B------:R-:W-:Y:S04]  /*5a370*/  STL [R1+0x5ac], R0 ;  /* 0x0005ac0001007387 */ /* 0x000fe80000100800 */
[----:B------:R-:W4:Y:S04]  /*5a380*/  LDL.LU.64 R12, [R1+0x29d0] ;  /* 0x0029d000010c7983 */ /* 0x000f280000300a00 */
[----:B---3--:R-:W3:Y:S04]  /*5a390*/  LDL.LU R8, [R1+0x4a0] ;  /* 0x0004a00001087983 */ /* 0x008ee80000300800 */
[----:B------:R-:W5:Y:S04]  /*5a3a0*/  LDL.LU R10, [R1+0xa0] ;  /* 0x0000a000010a7983 */ /* 0x000f680000300800 */
[----:B------:R-:W-:Y:S04]  /*5a3b0*/  STL.64 [R1+0x80], R4 ;  /* 0x0000800401007387 */ /* 0x000fe80000100a00 */
[----:B------:R-:W-:Y:S04]  /*5a3c0*/  STL.64 [R1+0x88], R6 ;  /* 0x0000880601007387 */ /* 0x000fe80000100a00 */
[----:B------:R-:W5:Y:S04]  /*5a3d0*/  LDL.LU R11, [R1+0xa4] ;  /* 0x0000a400010b7983 */ /* 0x000f680000300800 */
[----:B------:R-:W3:Y:S04]  /*5a3e0*/  LDL.LU R9, [R1+0x4a4] ;  /* 0x0004a40001097983 */ /* 0x000ee80000300800 */
[----:B-----5:R-:W-:Y:S04]  /*5a3f0*/  STL.64 [R1+0x29c8], R10 ;  /* 0x0029c80a01007387 */ /* 0x020fe80000100a00 */
[----:B---3--:R0:W-:Y:S04]  /*5a400*/  STL.64 [R1+0x29c0], R8 ;  /* 0x0029c00801007387 */ /* 0x0081e80000100a00 */
[----:B0-----:R-:W4:Y:S04]  /*5a410*/  LDL.LU R8, [R1+0x170] ;  /* 0x0001700001087983 */ /* 0x001f280000300800 */
[----:B------:R-:W4:Y:S04]  /*5a420*/  LDL.LU R9, [R1+0x174] ;  /* 0x0001740001097983 */ /* 0x000f280000300800 */
[----:B------:R-:W4:Y:S04]  /*5a430*/  LDL.LU R10, [R1+0x178] ;  /* 0x00017800010a7983 */ /* 0x000f280000300800 */
[----:B------:R-:W4:Y:S01]  /*5a440*/  LDL.LU R11, [R1+0x17c] ;  /* 0x00017c00010b7983 */ /* 0x000f220000300800 */
[----:B------:R-:W-:-:S02]  /*5a450*/  IMAD.MOV.U32 R4, RZ, RZ, R18 ;  /* 0x000000ffff047224 */ /* 0x000fc400078e0012 */
[----:B------:R-:W-:Y:S02]  /*5a460*/  IMAD.MOV.U32 R5, RZ, RZ, R20 ;  /* 0x000000ffff057224 */ /* 0x000fe400078e0014 */
[----:B------:R-:W-:Y:S02]  /*5a470*/  IMAD.MOV.U32 R6, RZ, RZ, R26 ;  /* 0x000000ffff067224 */ /* 0x000fe400078e001a */
[----:B------:R-:W-:Y:S01]  /*5a480*/  IMAD.MOV.U32 R7, RZ, RZ, R16 ;  /* 0x000000ffff077224 */ /* 0x000fe200078e0010 */
[-C--:B------:R-:W-:Y:S02]  /*5a490*/  F2FP.F16.E4M3.UNPACK_B R3, R19.reuse ;  /* 0x00000013ff03723e */ /* 0x080fe400020006ff */
[----:B------:R-:W-:Y:S01]  /*5a4a0*/  F2FP.F16.E4M3.UNPACK_B R2, R19.H1 ;  /* 0x00000013ff02723e */ /* 0x000fe200030006ff */
[----:B------:R-:W3:Y:S04]  /*5a4b0*/  LDL.LU R0, [R1+0x4a8] ;  /* 0x0004a80001007983 */ /* 0x000ee80000300800 */
        /* <DEDUP_REMOVED lines=10> */
[----:B------:R-:W-:Y:S01]  /*5a560*/  STL [R1+0x5a0], R17 ;  /* 0x0005a01101007387 */ /* 0x000fe20000100800 */
[----:B--2---:R-:W-:-:S02]  /*5a570*/  F2FP.F16.E4M3.UNPACK_B R3, R14 ;  /* 0x0000000eff03723e */ /* 0x004fc400020006ff */
[----:B0-----:R-:W-:-:S03]  /*5a580*/  F2FP.F16.E4M3.UNPACK_B R2, R14.H1 ;  /* 0x0000000eff02723e */ /* 0x001fc600030006ff */
[----:B------:R0:W-:Y:S01]  /*5a590*/  STL [R1+0x494], R3 ;  /* 0x0004940301007387 */ /* 0x0001e20000100800 */
[----:B----4-:R-:W-:Y:S03]  /*5a5a0*/  HMMA.16816.F32 R4, R4, R12, R8 ;  /* 0x0000000c0404723c */ /* 0x010fe60000001808 */
[----:B------:R-:W2:Y:S04]  /*5a5b0*/  LDL.LU.64 R10, [R1+0x29c8] ;  /* 0x0029c800010a7983 */ /* 0x000ea80000300a00 */
[----:B------:R-:W-:Y:S04]  /*5a5c0*/  STL [R1+0x5a4], R2 ;  /* 0x0005a40201007387 */ /* 0x000fe80000100800 */
[----:B------:R-:W4:Y:S04]  /*5a5d0*/  LDL.LU.64 R8, [R1+0x29c0] ;  /* 0x0029c00001087983 */ /* 0x000f280000300a00 */
[----:B0-----:R-:W2:Y:S04]  /*5a5e0*/  LDL.LU R3, [R1+0x4b0] ;  /* 0x0004b00001037983 */ /* 0x001ea80000300800 */
[----:B------:R-:W3:Y:S04]  /*5a5f0*/  LDL.LU R12, [R1+0xb0] ;  /* 0x0000b000010c7983 */ /* 0x000ee80000300800 */
[----:B------:R-:W-:Y:S04]  /*5a600*/  STL.64 [R1+0x90], R4 ;  /* 0x0000900401007387 */ /* 0x000fe80000100a00 */
[----:B------:R-:W-:Y:S04]  /*5a610*/  STL.64 [R1+0x98], R6 ;  /* 0x0000980601007387 */ /* 0x000fe80000100a00 */
[----:B------:R-:W3:Y:S04]  /*5a620*/  LDL.LU R13, [R1+0xb4] ;  /* 0x0000b400010d7983 */ /* 0x000ee80000300800 */
[----:B------:R-:W2:Y:S04]  /*5a630*/  LDL.LU R17, [R1+0x4b4] ;  /* 0x0004b40001117983 */ /* 0x000ea80000300800 */
[----:B------:R-:W2:Y:S04]  /*5a640*/  LDL.LU R27, [R1+0x4b8] ;  /* 0x0004b800011b7983 */ /* 0x000ea80000300800 */
[----:B------:R-:W5:Y:S04]  /*5a650*/  LDL.LU R14, [R1+0x4bc] ;  /* 0x0004bc00010e7983 */ /* 0x000f680000300800 */
[----:B-----5:R-:W-:Y:S04]  /*5a660*/  STL.64 [R1+0x29b8], R14 ;  /* 0x0029b80e01007387 */ /* 0x020fe80000100a00 */
[----:B---3--:R0:W-:Y:S04]  /*5a670*/  STL.64 [R1+0x29b0], R12 ;  /* 0x0029b00c01007387 */ /* 0x0081e80000100a00 */
[----:B0-----:R-:W2:Y:S04]  /*5a680*/  LDL.LU R12, [R1+0x150] ;  /* 0x00015000010c7983 */ /* 0x001ea80000300800 */
[----:B------:R-:W2:Y:S04]  /*5a690*/  LDL.LU R13, [R1+0x154] ;  /* 0x00015400010d7983 */ /* 0x000ea80000300800 */
[----:B------:R-:W2:Y:S04]  /*5a6a0*/  LDL.LU R14, [R1+0x158] ;  /* 0x00015800010e7983 */ /* 0x000ea80000300800 */
[----:B------:R-:W2:Y:S01]  /*5a6b0*/  LDL.LU R15, [R1+0x15c] ;  /* 0x00015c00010f7983 */ /* 0x000ea20000300800 */
[----:B----4-:R-:W-:Y:S01]  /*5a6c0*/  F2FP.F16.E4M3.UNPACK_B R5, R8 ;  /* 0x00000008ff05723e */ /* 0x010fe200020006ff */
[----:B------:R-:W-:-:S02]  /*5a6d0*/  IMAD.MOV.U32 R4, RZ, RZ, R18 ;  /* 0x000000ffff047224 */ /* 0x000fc400078e0012 */
[----:B------:R-:W-:Y:S02]  /*5a6e0*/  IMAD.MOV.U32 R6, RZ, RZ, R26 ;  /* 0x000000ffff067224 */ /* 0x000fe400078e001a */
[----:B------:R-:W-:Y:S01]  /*5a6f0*/  IMAD.MOV.U32 R7, RZ, RZ, R16 ;  /* 0x000000ffff077224 */ /* 0x000fe200078e0010 */
[----:B------:R0:W-:Y:S01]  /*5a700*/  STL [R1+0x3b0], R5 ;  /* 0x0003b00501007387 */ /* 0x0001e20000100800 */
[----:B------:R-:W-:Y:S01]  /*5a710*/  F2FP.F16.E4M3.UNPACK_B R2, R8.H1 ;  /* 0x00000008ff02723e */ /* 0x000fe200030006ff */
[----:B0-----:R-:W-:-:S04]  /*5a720*/  IMAD.MOV.U32 R5, RZ, RZ, R20 ;  /* 0x000000ffff057224 */ /* 0x001fc800078e0014 */
[----:B------:R0:W-:Y:S01]  /*5a730*/  STL [R1+0x440], R2 ;  /* 0x0004400201007387 */ /* 0x0001e20000100800 */
[----:B------:R-:W-:-:S05]  /*5a740*/  F2FP.F16.E4M3.UNPACK_B R8, R9 ;  /* 0x00000009ff08723e */ /* 0x000fca00020006ff */
[----:B------:R1:W-:Y:S01]  /*5a750*/  STL [R1+0x3b4], R8 ;  /* 0x0003b40801007387 */ /* 0x0003e20000100800 */
[----:B0-----:R-:W-:Y:S02]  /*5a760*/  F2FP.F16.E4M3.UNPACK_B R2, R9.H1 ;  /* 0x00000009ff02723e */ /* 0x001fe400030006ff */
[----:B------:R-:W-:-:S03]  /*5a770*/  F2FP.F16.E4M3.UNPACK_B R9, R0 ;  /* 0x00000000ff09723e */ /* 0x000fc600020006ff */
[----:B------:R0:W-:Y:S01]  /*5a780*/  STL [R1+0x444], R2 ;  /* 0x0004440201007387 */ /* 0x0001e20000100800 */
[----:B-1----:R-:W-:Y:S02]  /*5a790*/  F2FP.F16.E4M3.UNPACK_B R8, R0.H1 ;  /* 0x00000000ff08723e */ /* 0x002fe400030006ff */
[-C--:B------:R-:W-:Y:S01]  /*5a7a0*/  F2FP.F16.E4M3.UNPACK_B R0, R21.reuse.H1 ;  /* 0x00000015ff00723e */ /* 0x080fe200030006ff */
[----:B------:R-:W-:Y:S04]  /*5a7b0*/  STL [R1+0x498], R9 ;  /* 0x0004980901007387 */ /* 0x000fe80000100800 */
[----:B------:R1:W-:Y:S01]  /*5a7c0*/  STL [R1+0x598], R8 ;  /* 0x0005980801007387 */ /* 0x0003e20000100800 */
[----:B0-----:R-:W-:-:S05]  /*5a7d0*/  F2FP.F16.E4M3.UNPACK_B R2, R21 ;  /* 0x00000015ff02723e */ /* 0x001fca00020006ff */
[----:B------:R-:W-:Y:S01]  /*5a7e0*/  STL [R1+0x49c], R2 ;  /* 0x00049c0201007387 */ /* 0x000fe20000100800 */
[----:B--2---:R-:W-:Y:S03]  /*5a7f0*/  HMMA.16816.F32 R4, R4, R10, R12 ;  /* 0x0000000a0404723c */ /* 0x004fe6000000180c */
[----:B------:R-:W2:Y:S04]  /*5a800*/  LDL.LU.64 R14, [R1+0x29b8] ;  /* 0x0029b800010e7983 */ /* 0x000ea80000300a00 */
[----:B------:R-:W-:Y:S04]  /*5a810*/  STL [R1+0x59c], R0 ;  /* 0x00059c0001007387 */ /* 0x000fe80000100800 */
[----:B------:R-:W3:Y:S04]  /*5a820*/  LDL.LU.64 R12, [R1+0x29b0] ;  /* 0x0029b000010c7983 */ /* 0x000ee80000300a00 */
[----:B------:R-:W4:Y:S04]  /*5a830*/  LDL.LU R19, [R1+0x4c0] ;  /* 0x0004c00001137983 */ /* 0x000f280000300800 */
[----:B------:R-:W5:Y:S04]  /*5a840*/  LDL.LU R10, [R1+0xc0] ;  /* 0x0000c000010a7983 */ /* 0x000f680000300800 */
[----:B------:R-:W-:Y:S04]  /*5a850*/  STL.64 [R1+0xa0], R4 ;  /* 0x0000a00401007387 */ /* 0x000fe80000100a00 */
[----:B------:R-:W-:Y:S04]  /*5a860*/  STL.64 [R1+0xa8], R6 ;  /* 0x0000a80601007387 */ /* 0x000fe80000100a00 */
[----:B------:R-:W5:Y:S04]  /*5a870*/  LDL.LU R11, [R1+0xc4] ;  /* 0x0000c400010b7983 */ /* 0x000f680000300800 */
[----:B-1----:R-:W2:Y:S04]  /*5a880*/  LDL.LU R8, [R1+0x4c4] ;  /* 0x0004c40001087983 */ /* 0x002ea80000300800 */
[----:B------:R-:W2:Y:S04]  /*5a890*/  LDL.LU R9, [R1+0x4c8] ;  /* 0x0004c80001097983 */ /* 0x000ea80000300800 */
[----:B-----5:R-:W-:Y:S04]  /*5a8a0*/  STL.64 [R1+0x29a8], R10 ;  /* 0x0029a80a01007387 */ /* 0x020fe80000100a00 */
[----:B--2---:R0:W-:Y:S04]  /*5a8b0*/  STL.64 [R1+0x29a0], R8 ;  /* 0x0029a00801007387 */ /* 0x0041e80000100a00 */
[----:B0-----:R-:W3:Y:S04]  /*5a8c0*/  LDL.LU R8, [R1+0x140] ;  /* 0x0001400001087983 */ /* 0x001ee80000300800 */
[----:B------:R-:W3:Y:S04]  /*5a8d0*/  LDL.LU R9, [R1+0x144] ;  /* 0x0001440001097983 */ /* 0x000ee80000300800 */
[----:B------:R-:W3:Y:S04]  /*5a8e0*/  LDL.LU R10, [R1+0x148] ;  /* 0x00014800010a7983 */ /* 0x000ee80000300800 */
[----:B------:R-:W3:Y:S01]  /*5a8f0*/  LDL.LU R11, [R1+0x14c] ;  /* 0x00014c00010b7983 */ /* 0x000ee20000300800 */
[----:B------:R-:W-:-:S03]  /*5a900*/  F2FP.F16.E4M3.UNPACK_B R5, R3 ;  /* 0x00000003ff05723e */ /* 0x000fc600020006ff */
[----:B------:R-:W2:Y:S04]  /*5a910*/  LDL.LU R0, [R1+0x4cc] ;  /* 0x0004cc0001007983 */ /* 0x000ea80000300800 */
[----:B------:R-:W5:Y:S01]  /*5a920*/  LDL.LU R21, [R1+0x4d0] ;  /* 0x0004d00001157983 */ /* 0x000f620000300800 */
[----:B------:R-:W-:Y:S02]  /*5a930*/  IMAD.MOV.U32 R4, RZ, RZ, R18 ;  /* 0x000000ffff047224 */ /* 0x000fe400078e0012 */
[----:B------:R-:W-:Y:S01]  /*5a940*/  IMAD.MOV.U32 R6, RZ, RZ, R26 ;  /* 0x000000ffff067224 */ /* 0x000fe200078e001a */
[----:B------:R0:W-:Y:S01]  /*5a950*/  STL [R1+0x3b8], R5 ;  /* 0x0003b80501007387 */ /* 0x0001e20000100800 */
[----:B------:R-:W-:Y:S02]  /*5a960*/  IMAD.MOV.U32 R7, RZ, RZ, R16 ;  /* 0x000000ffff077224 */ /* 0x000fe400078e0010 */
[----:B0-----:R-:W-:Y:S01]  /*5a970*/  IMAD.MOV.U32 R5, RZ, RZ, R20 ;  /* 0x000000ffff057224 */ /* 0x001fe200078e0014 */
[----:B------:R-:W-:-:S02]  /*5a980*/  F2FP.F16.E4M3.UNPACK_B R2, R3.H1 ;  /* 0x00000003ff02723e */ /* 0x000fc400030006ff */
[-C--:B------:R-:W-:Y:S02]  /*5a990*/  F2FP.F16.E4M3.UNPACK_B R22, R17.reuse ;  /* 0x00000011ff16723e */ /* 0x080fe400020006ff */
[----:B------:R-:W-:Y:S01]  /*5a9a0*/  F2FP.F16.E4M3.UNPACK_B R3, R17.H1 ;  /* 0x00000011ff03723e */ /* 0x000fe200030006ff */
[----:B------:R0:W-:Y:S04]  /*5a9b0*/  STL [R1+0x448], R2 ;  /* 0x0004480201007387 */ /* 0x0001e80000100800 */
[----:B------:R-:W-:Y:S01]  /*5a9c0*/  STL [R1+0x3bc], R22 ;  /* 0x0003bc1601007387 */ /* 0x000fe20000100800 */
[----:B------:R-:W-:-:S03]  /*5a9d0*/  F2FP.F16.E4M3.UNPACK_B R17, R27.H1 ;  /* 0x0000001bff11723e */ /* 0x000fc600030006ff */
[----:B------:R1:W-:Y:S01]  /*5a9e0*/  STL [R1+0x44c], R3 ;  /* 0x00044c0301007387 */ /* 0x0003e20000100800 */
[----:B0-----:R-:W-:Y:S02]  /*5a9f0*/  F2FP.F16.E4M3.UNPACK_B R2, R27 ;  /* 0x0000001bff02723e */ /* 0x001fe400020006ff */
[----:B-1----:R-:W-:-:S03]  /*5aa00*/  F2FP.F16.E4M3.UNPACK_B R3, R14 ;  /* 0x0000000eff03723e */ /* 0x002fc600020006ff */
[----:B------:R0:W-:Y:S04]  /*5aa10*/  STL [R1+0x4a0], R2 ;  /* 0x0004a00201007387 */ /* 0x0001e80000100800 */
[----:B------:R-:W-:Y:S04]  /*5aa20*/  STL [R1+0x590], R17 ;  /* 0x0005901101007387 */ /* 0x000fe80000100800 */
[----:B------:R-:W-:Y:S01]  /*5aa30*/  STL [R1+0x4a4], R3 ;  /* 0x0004a40301007387 */ /* 0x000fe20000100800 */
[----:B0-----:R-:W-:Y:S01]  /*5aa40*/  F2FP.F16.E4M3.UNPACK_B R2, R14.H1 ;  /* 0x0000000eff02723e */ /* 0x001fe200030006ff */
[----:B---3--:R-:W-:Y:S02]  /*5aa50*/  HMMA.16816.F32 R4, R4, R12, R8 ;  /* 0x0000000c0404723c */ /* 0x008fe40000001808 */
[----:B------:R-:W3:Y:S04]  /*5aa60*/  LDL.LU.64 R10, [R1+0x29a8] ;  /* 0x0029a800010a7983 */ /* 0x000ee80000300a00 */
[----:B------:R-:W-:Y:S04]  /*5aa70*/  STL [R1+0x594], R2 ;  /* 0x0005940201007387 */ /* 0x000fe80000100800 */
[----:B------:R-:W2:Y:S04]  /*5aa80*/  LDL.LU.64 R8, [R1+0x29a0] ;  /* 0x0029a00001087983 */ /* 0x000ea80000300a00 */
[----:B------:R-:W4:Y:S04]  /*5aa90*/  LDL.LU R14, [R1+0x4d4] ;  /* 0x0004d400010e7983 */ /* 0x000f280000300800 */
[----:B------:R-:W5:Y:S05]  /*5aaa0*/  LDL.LU R12, [R1+0xd0] ;  /* 0x0000d000010c7983 */ /* 0x000f6a0000300800 */
[----:B------:R-:W-:Y:S04]  /*5aab0*/  STL.64 [R1+0xb0], R4 ;  /* 0x0000b00401007387 */ /* 0x000fe80000100a00 */
[----:B------:R-:W-:Y:S04]  /*5aac0*/  STL.64 [R1+0xb8], R6 ;  /* 0x0000b80601007387 */ /* 0x000fe80000100a00 */
        /* <DEDUP_REMOVED lines=15> */
[----:B------:R2:W-:Y:S04]  /*5abc0*/  STL [R1+0x3d0], R3 ;  /* 0x0003d00301007387 */ /* 0x0005e80000100800 */
[----:B------:R0:W-:Y:S01]  /*5abd0*/  STL [R1+0x450], R2 ;  /* 0x0004500201007387 */ /* 0x0001e20000100800 */
[----:B--2---:R-:W-:-:S02]  /*5abe0*/  F2FP.F16.E4M3.UNPACK_B R3, R8 ;  /* 0x00000008ff03723e */ /* 0x004fc400020006ff */
[----:B0-----:R-:W-:Y:S02]  /*5abf0*/  F2FP.F16.E4M3.UNPACK_B R2, R8.H1 ;  /* 0x00000008ff02723e */ /* 0x001fe400030006ff */
        /* <DEDUP_REMOVED lines=9> */
[----:B---3--:R-:W-:Y:S03]  /*5ac90*/  HMMA.16816.F32 R4, R4, R10, R12 ;  /* 0x0000000a0404723c */ /* 0x008fe6000000180c */
[----:B------:R-:W2:Y:S04]  /*5aca0*/  LDL.LU.64 R14, [R1+0x2998] ;  /* 0x00299800010e7983 */ /* 0x000ea80000300a00 */
[----:B------:R1:W-:Y:S04]  /*5acb0*/  STL [R1+0x58c], R0 ;  /* 0x00058c0001007387 */ /* 0x0003e80000100800 */
[----:B------:R-:W3:Y:S04]  /*5acc0*/  LDL.LU.64 R12, [R1+0x2990] ;  /* 0x00299000010c7983 */ /* 0x000ee80000300a00 */
[----:B0-----:R-:W3:Y:S01]  /*5acd0*/  LDL.LU R2, [R1+0xe0] ;  /* 0x0000e00001027983 */ /* 0x001ee20000300800 */
[----:B-1----:R-:W-:-:S07]  /*5ace0*/  F2FP.F16.E4M3.UNPACK_B R0, R21.H1 ;  /* 0x00000015ff00723e */ /* 0x002fce00030006ff */
[----:B------:R0:W-:Y:S04]  /*5acf0*/  STL.64 [R1+0xc0], R4 ;  /* 0x0000c00401007387 */ /* 0x0001e80000100a00 */
[----:B------:R-:W-:Y:S04]  /*5ad00*/  STL.64 [R1+0xc8], R6 ;  /* 0x0000c80601007387 */ /* 0x000fe80000100a00 */
[----:B------:R-:W3:Y:S04]  /*5ad10*/  LDL.LU R3, [R1+0xe4] ;  /* 0x0000e40001037983 */ /* 0x000ee80000300800 */
[----:B------:R-:W3:Y:S01]  /*5ad20*/  LDL.LU R24, [R1+0x4e0] ;  /* 0x0004e00001187983 */ /* 0x000ee20000300800 */
[----:B0-----:R-:W-:-:S05]  /*5ad30*/  F2FP.F16.E4M3.UNPACK_B R5, R21 ;  /* 0x00000015ff05723e */ /* 0x001fca00020006ff */
[----:B------:R0:W-:Y:S04]  /*5ad40*/  STL [R1+0x3d8], R5 ;  /* 0x0003d80501007387 */ /* 0x0001e80000100800 */
[----:B------:R-:W-:Y:S04]  /*5ad50*/  STL [R1+0x458], R0 ;  /* 0x0004580001007387 */ /* 0x000fe80000100800 */
[----:B------:R1:W-:Y:S01]  /*5ad60*/  STL [R1+0x2988], R20 ;  /* 0x0029881401007387 */ /* 0x0003e20000100800 */
[----:B0-----:R-:W-:-:S03]  /*5ad70*/  IMAD.MOV.U32 R5, RZ, RZ, R20 ;  /* 0x000000ffff057224 */ /* 0x001fc600078e0014 */
[----:B-1----:R-:W3:Y:S04]  /*5ad80*/  LDL.LU R20, [R1+0x120] ;  /* 0x0001200001147983 */ /* 0x002ee80000300800 */
[----:B------:R-:W3:Y:S04]  /*5ad90*/  LDL.LU R21, [R1+0x124] ;  /* 0x0001240001157983 */ /* 0x000ee80000300800 */
[----:B------:R-:W3:Y:S04]  /*5ada0*/  LDL.LU R22, [R1+0x128] ;  /* 0x0001280001167983 */ /* 0x000ee80000300800 */
[----:B------:R-:W3:Y:S01]  /*5adb0*/  LDL.LU R23, [R1+0x12c] ;  /* 0x00012c0001177983 */ /* 0x000ee20000300800 */
[----:B------:R-:W-:-:S02]  /*5adc0*/  IMAD.MOV.U32 R4, RZ, RZ, R18 ;  /* 0x000000ffff047224 */ /* 0x000fc400078e0012 */
[----:B------:R-:W-:Y:S02]  /*5add0*/  IMAD.MOV.U32 R6, RZ, RZ, R26 ;  /* 0x000000ffff067224 */ /* 0x000fe400078e001a */
[----:B------:R-:W-:Y:S01]  /*5ade0*/  IMAD.MOV.U32 R7, RZ, RZ, R16 ;  /* 0x000000ffff077224 */ /* 0x000fe200078e0010 */
[----:B------:R-:W3:Y:S01]  /*5adf0*/  LDL.LU R25, [R1+0x4e4] ;  /* 0x0004e40001197983 */ /* 0x000ee20000300800 */
[----:B-----5:R-:W-:Y:S02]  /*5ae00*/  F2FP.F16.E4M3.UNPACK_B R9, R27 ;  /* 0x0000001bff09723e */ /* 0x020fe400020006ff */
[-C--:B--2---:R-:W-:Y:S02]  /*5ae10*/  F2FP.F16.E4M3.UNPACK_B R8, R14.reuse ;  /* 0x0000000eff08723e */ /* 0x084fe400020006ff */
[----:B------:R-:W-:-:S03]  /*5ae20*/  F2FP.F16.E4M3.UNPACK_B R0, R14.H1 ;  /* 0x0000000eff00723e */ /* 0x000fc600030006ff */
[----:B------:R4:W-:Y:S04]  /*5ae30*/  STL [R1+0x3dc], R8 ;  /* 0x0003dc0801007387 */ /* 0x0009e80000100800 */
[----:B------:R-:W2:Y:S04]  /*5ae40*/  LDL.LU R19, [R1+0x4e8] ;  /* 0x0004e80001137983 */ /* 0x000ea80000300800 */
[----:B------:R-:W5:Y:S04]  /*5ae50*/  LDL.LU R14, [R1+0x4ec] ;  /* 0x0004ec00010e7983 */ /* 0x000f680000300800 */
[----:B------:R0:W-:Y:S01]  /*5ae60*/  STL [R1+0x45c], R0 ;  /* 0x00045c0001007387 */ /* 0x0001e20000100800 */
[----:B----4-:R-:W-:-:S02]  /*5ae70*/  F2FP.F16.E4M3.UNPACK_B R8, R17.H1 ;  /* 0x00000011ff08723e */ /* 0x010fc400030006ff */
[----:B0-----:R-:W-:-:S05]  /*5ae80*/  F2FP.F16.E4M3.UNPACK_B R0, R17 ;  /* 0x00000011ff00723e */ /* 0x001fca00020006ff */
[----:B------:R0:W-:Y:S04]  /*5ae90*/  STL [R1+0x4b0], R0 ;  /* 0x0004b00001007387 */ /* 0x0001e80000100800 */
[----:B------:R1:W-:Y:S01]  /*5aea0*/  STL [R1+0x580], R8 ;  /* 0x0005800801007387 */ /* 0x0003e20000100800 */
[----:B0-----:R-:W-:-:S03]  /*5aeb0*/  F2FP.F16.E4M3.UNPACK_B R0, R27.H1 ;  /* 0x0000001bff00723e */ /* 0x001fc600030006ff */
[----:B-1----:R-:W4:Y:S04]  /*5aec0*/  LDL.LU R8, [R1+0x4f0] ;  /* 0x0004f00001087983 */ /* 0x002f280000300800 */
[----:B------:R0:W-:Y:S01]  /*5aed0*/  STL [R1+0x4b4], R9 ;  /* 0x0004b40901007387 */ /* 0x0001e20000100800 */
[----:B---3--:R-:W-:Y:S03]  /*5aee0*/  HMMA.16816.F32 R4, R4, R12, R20 ;  /* 0x0000000c0404723c */ /* 0x008fe60000001814 */
[----:B------:R-:W-:Y:S04]  /*5aef0*/  STL [R1+0x584], R0 ;  /* 0x0005840001007387 */ /* 0x000fe80000100800 */
[----:B------:R-:W3:Y:S04]  /*5af00*/  LDL.LU R20, [R1+0x2988] ;  /* 0x0029880001147983 */ /* 0x000ee80000300800 */
[----:B------:R-:W2:-:S12]  /*5af10*/  LDL.LU R10, [R1+0xf0] ;  /* 0x0000f000010a7983 */ /* 0x000e980000300800 */
[----:B------:R-:W-:Y:S04]  /*5af20*/  STL.64 [R1+0xd0], R4 ;  /* 0x0000d00401007387 */ /* 0x000fe80000100a00 */
[----:B------:R-:W-:Y:S04]  /*5af30*/  STL.64 [R1+0xd8], R6 ;  /* 0x0000d80601007387 */ /* 0x000fe80000100a00 */
[----:B------:R-:W2:Y:S04]  /*5af40*/  LDL.LU R11, [R1+0xf4] ;  /* 0x0000f400010b7983 */ /* 0x000ea80000300800 */
[----:B0-----:R-:W4:Y:S01]  /*5af50*/  LDL.LU R9, [R1+0x4f4] ;  /* 0x0004f40001097983 */ /* 0x001f220000300800 */
[----:B------:R-:W-:-:S03]  /*5af60*/  F2FP.F16.E4M3.UNPACK_B R22, R25 ;  /* 0x00000019ff16723e */ /* 0x000fc600020006ff */
[----:B--2---:R-:W-:Y:S04]  /*5af70*/  STL.64 [R1+0x2980], R10 ;  /* 0x0029800a01007387 */ /* 0x004fe80000100a00 */
[----:B----4-:R0:W-:Y:S04]  /*5af80*/  STL.64 [R1+0x2978], R8 ;  /* 0x0029780801007387 */ /* 0x0101e80000100a00 */
[----:B0-----:R-:W2:Y:S04]  /*5af90*/  LDL.LU R8, [R1+0x110] ;  /* 0x0001100001087983 */ /* 0x001ea80000300800 */
[----:B------:R-:W2:Y:S04]  /*5afa0*/  LDL.LU R9, [R1+0x114] ;  /* 0x0001140001097983 */ /* 0x000ea80000300800 */
[----:B------:R-:W2:Y:S04]  /*5afb0*/  LDL.LU R10, [R1+0x118] ;  /* 0x00011800010a7983 */ /* 0x000ea80000300800 */
[----:B------:R-:W2:Y:S04]  /*5afc0*/  LDL.LU R11, [R1+0x11c] ;  /* 0x00011c00010b7983 */ /* 0x000ea80000300800 */
[----:B------:R-:W4:Y:S04]  /*5afd0*/  LDL.LU R0, [R1+0x4f8] ;  /* 0x0004f80001007983 */ /* 0x000f280000300800 */
[----:B------:R-:W4:Y:S01]  /*5afe0*/  LDL.LU R17, [R1+0x4fc] ;  /* 0x0004fc0001117983 */ /* 0x000f220000300800 */
[----:B------:R-:W-:-:S03]  /*5aff0*/  F2FP.F16.E4M3.UNPACK_B R5, R24 ;  /* 0x00000018ff05723e */ /* 0x000fc600020006ff */
[----:B------:R-:W4:Y:S01]  /*5b000*/  LDL.LU R27, [R1+0x500] ;  /* 0x00050000011b7983 */ /* 0x000f220000300800 */
[----:B------:R-:W-:-:S03]  /*5b010*/  F2FP.F16.E4M3.UNPACK_B R6, R24.H1 ;  /* 0x00000018ff06723e */ /* 0x000fc600030006ff */
[----:B------:R-:W4:Y:S04]  /*5b020*/  LDL.LU R21, [R1+0x504] ;  /* 0x0005040001157983 */ /* 0x000f280000300800 */
[----:B------:R-:W4:Y:S04]  /*5b030*/  LDL.LU R12, [R1+0x508] ;  /* 0x00050800010c7983 */ /* 0x000f280000300800 */
[----:B------:R-:W4:Y:S04]  /*5b040*/  LDL.LU R13, [R1+0x540] ;  /* 0x00054000010d7983 */ /* 0x000f280000300800 */
[----:B------:R3:W-:Y:S04]  /*5b050*/  STL [R1+0x3e0], R5 ;  /* 0x0003e00501007387 */ /* 0x0007e80000100800 */
[----:B------:R0:W-:Y:S01]  /*5b060*/  STL [R1+0x460], R6 ;  /* 0x0004600601007387 */ /* 0x0001e20000100800 */
[----:B------:R-:W-:Y:S01]  /*5b070*/  F2FP.F16.E4M3.UNPACK_B R24, R25.H1 ;  /* 0x00000019ff18723e */ /* 0x000fe200030006ff */
[----:B------:R-:W-:-:S02]  /*5b080*/  IMAD.MOV.U32 R4, RZ, RZ, R18 ;  /* 0x000000ffff047224 */ /* 0x000fc400078e0012 */
[----:B------:R-:W-:Y:S01]  /*5b090*/  IMAD.MOV.U32 R7, RZ, RZ, R16 ;  /* 0x000000ffff077224 */ /* 0x000fe200078e0010 */
[-C--:B------:R-:W-:Y:S01]  /*5b0a0*/  F2FP.F16.E4M3.UNPACK_B R23, R19.reuse ;  /* 0x00000013ff17723e */ /* 0x080fe200020006ff */
[----:B------:R1:W-:Y:S01]  /*5b0b0*/  STL [R1+0x3e4], R22 ;  /* 0x0003e41601007387 */ /* 0x0003e20000100800 */
[----:B---3--:R-:W-:Y:S02]  /*5b0c0*/  IMAD.MOV.U32 R5, RZ, RZ, R20 ;  /* 0x000000ffff057224 */ /* 0x008fe400078e0014 */
[----:B0-----:R-:W-:Y:S01]  /*5b0d0*/  IMAD.MOV.U32 R6, RZ, RZ, R26 ;  /* 0x000000ffff067224 */ /* 0x001fe200078e001a */
[----:B------:R-:W-:Y:S01]  /*5b0e0*/  STL [R1+0x464], R24 ;  /* 0x0004641801007387 */ /* 0x000fe20000100800 */
[----:B-1----:R-:W-:Y:S02]  /*5b0f0*/  F2FP.F16.E4M3.UNPACK_B R22, R19.H1 ;  /* 0x00000013ff16723e */ /* 0x002fe400030006ff */
[-C--:B-----5:R-:W-:Y:S02]  /*5b100*/  F2FP.F16.E4M3.UNPACK_B R19, R14.reuse ;  /* 0x0000000eff13723e */ /* 0x0a0fe400020006ff */
[----:B------:R-:W-:Y:S01]  /*5b110*/  F2FP.F16.E4M3.UNPACK_B R14, R14.H1 ;  /* 0x0000000eff0e723e */ /* 0x000fe200030006ff */
[----:B------:R-:W-:Y:S04]  /*5b120*/  STL [R1+0x4b8], R23 ;  /* 0x0004b81701007387 */ /* 0x000fe80000100800 */
[----:B------:R-:W-:Y:S04]  /*5b130*/  STL [R1+0x578], R22 ;  /* 0x0005781601007387 */ /* 0x000fe80000100800 */
[----:B------:R-:W-:Y:S01]  /*5b140*/  STL [R1+0x4bc], R19 ;  /* 0x0004bc1301007387 */ /* 0x000fe20000100800 */
[----:B--2---:R-:W-:Y:S03]  /*5b150*/  HMMA.16816.F32 R4, R4, R2, R8 ;  /* 0x000000020404723c */ /* 0x004fe60000001808 */
[----:B------:R-:W2:Y:S04]  /*5b160*/  LDL.LU.64 R10, [R1+0x2980] ;  /* 0x00298000010a7983 */ /* 0x000ea80000300a00 */
[----:B------:R0:W-:Y:S04]  /*5b170*/  STL [R1+0x57c], R14 ;  /* 0x00057c0e01007387 */ /* 0x0001e80000100800 */
[----:B------:R-:W3:Y:S04]  /*5b180*/  LDL.LU.64 R8, [R1+0x2978] ;  /* 0x0029780001087983 */ /* 0x000ee80000300a00 */
[----:B0-----:R-:W5:Y:S04]  /*5b190*/  LDL.LU R14, [R1+0x5e8] ;  /* 0x0005e800010e7983 */ /* 0x001f680000300800 */
[----:B-----5:R-:W-:Y:S04]  /*5b1a0*/  STL.64 [R1+0x2970], R14 ;  /* 0x0029700e01007387 */ /* 0x020fe80000100a00 */
[----:B------:R-:W-:Y:S04]  /*5b1b0*/  STL.64 [R1+0xe0], R4 ;  /* 0x0000e00401007387 */ /* 0x000fe80000100a00 */
[----:B------:R-:W-:Y:S04]  /*5b1c0*/  STL.64 [R1+0xe8], R6 ;  /* 0x0000e80601007387 */ /* 0x000fe80000100a00 */
[----:B----4-:R0:W-:Y:S04]  /*5b1d0*/  STL.64 [R1+0x2968], R12 ;  /* 0x0029680c01007387 */ /* 0x0101e80000100a00 */
[----:B0-----:R-:W2:Y:S04]  /*5b1e0*/  LDL.LU R12, [R1+0x100] ;  /* 0x00010000010c7983 */ /* 0x001ea80000300800 */
[----:B------:R-:W2:Y:S04]  /*5b1f0*/  LDL.LU R13, [R1+0x104] ;  /* 0x00010400010d7983 */ /* 0x000ea80000300800 */
[----:B------:R-:W2:Y:S04]  /*5b200*/  LDL.LU R14, [R1+0x108] ;  /* 0x00010800010e7983 */ /* 0x000ea80000300800 */
[----:B------:R-:W2:Y:S01]  /*5b210*/  LDL.LU R15, [R1+0x10c] ;  /* 0x00010c00010f7983 */ /* 0x000ea20000300800 */
[----:B---3--:R-:W-:-:S02]  /*5b220*/  F2FP.F16.E4M3.UNPACK_B R3, R8 ;  /* 0x00000008ff03723e */ /* 0x008fc400020006ff */
[----:B------:R-:W-:-:S03]  /*5b230*/  F2FP.F16.E4M3.UNPACK_B R2, R8.H1 ;  /* 0x00000008ff02723e */ /* 0x000fc600030006ff */
[----:B------:R0:W-:Y:S04]  /*5b240*/  STL [R1+0x3e8], R3 ;  /* 0x0003e80301007387 */ /* 0x0001e80000100800 */
[----:B------:R1:W-:Y:S01]  /*5b250*/  STL [R1+0x468], R2 ;  /* 0x0004680201007387 */ /* 0x0003e20000100800 */
[----:B------:R-:W-:Y:S02]  /*5b260*/  IMAD.MOV.U32 R4, RZ, RZ, R18 ;  /* 0x000000ffff047224 */ /* 0x000fe400078e0012 */
[----:B------:R-:W-:Y:S02]  /*5b270*/  IMAD.MOV.U32 R5, RZ, RZ, R20 ;  /* 0x000000ffff057224 */ /* 0x000fe400078e0014 */
[----:B------:R-:W-:Y:S02]  /*5b280*/  IMAD.MOV.U32 R6, RZ, RZ, R26 ;  /* 0x000000ffff067224 */ /* 0x000fe400078e001a */
[----:B------:R-:W-:Y:S01]  /*5b290*/  IMAD.MOV.U32 R7, RZ, RZ, R16 ;  /* 0x000000ffff077224 */ /* 0x000fe200078e0010 */
[----:B0-----:R-:W-:-:S02]  /*5b2a0*/  F2FP.F16.E4M3.UNPACK_B R3, R9 ;  /* 0x00000009ff03723e */ /* 0x001fc400020006ff */
        /* <DEDUP_REMOVED lines=13> */
[----:B------:R-:W3:Y:S01]  /*5b380*/  LDL.LU.64 R12, [R1+0x2968] ;  /* 0x00296800010c7983 */ /* 0x000ee20000300a00 */
[----:B0-----:R-:W-:-:S02]  /*5b390*/  F2FP.F16.E4M3.UNPACK_B R2, R27 ;  /* 0x0000001bff02723e */ /* 0x001fc400020006ff */
[----:B------:R-:W-:Y:S02]  /*5b3a0*/  F2FP.F16.E4M3.UNPACK_B R3, R27.H1 ;  /* 0x0000001bff03723e */ /* 0x000fe400030006ff */
[----:B-1----:R-:W-:-:S07]  /*5b3b0*/  F2FP.F16.E4M3.UNPACK_B R0, R21 ;  /* 0x00000015ff00723e */ /* 0x002fce00020006ff */
[----:B------:R-:W-:Y:S04]  /*5b3c0*/  STL.64 [R1+0xf0], R4 ;  /* 0x0000f00401007387 */ /* 0x000fe80000100a00 */
[----:B------:R-:W-:Y:S04]  /*5b3d0*/  STL.64 [R1+0xf8], R6 ;  /* 0x0000f80601007387 */ /* 0x000fe80000100a00 */
[----:B------:R0:W-:Y:S04]  /*5b3e0*/  STL [R1+0x3f0], R2 ;  /* 0x0003f00201007387 */ /* 0x0001e80000100800 */
[----:B------:R-:W-:Y:S04]  /*5b3f0*/  STL [R1+0x470], R3 ;  /* 0x0004700301007387 */ /* 0x000fe80000100800 */
[----:B------:R1:W-:Y:S01]  /*5b400*/  STL [R1+0x3f4], R0 ;  /* 0x0003f40001007387 */ /* 0x0003e20000100800 */
[----:B0-----:R-:W-:-:S05]  /*5b410*/  F2FP.F16.E4M3.UNPACK_B R2, R21.H1 ;  /* 0x00000015ff02723e */ /* 0x001fca00030006ff */
[----:B------:R-:W-:Y:S04]  /*5b420*/  STL [R1+0x474], R2 ;  /* 0x0004740201007387 */ /* 0x000fe80000100800 */
[----:B--2---:R-:W-:Y:S04]  /*5b430*/  LDS.64 R10, [R14+UR7+0x1880] ;  /* 0x001880070e0a7984 */ /* 0x004fe80008000a00 */
[----:B---3--:R-:W0:Y:S01]  /*5b440*/  LDS.64 R2, [R13+UR7+0x80] ;  /* 0x000080070d027984 */ /* 0x008e220008000a00 */
[-C--:B------:R-:W-:Y:S02]  /*5b450*/  F2FP.F16.E4M3.UNPACK_B R4, R12.reuse ;  /* 0x0000000cff04723e */ /* 0x080fe400020006ff */
[----:B-1----:R-:W-:Y:S01]  /*5b460*/  F2FP.F16.E4M3.UNPACK_B R0, R12.H1 ;  /* 0x0000000cff00723e */ /* 0x002fe200030006ff */
[----:B------:R-:W-:Y:S04]  /*5b470*/  LDS.64 R6, [R13+UR7+0x1880] ;  /* 0x001880070d067984 */ /* 0x000fe80008000a00 */
[----:B------:R-:W-:Y:S04]  /*5b480*/  STL [R1+0x4d0], R4 ;  /* 0x0004d00401007387 */ /* 0x000fe80000100800 */
[----:B------:R-:W-:Y:S04]  /*5b490*/  LDS.64 R4, [R13+UR7+0x880] ;  /* 0x000880070d047984 */ /* 0x000fe80008000a00 */
[----:B------:R-:W-:Y:S04]  /*5b4a0*/  LDS.64 R8, [R14+UR7+0x880] ;  /* 0x000880070e087984 */ /* 0x000fe80008000a00 */
[----:B------:R-:W-:Y:S04]  /*5b4b0*/  LDS.64 R28, [R14+UR7+0x80] ;  /* 0x000080070e1c7984 */ /* 0x000fe80008000a00 */
[----:B0-----:R-:W-:Y:S04]  /*5b4c0*/  STL [R1+0x295c], R2 ;  /* 0x00295c0201007387 */ /* 0x001fe80000100800 */
[----:B------:R-:W-:Y:S04]  /*5b4d0*/  STL [R1+0x500], R0 ;  /* 0x0005000001007387 */ /* 0x000fe80000100800 */
[----:B------:R-:W-:Y:S04]  /*5b4e0*/  STL [R1+0x2958], R3 ;  /* 0x0029580301007387 */ /* 0x000fe80000100800 */
[----:B------:R-:W0:Y:S04]  /*5b4f0*/  LDS.64 R2, [R13+UR7+0x1080] ;  /* 0x001080070d027984 */ /* 0x000e280008000a00 */
[----:B------:R-:W2:Y:S04]  /*5b500*/  LDL.LU R22, [R1+0x1e8] ;  /* 0x0001e80001167983 */ /* 0x000ea80000300800 */
[----:B------:R-:W-:Y:S04]  /*5b510*/  LDS.64 R12, [R15+UR7+0x880] ;  /* 0x000880070f0c7984 */ /* 0x000fe80008000a00 */
[----:B0-----:R0:W-:Y:S04]  /*5b520*/  STL.64 [R1+0x28], R2 ;  /* 0x0000280201007387 */ /* 0x0011e80000100a00 */
[----:B------:R-:W2:Y:S04]  /*5b530*/  LDL.LU R23, [R1+0x1ec] ;  /* 0x0001ec0001177983 */ /* 0x000ea80000300800 */
[----:B0-----:R-:W3:Y:S04]  /*5b540*/  LDL.LU R2, [R1+0x404] ;  /* 0x0004040001027983 */ /* 0x001ee80000300800 */
[----:B--2---:R-:W-:Y:S04]  /*5b550*/  STL.64 [R1+0x2960], R22 ;  /* 0x0029601601007387 */ /* 0x004fe80000100a00 */
[----:B------:R-:W2:Y:S04]  /*5b560*/  LDL.LU R3, [R1+0x50c] ;  /* 0x00050c0001037983 */ /* 0x000ea80000300800 */
[----:B------:R-:W4:Y:S04]  /*5b570*/  LDL.LU R19, [R1+0x510] ;  /* 0x0005100001137983 */ /* 0x000f280000300800 */
[----:B------:R-:W-:Y:S04]  /*5b580*/  STL.64 [R1+0x2928], R6 ;  /* 0x0029280601007387 */ /* 0x000fe80000100a00 */
[----:B------:R-:W-:Y:S04]  /*5b590*/  STL.64 [R1+0x2920], R4 ;  /* 0x0029200401007387 */ /* 0x000fe80000100a00 */
[----:B------:R-:W0:Y:S04]  /*5b5a0*/  LDS.64 R4, [R14+UR7+0x1080] ;  /* 0x001080070e047984 */ /* 0x000e280008000a00 */
[----:B------:R-:W-:Y:S04]  /*5b5b0*/  STL.64 [R1+0x2950], R10 ;  /* 0x0029500a01007387 */ /* 0x000fe80000100a00 */
[----:B------:R-:W-:Y:S04]  /*5b5c0*/  LDS.64 R22, [R15+UR7+0x1080] ;  /* 0x001080070f167984 */ /* 0x000fe80008000a00 */
[----:B0-----:R-:W-:Y:S04]  /*5b5d0*/  STL.64 [R1+0x20], R4 ;  /* 0x0000200401007387 */ /* 0x001fe80000100a00 */
[----:B------:R-:W0:Y:S04]  /*5b5e0*/  LDS.64 R4, [R15+UR7+0x80] ;  /* 0x000080070f047984 */ /* 0x000e280008000a00 */
[----:B------:R1:W-:Y:S04]  /*5b5f0*/  STL.64 [R1+0x2948], R8 ;  /* 0x0029480801007387 */ /* 0x0003e80000100a00 */
[----:B------:R-:W5:Y:S04]  /*5b600*/  LDS.64 R14, [R15+UR7+0x1880] ;  /* 0x001880070f0e7984 */ /* 0x000f680008000a00 */
[----:B-1----:R-:W4:Y:S04]  /*5b610*/  LDL.LU R8, [R1+0x240] ;  /* 0x0002400001087983 */ /* 0x002f280000300800 */
[----:B------:R-:W4:Y:S04]  /*5b620*/  LDL.LU R9, [R1+0x244] ;  /* 0x0002440001097983 */ /* 0x000f280000300800 */
[----:B------:R-:W4:Y:S04]  /*5b630*/  LDL.LU R10, [R1+0x248] ;  /* 0x00024800010a7983 */ /* 0x000f280000300800 */
[----:B------:R-:W4:Y:S04]  /*5b640*/  LDL.LU R11, [R1+0x24c] ;  /* 0x00024c00010b7983 */ /* 0x000f280000300800 */
[----:B------:R-:W4:Y:S04]  /*5b650*/  LDL.LU R24, [R1+0x1e0] ;  /* 0x0001e00001187983 */ /* 0x000f280000300800 */
[----:B0-----:R0:W-:Y:S04]  /*5b660*/  STL.64 [R1+0x140], R4 ;  /* 0x0001400401007387 */ /* 0x0011e80000100a00 */
[----:B------:R-:W4:Y:S04]  /*5b670*/  LDL.LU R25, [R1+0x1e4] ;  /* 0x0001e40001197983 */ /* 0x000f280000300800 */
[----:B------:R-:W4:Y:S04]  /*5b680*/  LDL.LU R17, [R1+0x514] ;  /* 0x0005140001117983 */ /* 0x000f280000300800 */
[----:B------:R-:W4:Y:S04]  /*5b690*/  LDL.LU R27, [R1+0x518] ;  /* 0x00051800011b7983 */ /* 0x000f280000300800 */
[----:B------:R-:W4:Y:S04]  /*5b6a0*/  LDL.LU R21, [R1+0x51c] ;  /* 0x00051c0001157983 */ /* 0x000f280000300800 */
[----:B0-----:R-:W4:Y:S04]  /*5b6b0*/  LDL.LU R4, [R1+0x220] ;  /* 0x0002200001047983 */ /* 0x001f280000300800 */
[----:B------:R-:W4:Y:S04]  /*5b6c0*/  LDL.LU R5, [R1+0x224] ;  /* 0x0002240001057983 */ /* 0x000f280000300800 */
[----:B------:R-:W4:Y:S04]  /*5b6d0*/  LDL.LU R6, [R1+0x228] ;  /* 0x0002280001067983 */ /* 0x000f280000300800 */
[----:B------:R-:W4:Y:S04]  /*5b6e0*/  LDL.LU R7, [R1+0x22c] ;  /* 0x00022c0001077983 */ /* 0x000f280000300800 */
[----:B------:R-:W-:Y:S04]  /*5b6f0*/  STL.64 [R1+0x138], R12 ;  /* 0x0001380c01007387 */ /* 0x000fe80000100a00 */
[----:B------:R-:W-:Y:S04]  /*5b700*/  STL.64 [R1+0x158], R22 ;  /* 0x0001581601007387 */ /* 0x000fe80000100a00 */
[----:B---3--:R-:W0:Y:S04]  /*5b710*/  LDS.64 R22, [R2+UR7+0x80] ;  /* 0x0000800702167984 */ /* 0x008e280008000a00 */
[----:B-----5:R-:W-:Y:S04]  /*5b720*/  STL.64 [R1+0x130], R14 ;  /* 0x0001300e01007387 */ /* 0x020fe80000100a00 */
[----:B0-----:R-:W-:Y:S04]  /*5b730*/  STL.64 [R1+0x148], R22 ;  /* 0x0001481601007387 */ /* 0x001fe80000100a00 */
[----:B------:R-:W0:Y:S04]  /*5b740*/  LDS.64 R22, [R2+UR7+0x880] ;  /* 0x0008800702167984 */ /* 0x000e280008000a00 */
[----:B0-----:R-:W-:Y:S04]  /*5b750*/  STL.64 [R1+0x128], R22 ;  /* 0x0001281601007387 */ /* 0x001fe80000100a00 */
[----:B------:R-:W0:Y:S04]  /*5b760*/  LDS.64 R22, [R2+UR7+0x1080] ;  /* 0x0010800702167984 */ /* 0x000e280008000a00 */
[----:B0-----:R-:W-:Y:S04]  /*5b770*/  STL.64 [R1+0x150], R22 ;  /* 0x0001501601007387 */ /* 0x001fe80000100a00 */
[----:B------:R-:W0:Y:S04]  /*5b780*/  LDS.64 R22, [R2+UR7+0x1880] ;  /* 0x0018800702167984 */ /* 0x000e280008000a00 */
[----:B0-----:R0:W-:Y:S04]  /*5b790*/  STL.64 [R1+0x120], R22 ;  /* 0x0001201601007387 */ /* 0x0011e80000100a00 */
[----:B0-----:R-:W4:Y:S01]  /*5b7a0*/  LDL.LU.64 R22, [R1+0x2960] ;  /* 0x0029600001167983 */ /* 0x001f220000300a00 */
[----:B------:R-:W-:-:S02]  /*5b7b0*/  IMAD.MOV.U32 R0, RZ, RZ, R13 ;  /* 0x000000ffff007224 */ /* 0x000fc400078e000d */
[----:B------:R-:W-:Y:S02]  /*5b7c0*/  IMAD.MOV.U32 R12, RZ, RZ, R18 ;  /* 0x000000ffff0c7224 */ /* 0x000fe400078e0012 */
[----:B------:R-:W-:Y:S02]  /*5b7d0*/  IMAD.MOV.U32 R13, RZ, RZ, R20 ;  /* 0x000000ffff0d7224 */ /* 0x000fe400078e0014 */
[----:B------:R-:W-:Y:S02]  /*5b7e0*/  IMAD.MOV.U32 R14, RZ, RZ, R26 ;  /* 0x000000ffff0e7224 */ /* 0x000fe400078e001a */
[----:B------:R-:W-:Y:S01]  /*5b7f0*/  IMAD.MOV.U32 R15, RZ, RZ, R16 ;  /* 0x000000ffff0f7224 */ /* 0x000fe200078e0010 */
[-C--:B--2---:R-:W-:Y:S02]  /*5b800*/  F2FP.F16.E4M3.UNPACK_B R2, R3.reuse ;  /* 0x00000003ff02723e */ /* 0x084fe400020006ff */
[----:B------:R-:W-:-:S03]  /*5b810*/  F2FP.F16.E4M3.UNPACK_B R3, R3.H1 ;  /* 0x00000003ff03723e */ /* 0x000fc600030006ff */
[----:B------:R0:W-:Y:S04]  /*5b820*/  STL [R1+0x4d4], R2 ;  /* 0x0004d40201007387 */ /* 0x0001e80000100800 */
[----:B0-----:R-:W2:Y:S04]  /*5b830*/  LDL.LU R2, [R1+0x295c] ;  /* 0x00295c0001027983 */ /* 0x001ea80000300800 */
[----:B------:R0:W-:Y:S04]  /*5b840*/  STL [R1+0x504], R3 ;  /* 0x0005040301007387 */ /* 0x0001e80000100800 */
[----:B0-----:R-:W3:Y:S01]  /*5b850*/  LDL.LU R3, [R1+0x2958] ;  /* 0x0029580001037983 */ /* 0x001ee20000300800 */
[----:B----4-:R-:W-:Y:S03]  /*5b860*/  HMMA.16816.F32 R12, R12, R22, R8 ;  /* 0x000000160c0c723c */ /* 0x010fe60000001808 */
[----:B------:R-:W4:Y:S04]  /*5b870*/  LDL.LU.64 R10, [R1+0x2950] ;  /* 0x00295000010a7983 */ /* 0x000f280000300a00 */
[----:B------:R-:W5:Y:S04]  /*5b880*/  LDL.LU.64 R8, [R1+0x2948] ;  /* 0x0029480001087983 */ /* 0x000f680000300a00 */
[----:B------:R-:W2:-:S12]  /*5b890*/  LDL.LU.64 R22, [R1+0x2940] ;  /* 0x0029400001167983 */ /* 0x000e980000300a00 */
[----:B------:R-:W-:Y:S04]  /*5b8a0*/  STL.64 [R1+0x100], R12 ;  /* 0x0001000c01007387 */ /* 0x000fe80000100a00 */
[----:B------:R0:W-:Y:S02]  /*5b8b0*/  STL.64 [R1+0x108], R14 ;  /* 0x0001080e01007387 */ /* 0x0001e40000100a00 */
[-C--:B0-----:R-:W-:Y:S02]  /*5b8c0*/  F2FP.F16.E4M3.UNPACK_B R14, R19.reuse ;  /* 0x00000013ff0e723e */ /* 0x081fe400020006ff */
[----:B------:R-:W-:Y:S01]  /*5b8d0*/  F2FP.F16.E4M3.UNPACK_B R13, R19.H1 ;  /* 0x00000013ff0d723e */ /* 0x000fe200030006ff */
[----:B------:R-:W-:Y:S02]  /*5b8e0*/  IMAD.MOV.U32 R12, RZ, RZ, R18 ;  /* 0x000000ffff0c7224 */ /* 0x000fe400078e0012 */
[----:B------:R0:W-:Y:S04]  /*5b8f0*/  STL [R1+0x3f8], R14 ;  /* 0x0003f80e01007387 */ /* 0x0001e80000100800 */
[----:B------:R-:W3:Y:S04]  /*5b900*/  LDL.LU R18, [R1+0x52c] ;  /* 0x00052c0001127983 */ /* 0x000ee80000300800 */
[----:B------:R1:W-:Y:S01]  /*5b910*/  STL [R1+0x478], R13 ;  /* 0x0004780d01007387 */ /* 0x0003e20000100800 */
[----:B------:R-:W-:Y:S01]  /*5b920*/  IMAD.MOV.U32 R15, RZ, RZ, R16 ;  /* 0x000000ffff0f7224 */ /* 0x000fe200078e0010 */
[----:B------:R-:W-:-:S02]  /*5b930*/  F2FP.F16.E4M3.UNPACK_B R19, R17 ;  /* 0x00000011ff13723e */ /* 0x000fc400020006ff */
[----:B------:R-:W-:Y:S01]  /*5b940*/  F2FP.F16.E4M3.UNPACK_B R17, R17.H1 ;  /* 0x00000011ff11723e */ /* 0x000fe200030006ff */
[----:B0-----:R-:W-:Y:S02]  /*5b950*/  IMAD.MOV.U32 R14, RZ, RZ, R26 ;  /* 0x000000ffff0e7224 */ /* 0x001fe400078e001a */
[----:B-1----:R-:W-:Y:S02]  /*5b960*/  IMAD.MOV.U32 R13, RZ, RZ, R20 ;  /* 0x000000ffff0d7224 */ /* 0x002fe400078e0014 */
[----:B------:R-:W4:Y:S04]  /*5b970*/  LDL.LU R20, [R1+0x528] ;  /* 0x0005280001147983 */ /* 0x000f280000300800 */
[----:B------:R-:W5:Y:S04]  /*5b980*/  LDL.LU R26, [R1+0x524] ;  /* 0x00052400011a7983 */ /* 0x000f680000300800 */
[----:B------:R-:W2:Y:S04]  /*5b990*/  LDL.LU R16, [R1+0x520] ;  /* 0x0005200001107983 */ /* 0x000ea80000300800 */
[----:B------:R0:W-:Y:S01]  /*5b9a0*/  STL [R1+0x3fc], R19 ;  /* 0x0003fc1301007387 */ /* 0x0001e20000100800 */
[----:B------:R-:W-:Y:S03]  /*5b9b0*/  HMMA.16816.F32 R12, R12, R24, R4 ;  /* 0x000000180c0c723c */ /* 0x000fe60000001804 */
[----:B0-----:R-:W3:Y:S04]  /*5b9c0*/  LDL.LU R19, [R1+0x2938] ;  /* 0x0029380001137983 */ /* 0x001ee80000300800 */
[----:B------:R0:W-:Y:S02]  /*5b9d0*/  STL [R1+0x47c], R17 ;  /* 0x00047c1101007387 */ /* 0x0001e40000100800 */
[----:B0-----:R-:W-:-:S02]  /*5b9e0*/  F2FP.F16.E4M3.UNPACK_B R17, R27 ;  /* 0x0000001bff11723e */ /* 0x001fc400020006ff */
[----:B------:R-:W-:-:S03]  /*5b9f0*/  F2FP.F16.E4M3.UNPACK_B R27, R27.H1 ;  /* 0x0000001bff1b723e */ /* 0x000fc600030006ff */
[----:B------:R0:W-:Y:S04]  /*5ba00*/  STL [R1+0x4c8], R17 ;  /* 0x0004c81101007387 */ /* 0x0001e80000100800 */
[----:B0-----:R-:W3:Y:S04]  /*5ba10*/  LDL.LU R17, [R1+0x2934] ;  /* 0x0029340001117983 */ /* 0x001ee80000300800 */
[----:B------:R0:W-:Y:S02]  /*5ba20*/  STL [R1+0x4f8], R27 ;  /* 0x0004f81b01007387 */ /* 0x0001e40000100800 */
[----:B0-----:R-:W-:-:S02]  /*5ba30*/  F2FP.F16.E4M3.UNPACK_B R27, R21 ;  /* 0x00000015ff1b723e */ /* 0x001fc400020006ff */
[----:B------:R-:W-:-:S03]  /*5ba40*/  F2FP.F16.E4M3.UNPACK_B R21, R21.H1 ;  /* 0x00000015ff15723e */ /* 0x000fc600030006ff */
[----:B------:R0:W-:Y:S04]  /*5ba50*/  STL [R1+0x4cc], R27 ;  /* 0x0004cc1b01007387 */ /* 0x0001e80000100800 */
[----:B0-----:R-:W3:Y:S04]  /*5ba60*/  LDL.LU R27, [R1+0x2930] ;  /* 0x00293000011b7983 */ /* 0x001ee80000300800 */
[----:B------:R-:W3:Y:S04]  /*5ba70*/  LDL.LU.64 R6, [R1+0x2928] ;  /* 0x0029280001067983 */ /* 0x000ee80000300a00 */
[----:B------:R-:W-:Y:S04]  /*5ba80*/  STL [R1+0x4fc], R21 ;  /* 0x0004fc1501007387 */ /* 0x000fe80000100800 */
[----:B------:R-:W3:Y:S04]  /*5ba90*/  LDL.LU.64 R4, [R1+0x2920] ;  /* 0x0029200001047983 */ /* 0x000ee80000300a00 */
[----:B------:R-:W3:Y:S04]  /*5baa0*/  LDL.LU.64 R24, [R1+0x2918] ;  /* 0x0029180001187983 */ /* 0x000ee80000300a00 */
[----:B------:R0:W-:Y:S04]  /*5bab0*/  STL.64 [R1+0x110], R12 ;  /* 0x0001100c01007387 */ /* 0x0001e80000100a00 */
[----:B------:R1:W-:Y:S04]  /*5bac0*/  STL.64 [R1+0x118], R14 ;  /* 0x0001180e01007387 */ /* 0x0003e80000100a00 */
[----:B0-----:R-:W4:Y:S04]  /*5bad0*/  LDL.LU R12, [R1+0x530] ;  /* 0x00053000010c7983 */ /* 0x001f280000300800 */
[----:B------:R-:W5:Y:S04]  /*5bae0*/  LDL.LU R13, [R1+0x534] ;  /* 0x00053400010d7983 */ /* 0x000f680000300800 */
[----:B-1----:R-:W2:Y:S04]  /*5baf0*/  LDL.LU R14, [R1+0x538] ;  /* 0x00053800010e7983 */ /* 0x002ea80000300800 */
[----:B------:R-:W3:Y:S01]  /*5bb00*/  LDL.LU R15, [R1+0x53c] ;  /* 0x00053c00010f7983 */ /* 0x000ee20000300800 */
[----:B----4-:R-:W-:-:S02]  /*5bb10*/  F2FP.F16.E4M3.UNPACK_B R21, R12 ;  /* 0x0000000cff15723e */ /* 0x010fc400020006ff */
[----:B------:R-:W-:-:S03]  /*5bb20*/  F2FP.F16.E4M3.UNPACK_B R12, R12.H1 ;  /* 0x0000000cff0c723e */ /* 0x000fc600030006ff */
[----:B------:R0:W-:Y:S04]  /*5bb30*/  STL [R1+0x400], R21 ;  /* 0x0004001501007387 */ /* 0x0001e80000100800 */
[----:B0-----:R-:W4:Y:S04]  /*5bb40*/  LDL.LU R21, [R1+0x2910] ;  /* 0x0029100001157983 */ /* 0x001f280000300800 */
[----:B------:R5:W-:Y:S02]  /*5bb50*/  STL [R1+0x480], R12 ;  /* 0x0004800c01007387 */ /* 0x000be40000100800 */
[----:B-----5:R-:W-:-:S02]  /*5bb60*/  F2FP.F16.E4M3.UNPACK_B R12, R13 ;  /* 0x0000000dff0c723e */ /* 0x020fc400020006ff */
[----:B------:R-:W-:-:S03]  /*5bb70*/  F2FP.F16.E4M3.UNPACK_B R13, R13.H1 ;  /* 0x0000000dff0d723e */ /* 0x000fc600030006ff */
[----:B------:R2:W-:Y:S04]  /*5bb80*/  STL [R1+0x404], R12 ;  /* 0x0004040c01007387 */ /* 0x0005e80000100800 */
[----:B------:R0:W-:Y:S01]  /*5bb90*/  STL [R1+0x484], R13 ;  /* 0x0004840d01007387 */ /* 0x0001e20000100800 */
[-C--:B--2---:R-:W-:Y:S02]  /*5bba0*/  F2FP.F16.E4M3.UNPACK_B R12, R14.reuse ;  /* 0x0000000eff0c723e */ /* 0x084fe400020006ff */
[----:B0-----:R-:W-:-:S03]  /*5bbb0*/  F2FP.F16.E4M3.UNPACK_B R13, R14.H1 ;  /* 0x0000000eff0d723e */ /* 0x001fc600030006ff */
[----:B------:R0:W-:Y:S01]  /*5bbc0*/  STL [R1+0x4d8], R12 ;  /* 0x0004d80c01007387 */ /* 0x0001e20000100800 */
[----:B---3--:R-:W-:-:S03]  /*5bbd0*/  F2FP.F16.E4M3.UNPACK_B R14, R15.H1 ;  /* 0x0000000fff0e723e */ /* 0x008fc600030006ff */
[----:B------:R1:W-:Y:S01]  /*5bbe0*/  STL [R1+0x4e8], R13 ;  /* 0x0004e80d01007387 */ /* 0x0003e20000100800 */
[----:B0-----:R-:W-:Y:S02]  /*5bbf0*/  F2FP.F16.E4M3.UNPACK_B R12, R15 ;  /* 0x0000000fff0c723e */ /* 0x001fe400020006ff */
[----:B-1----:R-:W-:-:S03]  /*5bc00*/  F2FP.F16.E4M3.UNPACK_B R13, R16 ;  /* 0x00000010ff0d723e */ /* 0x002fc600020006ff */
[----:B------:R0:W-:Y:S04]  /*5bc10*/  STL [R1+0x4dc], R12 ;  /* 0x0004dc0c01007387 */ /* 0x0001e80000100800 */
[----:B------:R1:W-:Y:S04]  /*5bc20*/  STL [R1+0x4ec], R14 ;  /* 0x0004ec0e01007387 */ /* 0x0003e80000100800 */
[----:B------:R2:W-:Y:S01]  /*5bc30*/  STL [R1+0x408], R13 ;  /* 0x0004080d01007387 */ /* 0x0005e20000100800 */
[----:B0-----:R-:W-:Y:S02]  /*5bc40*/  F2FP.F16.E4M3.UNPACK_B R12, R16.H1 ;  /* 0x00000010ff0c723e */ /* 0x001fe400030006ff */
[----:B-1----:R-:W-:-:S02]  /*5bc50*/  F2FP.F16.E4M3.UNPACK_B R14, R26 ;  /* 0x0000001aff0e723e */ /* 0x002fc400020006ff */
[----:B--2---:R-:W-:Y:S01]  /*5bc60*/  F2FP.F16.E4M3.UNPACK_B R13, R26.H1 ;  /* 0x0000001aff0d723e */ /* 0x004fe200030006ff */
[----:B------:R0:W-:Y:S04]  /*5bc70*/  STL [R1+0x488], R12 ;  /* 0x0004880c01007387 */ /* 0x0001e80000100800 */
[----:B------:R1:W-:Y:S04]  /*5bc80*/  STL [R1+0x40c], R14 ;  /* 0x00040c0e01007387 */ /* 0x0003e80000100800 */
[----:B------:R2:W-:Y:S01]  /*5bc90*/  STL [R1+0x48c], R13 ;  /* 0x00048c0d01007387 */ /* 0x0005e20000100800 */
[----:B0-----:R-:W-:-:S02]  /*5bca0*/  F2FP.F16.E4M3.UNPACK_B R12, R20 ;  /* 0x00000014ff0c723e */ /* 0x001fc400020006ff */
[----:B-1----:R-:W-:Y:S02]  /*5bcb0*/  F2FP.F16.E4M3.UNPACK_B R14, R20.H1 ;  /* 0x00000014ff0e723e */ /* 0x002fe400030006ff */
[----:B--2---:R-:W-:Y:S01]  /*5bcc0*/  F2FP.F16.E4M3.UNPACK_B R13, R18 ;  /* 0x00000012ff0d723e */ /* 0x004fe200020006ff */
[----:B------:R0:W-:Y:S04]  /*5bcd0*/  STL [R1+0x4e0], R12 ;  /* 0x0004e00c01007387 */ /* 0x0001e80000100800 */
[----:B------:R-:W-:Y:S01]  /*5bce0*/  STL [R1+0x4f0], R14 ;  /* 0x0004f00e01007387 */ /* 0x000fe20000100800 */
[----:B------:R-:W-:-:S03]  /*5bcf0*/  IMAD.MOV.U32 R16, RZ, RZ, R19 ;  /* 0x000000ffff107224 */ /* 0x000fc600078e0013 */
[----:B------:R-:W-:Y:S04]  /*5bd00*/  STL [R1+0x4e4], R13 ;  /* 0x0004e40d01007387 */ /* 0x000fe80000100800 */
[----:B------:R-:W2:Y:S01]  /*5bd10*/  LDL.LU R19, [R1+0x290c] ;  /* 0x00290c0001137983 */ /* 0x000ea20000300800 */
[----:B0-----:R-:W-:-:S05]  /*5bd20*/  F2FP.F16.E4M3.UNPACK_B R12, R18.H1 ;  /* 0x00000012ff0c723e */ /* 0x001fca00030006ff */
[----:B------:R-:W-:Y:S04]  /*5bd30*/  STL [R1+0x4f4], R12 ;  /* 0x0004f40c01007387 */ /* 0x000fe80000100800 */
[----:B------:R0:W-:Y:S04]  /*5bd40*/  STL.64 [R1+0x3048], R22 ;  /* 0x0030481601007387 */ /* 0x0001e80000100a00 */
[----:B0-----:R-:W3:Y:S04]  /*5bd50*/  LDL.LU R22, [R1+0x210] ;  /* 0x0002100001167983 */ /* 0x001ee80000300800 */
[----:B------:R-:W3:Y:S04]  /*5bd60*/  LDL.LU R23, [R1+0x214] ;  /* 0x0002140001177983 */ /* 0x000ee80000300800 */
[----:B------:R0:W-:Y:S04]  /*5bd70*/  STL [R1+0x2f18], R2 ;  /* 0x002f180201007387 */ /* 0x0001e80000100800 */
[----:B------:R1:W-:Y:S04]  /*5bd80*/  STL [R1+0x2d9c], R3 ;  /* 0x002d9c0301007387 */ /* 0x0003e80000100800 */
[----:B0-----:R-:W5:Y:S04]  /*5bd90*/  LDL.LU R2, [R1+0x208] ;  /* 0x0002080001027983 */ /* 0x001f680000300800 */
[----:B-1----:R-:W5:Y:S04]  /*5bda0*/  LDL.LU R3, [R1+0x20c] ;  /* 0x00020c0001037983 */ /* 0x002f680000300800 */
[----:B------:R-:W-:Y:S04]  /*5bdb0*/  STL [R1+0x2d98], R5 ;  /* 0x002d980501007387 */ /* 0x000fe80000100800 */
[----:B------:R-:W-:Y:S04]  /*5bdc0*/  STL [R1+0x2d94], R29 ;  /* 0x002d941d01007387 */ /* 0x000fe80000100800 */
[----:B------:R-:W-:Y:S04]  /*5bdd0*/  STL [R1+0x2d90], R9 ;  /* 0x002d900901007387 */ /* 0x000fe80000100800 */
[----:B------:R-:W-:Y:S04]  /*5bde0*/  STL [R1+0x2d7c], R7 ;  /* 0x002d7c0701007387 */ /* 0x000fe80000100800 */
[----:B------:R-:W-:Y:S04]  /*5bdf0*/  STL [R1+0x3040], R6 ;  /* 0x0030400601007387 */ /* 0x000fe80000100800 */
[----:B------:R0:W-:Y:S04]  /*5be00*/  STL [R1+0x303c], R4 ;  /* 0x00303c0401007387 */ /* 0x0001e80000100800 */
[----:B0-----:R-:W4:Y:S04]  /*5be10*/  LDL.LU R4, [R1+0x70] ;  /* 0x0000700001047983 */ /* 0x001f280000300800 */
[----:B------:R-:W4:Y:S04]  /*5be20*/  LDL.LU R5, [R1+0x74] ;  /* 0x0000740001057983 */ /* 0x000f280000300800 */
[----:B------:R-:W3:Y:S04]  /*5be30*/  LDL.LU R6, [R1+0x78] ;  /* 0x0000780001067983 */ /* 0x000ee80000300800 */
[----:B------:R-:W3:Y:S01]  /*5be40*/  LDL.LU R7, [R1+0x7c] ;  /* 0x00007c0001077983 */ /* 0x000ee20000300800 */
[----:B--2---:R-:W-:-:S03]  /*5be50*/  IMAD.MOV.U32 R12, RZ, RZ, R19 ;  /* 0x000000ffff0c7224 */ /* 0x004fc600078e0013 */
[----:B---3--:R-:W-:Y:S04]  /*5be60*/  STL.64 [R1+0x3058], R6 ;  /* 0x0030580601007387 */ /* 0x008fe80000100a00 */
[----:B----4-:R0:W-:Y:S04]  /*5be70*/  STL.64 [R1+0x3050], R4 ;  /* 0x0030500401007387 */ /* 0x0101e80000100a00 */
[----:B0-----:R-:W2:Y:S04]  /*5be80*/  LDL.LU R4, [R1+0x160] ;  /* 0x0001600001047983 */ /* 0x001ea80000300800 */
[----:B------:R-:W2:Y:S04]  /*5be90*/  LDL.LU R5, [R1+0x164] ;  /* 0x0001640001057983 */ /* 0x000ea80000300800 */
[----:B------:R-:W2:Y:S04]  /*5bea0*/  LDL.LU R6, [R1+0x168] ;  /* 0x0001680001067983 */ /* 0x000ea80000300800 */
[----:B------:R-:W2:Y:S01]  /*5beb0*/  LDL.LU R7, [R1+0x16c] ;  /* 0x00016c0001077983 */ /* 0x000ea20000300800 */
[----:B------:R-:W-:-:S02]  /*5bec0*/  IMAD.MOV.U32 R13, RZ, RZ, R21 ;  /* 0x000000ffff0d7224 */ /* 0x000fc400078e0015 */
[----:B------:R-:W-:Y:S01]  /*5bed0*/  IMAD.MOV.U32 R14, RZ, RZ, R27 ;  /* 0x000000ffff0e7224 */ /* 0x000fe200078e001b */
[----:B------:R-:W-:Y:S01]  /*5bee0*/  STL [R1+0x2d78], R11 ;  /* 0x002d780b01007387 */ /* 0x000fe20000100800 */
[----:B------:R-:W-:-:S03]  /*5bef0*/  IMAD.MOV.U32 R15, RZ, RZ, R17 ;  /* 0x000000ffff0f7224 */ /* 0x000fc600078e0011 */
[----:B------:R0:W-:Y:S04]  /*5bf00*/  STL [R1+0x2ac0], R0 ;  /* 0x002ac00001007387 */ /* 0x0001e80000100800 */
[----:B--2---:R-:W-:Y:S01]  /*5bf10*/  HMMA.16816.F32 R12, R12, R22, R4 ;  /* 0x000000160c0c723c */ /* 0x004fe20000001804 */
[----:B------:R-:W5:Y:S04]  /*5bf20*/  LDL.LU.64 R6, [R1+0x3058] ;  /* 0x0030580001067983 */ /* 0x000f680000300a00 */
[----:B------:R-:W5:Y:S04]  /*5bf30*/  LDL.LU.64 R4, [R1+0x3050] ;  /* 0x0030500001047983 */ /* 0x000f680000300a00 */
[----:B------:R-:W2:Y:S01]  /*5bf40*/  LDL.LU.64 R22, [R1+0x3048] ;  /* 0x0030480001167983 */ /* 0x000ea20000300a00 */
[----:B0-----:R-:W-:-:S13]  /*5bf50*/  IMAD.MOV.U32 R0, RZ, RZ, R16 ;  /* 0x000000ffff007224 */ /* 0x001fda00078e0010 */
[----:B------:R0:W-:Y:S01]  /*5bf60*/  STL.64 [R1+0x160], R12 ;  /* 0x0001600c01007387 */ /* 0x0001e20000100a00 */
[----:B------:R-:W-:Y:S02]  /*5bf70*/  IMAD.MOV.U32 R29, RZ, RZ, R15 ;  /* 0x000000ffff1d7224 */ /* 0x000fe400078e000f */
[----:B------:R-:W-:Y:S01]  /*5bf80*/  IMAD.MOV.U32 R15, RZ, RZ, R17 ;  /* 0x000000ffff0f7224 */ /* 0x000fe200078e0011 */
[----:B------:R1:W-:Y:S04]  /*5bf90*/  STL [R1+0x168], R14 ;  /* 0x0001680e01007387 */ /* 0x0003e80000100800 */
[----:B------:R-:W3:Y:S01]  /*5bfa0*/  LDL.LU R18, [R1+0xc] ;  /* 0x00000c0001127983 */ /* 0x000ee20000300800 */
[----:B0-----:R-:W-:-:S03]  /*5bfb0*/  IMAD.MOV.U32 R12, RZ, RZ, R19 ;  /* 0x000000ffff0c7224 */ /* 0x001fc600078e0013 */
[----:B------:R0:W-:Y:S01]  /*5bfc0*/  STL.64 [R1+0x2ef0], R28 ;  /* 0x002ef01c01007387 */ /* 0x0001e20000100a00 */
[----:B------:R-:W-:Y:S02]  /*5bfd0*/  IMAD.MOV.U32 R13, RZ, RZ, R21 ;  /* 0x000000ffff0d7224 */ /* 0x000fe400078e0015 */
[----:B-1----:R-:W-:Y:S01]  /*5bfe0*/  IMAD.MOV.U32 R14, RZ, RZ, R27 ;  /* 0x000000ffff0e7224 */ /* 0x002fe200078e001b */
[----:B0-----:R-:W4:Y:S04]  /*5bff0*/  LDL.LU R28, [R1+0x1f0] ;  /* 0x0001f000011c7983 */ /* 0x001f280000300800 */
[----:B------:R-:W4:Y:S02]  /*5c000*/  LDL.LU R29, [R1+0x1f4] ;  /* 0x0001f400011d7983 */ /* 0x000f240000300800 */
[----:B-----5:R-:W-:Y:S02]  /*5c010*/  HMMA.16816.F32 R12, R12, R2, R4 ;  /* 0x000000020c0c723c */ /* 0x020fe40000001804 */
[----:B------:R-:W5:Y:S04]  /*5c020*/  LDL.LU R6, [R1+0x3040] ;  /* 0x0030400001067983 */ /* 0x000f680000300800 */
[----:B------:R-:W2:Y:S04]  /*5c030*/  LDL.LU R4, [R1+0x303c] ;  /* 0x00303c0001047983 */ /* 0x000ea80000300800 */
[----:B------:R-:W-:-:S14]  /*5c040*/  STL [R1+0x3038], R10 ;  /* 0x0030380a01007387 */ /* 0x000fdc0000100800 */
[----:B------:R-:W-:Y:S02]  /*5c050*/  IMAD.MOV.U32 R9, RZ, RZ, R13 ;  /* 0x000000ffff097224 */ /* 0x000fe400078e000d */
[----:B------:R-:W-:Y:S02]  /*5c060*/  IMAD.MOV.U32 R3, RZ, RZ, R15 ;  /* 0x000000ffff037224 */ /* 0x000fe400078e000f */
[----:B------:R-:W-:Y:S01]  /*5c070*/  IMAD.MOV.U32 R20, RZ, RZ, R12 ;  /* 0x000000ffff147224 */ /* 0x000fe200078e000c */
[----:B------:R0:W-:Y:S01]  /*5c080*/  STL.64 [R1+0x3030], R8 ;  /* 0x0030300801007387 */ /* 0x0001e20000100a00 */
[----:B------:R-:W-:-:S03]  /*5c090*/  IMAD.MOV.U32 R5, RZ, RZ, R14 ;  /* 0x000000ffff057224 */ /* 0x000fc600078e000e */
[----:B0-----:R-:W3:Y:S04]  /*5c0a0*/  LDL.LU R8, [R1+0x60] ;  /* 0x0000600001087983 */ /* 0x001ee80000300800 */
[----:B------:R-:W3:Y:S04]  /*5c0b0*/  LDL.LU R9, [R1+0x64] ;  /* 0x0000640001097983 */ /* 0x000ee80000300800 */
[----:B------:R-:W3:Y:S04]  /*5c0c0*/  LDL.LU R10, [R1+0x68] ;  /* 0x00006800010a7983 */ /* 0x000ee80000300800 */
[----:B------:R-:W3:Y:S04]  /*5c0d0*/  LDL.LU R11, [R1+0x6c] ;  /* 0x00006c00010b7983 */ /* 0x000ee80000300800 */
[----:B------:R-:W4:Y:S01]  /*5c0e0*/  LDL.LU R2, [R1+0x4] ;  /* 0x0000040001027983 */ /* 0x000f220000300800 */
[----:B------:R-:W-:-:S02]  /*5c0f0*/  IMAD.MOV.U32 R12, RZ, RZ, R19 ;  /* 0x000000ffff0c7224 */ /* 0x000fc400078e0013 */
[----:B------:R-:W-:Y:S02]  /*5c100*/  IMAD.MOV.U32 R13, RZ, RZ, R21 ;  /* 0x000000ffff0d7224 */ /* 0x000fe400078e0015 */
[----:B------:R-:W-:Y:S01]  /*5c110*/  IMAD.MOV.U32 R14, RZ, RZ, R27 ;  /* 0x000000ffff0e7224 */ /* 0x000fe200078e001b */
[----:B----4-:R0:W-:Y:S04]  /*5c120*/  STL.64 [R1+0x3008], R2 ;  /* 0x0030080201007387 */ /* 0x0101e80000100a00 */
[----:B0-----:R-:W3:Y:S04]  /*5c130*/  LDL.LU R2, [R1+0x200] ;  /* 0x0002000001027983 */ /* 0x001ee80000300800 */
[----:B------:R-:W3:Y:S01]  /*5c140*/  LDL.LU R3, [R1+0x204] ;  /* 0x0002040001037983 */ /* 0x000ee20000300800 */
[----:B------:R-:W-:-:S07]  /*5c150*/  IMAD.MOV.U32 R15, RZ, RZ, R17 ;  /* 0x000000ffff0f7224 */ /* 0x000fce00078e0011 */
[----:B---3--:R-:W-:Y:S01]  /*5c160*/  HMMA.16816.F32 R12, R12, R2, R8 ;  /* 0x000000020c0c723c */ /* 0x008fe20000001808 */
[----:B------:R-:W3:Y:S04]  /*5c170*/  LDL.LU R10, [R1+0x3038] ;  /* 0x00303800010a7983 */ /* 0x000ee80000300800 */
[----:B------:R-:W4:-:S15]  /*5c180*/  LDL.LU.64 R8, [R1+0x3030] ;  /* 0x0030300001087983 */ /* 0x000f1e0000300a00 */
[----:B------:R-:W-:-:S03]  /*5c190*/  NOP ;  /* 0x0000000000007918 */ /* 0x000fc60000000000 */
[----:B------:R-:W-:Y:S01]  /*5c1a0*/  STL [R1+0x180], R12 ;  /* 0x0001800c01007387 */ /* 0x000fe20000100800 */
[----:B------:R-:W-:Y:S02]  /*5c1b0*/  IMAD.MOV.U32 R7, RZ, RZ, R15 ;  /* 0x000000ffff077224 */ /* 0x000fe400078e000f */
[----:B------:R-:W-:Y:S01]  /*5c1c0*/  IMAD.MOV.U32 R11, RZ, RZ, R14 ;  /* 0x000000ffff0b7224 */ /* 0x000fe200078e000e */
[----:B------:R-:W4:Y:S01]  /*5c1d0*/  LDL.LU R2, [R1+0x218] ;  /* 0x0002180001027983 */ /* 0x000f220000300800 */
[----:B------:R-:W-:-:S03]  /*5c1e0*/  IMAD.MOV.U32 R26, RZ, RZ, R13 ;  /* 0x000000ffff1a7224 */ /* 0x000fc600078e000d */
[----:B------:R-:W4:Y:S04]  /*5c1f0*/  LDL.LU R3, [R1+0x21c] ;  /* 0x00021c0001037983 */ /* 0x000f280000300800 */
[----:B-----5:R-:W-:Y:S04]  /*5c200*/  STL.64 [R1+0x2f10], R6 ;  /* 0x002f100601007387 */ /* 0x020fe80000100a00 */
[----:B--2---:R0:W-:Y:S04]  /*5c210*/  STL.64 [R1+0x2f08], R4 ;  /* 0x002f080401007387 */ /* 0x0041e80000100a00 */
        /* <DEDUP_REMOVED lines=10> */
[----:B---3--:R0:W-:Y:S04]  /*5c2c0*/  STL.64 [R1+0x2f00], R10 ;  /* 0x002f000a01007387 */ /* 0x0081e80000100a00 */
[----:B0-----:R-:W2:Y:S04]  /*5c2d0*/  LDL.LU R10, [R1+0x1f8] ;  /* 0x0001f800010a7983 */ /* 0x001ea80000300800 */
[----:B------:R-:W2:Y:S01]  /*5c2e0*/  LDL.LU R11, [R1+0x1fc] ;  /* 0x0001fc00010b7983 */ /* 0x000ea20000300800 */
[----:B------:R-:W-:-:S02]  /*5c2f0*/  IMAD.MOV.U32 R12, RZ, RZ, R19 ;  /* 0x000000ffff0c7224 */ /* 0x000fc400078e0013 */
[----:B------:R-:W-:Y:S02]  /*5c300*/  IMAD.MOV.U32 R13, RZ, RZ, R21 ;  /* 0x000000ffff0d7224 */ /* 0x000fe400078e0015 */
[----:B------:R-:W-:Y:S02]  /*5c310*/  IMAD.MOV.U32 R14, RZ, RZ, R27 ;  /* 0x000000ffff0e7224 */ /* 0x000fe400078e001b */
[----:B------:R-:W-:Y:S01]  /*5c320*/  IMAD.MOV.U32 R15, RZ, RZ, R17 ;  /* 0x000000ffff0f7224 */ /* 0x000fe200078e0011 */
[----:B----4-:R2:W-:Y:S06]  /*5c330*/  STL.64 [R1+0x2ef8], R8 ;  /* 0x002ef80801007387 */ /* 0x0105ec0000100a00 */
[----:B--2---:R-:W-:Y:S01]  /*5c340*/  HMMA.16816.F32 R8, R12, R10, R4 ;  /* 0x0000000a0c08723c */ /* 0x004fe20000001804 */
[----:B------:R-:W2:Y:S04]  /*5c350*/  LDL.LU.64 R6, [R1+0x3028] ;  /* 0x0030280001067983 */ /* 0x000ea80000300a00 */
[----:B------:R-:W2:-:S15]  /*5c360*/  LDL.LU.64 R4, [R1+0x3020] ;  /* 0x0030200001047983 */ /* 0x000e9e0000300a00 */
[----:B------:R-:W-:-:S03]  /*5c370*/  NOP ;  /* 0x0000000000007918 */ /* 0x000fc60000000000 */
[----:B------:R-:W-:Y:S01]  /*5c380*/  STL.64 [R1+0x190], R8 ;  /* 0x0001900801007387 */ /* 0x000fe20000100a00 */
[----:B------:R-:W-:-:S03]  /*5c390*/  IMAD.MOV.U32 R16, RZ, RZ, R11 ;  /* 0x000000ffff107224 */ /* 0x000fc600078e000b */
[----:B------:R2:W-:Y:S02]  /*5c3a0*/  STL [R1+0x198], R10 ;  /* 0x0001980a01007387 */ /* 0x0005e40000100800 */
[----:B--2---:R-:W-:Y:S02]  /*5c3b0*/  HMMA.16816.F32 R8, R12, R28, R4 ;  /* 0x0000001c0c08723c */ /* 0x004fe40000001804 */
[----:B------:R-:W2:-:S15]  /*5c3c0*/  LDL.LU R6, [R1+0x280] ;  /* 0x0002800001067983 */ /* 0x000e9e0000300800 */
[----:B------:R-:W-:-:S06]  /*5c3d0*/  NOP ;  /* 0x0000000000007918 */ /* 0x000fcc0000000000 */
[----:B------:R-:W-:Y:S04]  /*5c3e0*/  STL.64 [R1+0x1a0], R8 ;  /* 0x0001a00801007387 */ /* 0x000fe80000100a00 */
[----:B------:R-:W-:Y:S04]  /*5c3f0*/  STL.64 [R1+0x1a8], R10 ;  /* 0x0001a80a01007387 */ /* 0x000fe80000100a00 */
[----:B------:R-:W2:Y:S01]  /*5c400*/  LDL.LU R7, [R1+0x284] ;  /* 0x0002840001077983 */ /* 0x000ea20000300800 */
[----:B------:R-:W-:Y:S02]  /*5c410*/  IMAD.MOV.U32 R12, RZ, RZ, R0 ;  /* 0x000000ffff0c7224 */ /* 0x000fe400078e0000 */
[----:B------:R-:W-:Y:S01]  /*5c420*/  IMAD.MOV.U32 R13, RZ, RZ, R25 ;  /* 0x000000ffff0d7224 */ /* 0x000fe200078e0019 */
[----:B--2---:R0:W-:Y:S04]  /*5c430*/  STL.64 [R1+0x2fd8], R6 ;  /* 0x002fd80601007387 */ /* 0x0041e80000100a00 */
[----:B------:R-:W2:Y:S04]  /*5c440*/  LDL.LU R4, [R1+0x250] ;  /* 0x0002500001047983 */ /* 0x000ea80000300800 */
[----:B------:R-:W2:Y:S04]  /*5c450*/  LDL.LU R5, [R1+0x254] ;  /* 0x0002540001057983 */ /* 0x000ea80000300800 */
[----:B0-----:R-:W2:Y:S04]  /*5c460*/  LDL.LU R6, [R1+0x258] ;  /* 0x0002580001067983 */ /* 0x001ea80000300800 */
[----:B------:R-:W2:Y:S04]  /*5c470*/  LDL.LU R7, [R1+0x25c] ;  /* 0x00025c0001077983 */ /* 0x000ea80000300800 */
[----:B------:R-:W3:Y:S04]  /*5c480*/  LDL.LU R28, [R1+0x238] ;  /* 0x00023800011c7983 */ /* 0x000ee80000300800 */
[----:B------:R-:W3:Y:S04]  /*5c490*/  LDL.LU R29, [R1+0x23c] ;  /* 0x00023c00011d7983 */ /* 0x000ee80000300800 */
[----:B------:R-:W4:Y:S04]  /*5c4a0*/  LDL.LU R8, [R1+0x260] ;  /* 0x0002600001087983 */ /* 0x000f280000300800 */
[----:B------:R-:W4:Y:S04]  /*5c4b0*/  LDL.LU R9, [R1+0x264] ;  /* 0x0002640001097983 */ /* 0x000f280000300800 */
[----:B------:R-:W5:Y:S04]  /*5c4c0*/  LDL.LU R10, [R1+0x268] ;  /* 0x00026800010a7983 */ /* 0x000f680000300800 */
[----:B------:R-:W5:Y:S01]  /*5c4d0*/  LDL.LU R11, [R1+0x26c] ;  /* 0x00026c00010b7983 */ /* 0x000f620000300800 */
[----:B------:R-:W-:-:S02]  /*5c4e0*/  IMAD.MOV.U32 R14, RZ, RZ, R18 ;  /* 0x000000ffff0e7224 */ /* 0x000fc400078e0012 */
        /* <DEDUP_REMOVED lines=8> */
[----:B---3--:R0:W-:Y:S04]  /*5c570*/  STL.64 [R1+0x2ff0], R28 ;  /* 0x002ff01c01007387 */ /* 0x0081e80000100a00 */
[----:B0-----:R-:W3:Y:S04]  /*5c580*/  LDL.LU R28, [R1+0x230] ;  /* 0x00023000011c7983 */ /* 0x001ee80000300800 */
[----:B------:R-:W3:Y:S04]  /*5c590*/  LDL.LU R29, [R1+0x234] ;  /* 0x00023400011d7983 */ /* 0x000ee80000300800 */
[----:B------:R-:W4:Y:S04]  /*5c5a0*/  LDL.LU R4, [R1+0x90] ;  /* 0x0000900001047983 */ /* 0x000f280000300800 */
[----:B------:R-:W-:Y:S04]  /*5c5b0*/  STL.64 [R1+0x1c0], R12 ;  /* 0x0001c00c01007387 */ /* 0x000fe80000100a00 */
[----:B------:R-:W-:Y:S04]  /*5c5c0*/  STL.64 [R1+0x1c8], R14 ;  /* 0x0001c80e01007387 */ /* 0x000fe80000100a00 */
        /* <DEDUP_REMOVED lines=20> */
[----:B------:R-:W3:Y:S04]  /*5c710*/  LDL.LU.64 R10, [R1+0x3018] ;  /* 0x00301800010a7983 */ /* 0x000ee80000300a00 */
[----:B------:R-:W3:Y:S04]  /*5c720*/  LDL.LU.64 R8, [R1+0x3010] ;  /* 0x0030100001087983 */ /* 0x000ee80000300a00 */
[----:B------:R-:W4:Y:S04]  /*5c730*/  LDL.LU.64 R2, [R1+0x3008] ;  /* 0x0030080001027983 */ /* 0x000f280000300a00 */
[----:B------:R0:W-:Y:S04]  /*5c740*/  STL.64 [R1+0x1b0], R12 ;  /* 0x0001b00c01007387 */ /* 0x0001e80000100a00 */
[----:B------:R1:W-:Y:S01]  /*5c750*/  STL.64 [R1+0x1b8], R14 ;  /* 0x0001b80e01007387 */ /* 0x0003e20000100a00 */
[----:B0-----:R-:W-:-:S02]  /*5c760*/  IMAD.MOV.U32 R13, RZ, RZ, R25 ;  /* 0x000000ffff0d7224 */ /* 0x001fc400078e0019 */
[----:B-1----:R-:W-:Y:S02]  /*5c770*/  IMAD.MOV.U32 R14, RZ, RZ, R18 ;  /* 0x000000ffff0e7224 */ /* 0x002fe400078e0012 */
[----:B------:R-:W-:Y:S02]  /*5c780*/  IMAD.MOV.U32 R15, RZ, RZ, R23 ;  /* 0x000000ffff0f7224 */ /* 0x000fe400078e0017 */
[----:B----4-:R-:W-:-:S07]  /*5c790*/  IMAD.MOV.U32 R12, RZ, RZ, R2 ;  /* 0x000000ffff0c7224 */ /* 0x010fce00078e0002 */
[----:B---3--:R-:W-:Y:S01]  /*5c7a0*/  HMMA.16816.F32 R12, R12, R28, R8 ;  /* 0x0000001c0c0c723c */ /* 0x008fe20000001808 */
[----:B------:R-:W3:-:S15]  /*5c7b0*/  LDL.LU R8, [R1+0xa0] ;  /* 0x0000a00001087983 */ /* 0x000ede0000300800 */
[----:B------:R-:W-:-:S07]  /*5c7c0*/  NOP ;  /* 0x0000000000007918 */ /* 0x000fce0000000000 */
[----:B------:R0:W-:Y:S04]  /*5c7d0*/  STL.64 [R1+0x1e0], R12 ;  /* 0x0001e00c01007387 */ /* 0x0001e80000100a00 */
[----:B------:R1:W-:Y:S04]  /*5c7e0*/  STL.64 [R1+0x1e8], R14 ;  /* 0x0001e80e01007387 */ /* 0x0003e80000100a00 */
[----:B------:R-:W3:Y:S04]  /*5c7f0*/  LDL.LU R9, [R1+0xa4] ;  /* 0x0000a40001097983 */ /* 0x000ee80000300800 */
[----:B------:R-:W4:Y:S04]  /*5c800*/  LDL.LU R10, [R1+0xa8] ;  /* 0x0000a800010a7983 */ /* 0x000f280000300800 */
[----:B------:R-:W4:Y:S01]  /*5c810*/  LDL.LU R11, [R1+0xac] ;  /* 0x0000ac00010b7983 */ /* 0x000f220000300800 */
[----:B0-----:R-:W-:-:S02]  /*5c820*/  IMAD.MOV.U32 R12, RZ, RZ, R19 ;  /* 0x000000ffff0c7224 */ /* 0x001fc400078e0013 */
[----:B------:R-:W-:Y:S02]  /*5c830*/  IMAD.MOV.U32 R13, RZ, RZ, R21 ;  /* 0x000000ffff0d7224 */ /* 0x000fe400078e0015 */
[----:B-1----:R-:W-:Y:S02]  /*5c840*/  IMAD.MOV.U32 R14, RZ, RZ, R27 ;  /* 0x000000ffff0e7224 */ /* 0x002fe400078e001b */
        /* <DEDUP_REMOVED lines=10> */
[----:B------:R-:W3:Y:S04]  /*5c8f0*/  LDL.LU.64 R28, [R1+0x2ff0] ;  /* 0x002ff000011c7983 */ /* 0x000ee80000300a00 */
[----:B------:R0:W-:Y:S04]  /*5c900*/  STL.64 [R1+0x1d0], R12 ;  /* 0x0001d00c01007387 */ /* 0x0001e80000100a00 */
[----:B------:R1:W-:Y:S01]  /*5c910*/  STL.64 [R1+0x1d8], R14 ;  /* 0x0001d80e01007387 */ /* 0x0003e20000100a00 */
[----:B0-----:R-:W-:-:S02]  /*5c920*/  IMAD.MOV.U32 R12, RZ, RZ, R2 ;  /* 0x000000ffff0c7224 */ /* 0x001fc400078e0002 */
[----:B------:R-:W-:Y:S02]  /*5c930*/  IMAD.MOV.U32 R13, RZ, RZ, R25 ;  /* 0x000000ffff0d7224 */ /* 0x000fe400078e0019 */
[----:B-1----:R-:W-:Y:S02]  /*5c940*/  IMAD.MOV.U32 R14, RZ, RZ, R18 ;  /* 0x000000ffff0e7224 */ /* 0x002fe400078e0012 */
[----:B------:R-:W-:-:S07]  /*5c950*/  IMAD.MOV.U32 R15, RZ, RZ, R23 ;  /* 0x000000ffff0f7224 */ /* 0x000fce00078e0017 */
[----:B---3--:R-:W-:Y:S01]  /*5c960*/  HMMA.16816.F32 R12, R12, R28, R4 ;  /* 0x0000001c0c0c723c */ /* 0x008fe20000001804 */
[----:B------:R-:W3:Y:S04]  /*5c970*/  LDL.LU.64 R6, [R1+0x2fe8] ;  /* 0x002fe80001067983 */ /* 0x000ee80000300a00 */
[----:B------:R-:W3:-:S15]  /*5c980*/  LDL.LU.64 R4, [R1+0x2fe0] ;  /* 0x002fe00001047983 */ /* 0x000ede0000300a00 */
[----:B------:R-:W-:-:S03]  /*5c990*/  NOP ;  /* 0x0000000000007918 */ /* 0x000fc60000000000 */
[----:B------:R0:W-:Y:S04]  /*5c9a0*/  STL.64 [R1+0x1f0], R12 ;  /* 0x0001f00c01007387 */ /* 0x0001e80000100a00 */
[----:B------:R1:W-:Y:S01]  /*5c9b0*/  STL.64 [R1+0x1f8], R14 ;  /* 0x0001f80e01007387 */ /* 0x0003e20000100a00 */
[----:B0-----:R-:W-:Y:S02]  /*5c9c0*/  IMAD.MOV.U32 R12, RZ, RZ, R19 ;  /* 0x000000ffff0c7224 */ /* 0x001fe400078e0013 */
[----:B------:R-:W-:Y:S02]  /*5c9d0*/  IMAD.MOV.U32 R13, RZ, RZ, R21 ;  /* 0x000000ffff0d7224 */ /* 0x000fe400078e0015 */
[----:B-1----:R-:W-:Y:S02]  /*5c9e0*/  IMAD.MOV.U32 R14, RZ, RZ, R27 ;  /* 0x000000ffff0e7224 */ /* 0x002fe400078e001b */
[----:B------:R-:W-:-:S07]  /*5c9f0*/  IMAD.MOV.U32 R15, RZ, RZ, R17 ;  /* 0x000000ffff0f7224 */ /* 0x000fce00078e0011 */
[----:B---3--:R-:W-:Y:S01]  /*5ca00*/  HMMA.16816.F32 R12, R12, R28, R4 ;  /* 0x0000001c0c0c723c */ /* 0x008fe20000001804 */
[----:B------:R-:W2:-:S15]  /*5ca10*/  LDL.LU.64 R6, [R1+0x2fd8] ;  /* 0x002fd80001067983 */ /* 0x000e9e0000300a00 */
[----:B------:R-:W-:-:S07]  /*5ca20*/  NOP ;  /* 0x0000000000007918 */ /* 0x000fce0000000000 */
[----:B------:R0:W-:Y:S04]  /*5ca30*/  STL.64 [R1+0x90], R12 ;  /* 0x0000900c01007387 */ /* 0x0001e80000100a00 */
[----:B------:R1:W-:Y:S01]  /*5ca40*/  STL.64 [R1+0x98], R14 ;  /* 0x0000980e01007387 */ /* 0x0003e20000100a00 */
[----:B0-----:R-:W-:Y:S02]  /*5ca50*/  IMAD.MOV.U32 R12, RZ, RZ, R2 ;  /* 0x000000ffff0c7224 */ /* 0x001fe400078e0002 */
[----:B------:R-:W-:Y:S02]  /*5ca60*/  IMAD.MOV.U32 R13, RZ, RZ, R25 ;  /* 0x000000ffff0d7224 */ /* 0x000fe400078e0019 */
[----:B-1----:R-:W-:Y:S02]  /*5ca70*/  IMAD.MOV.U32 R14, RZ, RZ, R18 ;  /* 0x000000ffff0e7224 */ /* 0x002fe400078e0012 */
[----:B------:R-:W-:-:S07]  /*5ca80*/  IMAD.MOV.U32 R15, RZ, RZ, R23 ;  /* 0x000000ffff0f7224 */ /* 0x000fce00078e0017 */
[----:B--2---:R-:W-:Y:S01]  /*5ca90*/  HMMA.16816.F32 R12, R12, R6, R8 ;  /* 0x000000060c0c723c */ /* 0x004fe20000001808 */
[----:B------:R-:W2:Y:S04]  /*5caa0*/  LDL.LU.64 R10, [R1+0x2fd0] ;  /* 0x002fd000010a7983 */ /* 0x000ea80000300a00 */
[----:B------:R-:W2:Y:S04]  /*5cab0*/  LDL.LU.64 R8, [R1+0x2fc8] ;  /* 0x002fc80001087983 */ /* 0x000ea80000300a00 */
[----:B------:R-:W3:-:S14]  /*5cac0*/  LDL.LU R28, [R1+0x2b8] ;  /* 0x0002b800011c7983 */ /* 0x000edc0000300800 */
[----:B------:R0:W-:Y:S04]  /*5cad0*/  STL.64 [R1+0x200], R12 ;  /* 0x0002000c01007387 */ /* 0x0001e80000100a00 */
[----:B------:R1:W-:Y:S04]  /*5cae0*/  STL.64 [R1+0x208], R14 ;  /* 0x0002080e01007387 */ /* 0x0003e80000100a00 */
[----:B------:R-:W3:Y:S01]  /*5caf0*/  LDL.LU R29, [R1+0x2bc] ;  /* 0x0002bc00011d7983 */ /* 0x000ee20000300800 */
[----:B0-----:R-:W-:Y:S02]  /*5cb00*/  IMAD.MOV.U32 R12, RZ, RZ, R19 ;  /* 0x000000ffff0c7224 */ /* 0x001fe400078e0013 */
[----:B------:R-:W-:-:S02]  /*5cb10*/  IMAD.MOV.U32 R13, RZ, RZ, R21 ;  /* 0x000000ffff0d7224 */ /* 0x000fc400078e0015 */
[----:B-1----:R-:W-:Y:S02]  /*5cb20*/  IMAD.MOV.U32 R14, RZ, RZ, R27 ;  /* 0x000000ffff0e7224 */ /* 0x002fe400078e001b */
[----:B------:R-:W-:Y:S01]  /*5cb30*/  IMAD.MOV.U32 R15, RZ, RZ, R17 ;  /* 0x000000ffff0f7224 */ /* 0x000fe200078e0011 */
[----:B---3--:R0:W-:Y:S04]  /*5cb40*/  STL.64 [R1+0x2f88], R28 ;  /* 0x002f881c01007387 */ /* 0x0081e80000100a00 */
[----:B0-----:R-:W3:Y:S04]  /*5cb50*/  LDL.LU R28, [R1+0x2b0] ;  /* 0x0002b000011c7983 */ /* 0x001ee80000300800 */
[----:B------:R-:W3:Y:S01]  /*5cb60*/  LDL.LU R29, [R1+0x2b4] ;  /* 0x0002b400011d7983 */ /* 0x000ee20000300800 */
[----:B--2---:R-:W-:Y:S03]  /*5cb70*/  HMMA.16816.F32 R8, R12, R6, R8 ;  /* 0x000000060c08723c */ /* 0x004fe60000001808 */
[----:B---3--:R0:W-:Y:S04]  /*5cb80*/  STL.64 [R1+0x2fb0], R28 ;  /* 0x002fb01c01007387 */ /* 0x0081e80000100a00 */
[----:B0-----:R-:W2:Y:S04]  /*5cb90*/  LDL.LU R28, [R1+0x288] ;  /* 0x00028800011c7983 */ /* 0x001ea80000300800 */
[----:B------:R-:W2:Y:S04]  /*5cba0*/  LDL.LU R29, [R1+0x28c] ;  /* 0x00028c00011d7983 */ /* 0x000ea80000300800 */
[----:B------:R-:W2:Y:S08]  /*5cbb0*/  LDL.LU R4, [R1+0x2a0] ;  /* 0x0002a00001047983 */ /* 0x000eb00000300800 */
[----:B------:R0:W-:Y:S04]  /*5cbc0*/  STL.64 [R1+0xa0], R8 ;  /* 0x0000a00801007387 */ /* 0x0001e80000100a00 */
[----:B------:R1:W-:Y:S04]  /*5cbd0*/  STL.64 [R1+0xa8], R10 ;  /* 0x0000a80a01007387 */ /* 0x0003e80000100a00 */
[----:B------:R-:W2:Y:S04]  /*5cbe0*/  LDL.LU R5, [R1+0x2a4] ;  /* 0x0002a40001057983 */ /* 0x000ea80000300800 */
[----:B------:R-:W2:Y:S04]  /*5cbf0*/  LDL.LU R6, [R1+0x2a8] ;  /* 0x0002a80001067983 */ /* 0x000ea80000300800 */
[----:B------:R-:W2:Y:S04]  /*5cc00*/  LDL.LU R7, [R1+0x2ac] ;  /* 0x0002ac0001077983 */ /* 0x000ea80000300800 */
[----:B0-----:R-:W3:Y:S04]  /*5cc10*/  LDL.LU R8, [R1+0xd0] ;  /* 0x0000d00001087983 */ /* 0x001ee80000300800 */
[----:B------:R-:W3:Y:S04]  /*5cc20*/  LDL.LU R9, [R1+0xd4] ;  /* 0x0000d40001097983 */ /* 0x000ee80000300800 */
[----:B-1----:R-:W4:Y:S04]  /*5cc30*/  LDL.LU R10, [R1+0xd8] ;  /* 0x0000d800010a7983 */ /* 0x002f280000300800 */
[----:B------:R-:W4:Y:S04]  /*5cc40*/  LDL.LU R11, [R1+0xdc] ;  /* 0x0000dc00010b7983 */ /* 0x000f280000300800 */
[----:B----4-:R-:W-:Y:S04]  /*5cc50*/  STL.64 [R1+0x2f80], R10 ;  /* 0x002f800a01007387 */ /* 0x010fe80000100a00 */
[----:B---3--:R0:W-:Y:S04]  /*5cc60*/  STL.64 [R1+0x2f78], R8 ;  /* 0x002f780801007387 */ /* 0x0081e80000100a00 */
[----:B0-----:R-:W3:Y:S04]  /*5cc70*/  LDL.LU R8, [R1+0x2d0] ;  /* 0x0002d00001087983 */ /* 0x001ee80000300800 */
[----:B------:R-:W3:Y:S04]  /*5cc80*/  LDL.LU R9, [R1+0x2d4] ;  /* 0x0002d40001097983 */ /* 0x000ee80000300800 */
[----:B------:R-:W4:Y:S04]  /*5cc90*/  LDL.LU R10, [R1+0x2d8] ;  /* 0x0002d800010a7983 */ /* 0x000f280000300800 */
        /* <DEDUP_REMOVED lines=12> */
[----:B------:R-:W4:Y:S01]  /*5cd60*/  LDL.LU R11, [R1+0x2cc] ;  /* 0x0002cc00010b7983 */ /* 0x000f220000300800 */
[----:B------:R-:W-:-:S02]  /*5cd70*/  IMAD.MOV.U32 R12, RZ, RZ, R2 ;  /* 0x000000ffff0c7224 */ /* 0x000fc400078e0002 */
[----:B------:R-:W-:Y:S02]  /*5cd80*/  IMAD.MOV.U32 R13, RZ, RZ, R25 ;  /* 0x000000ffff0d7224 */ /* 0x000fe400078e0019 */
        /* <DEDUP_REMOVED lines=10> */
[----:B------:R0:W-:Y:S04]  /*5ce30*/  STL.64 [R1+0x220], R12 ;  /* 0x0002200c01007387 */ /* 0x0001e80000100a00 */
[----:B------:R1:W-:Y:S04]  /*5ce40*/  STL.64 [R1+0x228], R14 ;  /* 0x0002280e01007387 */ /* 0x0003e80000100a00 */
[----:B------:R-:W3:Y:S01]  /*5ce50*/  LDL.LU R5, [R1+0x2e4] ;  /* 0x0002e40001057983 */ /* 0x000ee20000300800 */
[----:B0-----:R-:W-:-:S03]  /*5ce60*/  IMAD.MOV.U32 R12, RZ, RZ, R19 ;  /* 0x000000ffff0c7224 */ /* 0x001fc600078e0013 */
[----:B------:R-:W3:Y:S01]  /*5ce70*/  LDL.LU R6, [R1+0x2e8] ;  /* 0x0002e80001067983 */ /* 0x000ee20000300800 */
[----:B------:R-:W-:Y:S02]  /*5ce80*/  IMAD.MOV.U32 R13, RZ, RZ, R21 ;  /* 0x000000ffff0d7224 */ /* 0x000fe400078e0015 */
[----:B-1----:R-:W-:Y:S01]  /*5ce90*/  IMAD.MOV.U32 R14, RZ, RZ, R27 ;  /* 0x000000ffff0e7224 */ /* 0x002fe200078e001b */
[----:B------:R-:W3:Y:S01]  /*5cea0*/  LDL.LU R7, [R1+0x2ec] ;  /* 0x0002ec0001077983 */ /* 0x000ee20000300800 */
[----:B------:R-:W-:-:S07]  /*5ceb0*/  IMAD.MOV.U32 R15, RZ, RZ, R17 ;  /* 0x000000ffff0f7224 */ /* 0x000fce00078e0011 */
[----:B--2---:R-:W-:Y:S01]  /*5cec0*/  HMMA.16816.F32 R12, R12, R28, R8 ;  /* 0x0000001c0c0c723c */ /* 0x004fe20000001808 */
[----:B------:R-:W2:Y:S04]  /*5ced0*/  LDL.LU.64 R10, [R1+0x2fc0] ;  /* 0x002fc000010a7983 */ /* 0x000ea80000300a00 */
[----:B------:R-:W2:Y:S04]  /*5cee0*/  LDL.LU.64 R8, [R1+0x2fb8] ;  /* 0x002fb80001087983 */ /* 0x000ea80000300a00 */
[----:B------:R-:W2:-:S14]  /*5cef0*/  LDL.LU.64 R28, [R1+0x2fb0] ;  /* 0x002fb000011c7983 */ /* 0x000e9c0000300a00 */
        /* <DEDUP_REMOVED lines=8> */
[----:B------:R-:W2:-:S15]  /*5cf80*/  LDL.LU.64 R8, [R1+0x2fa0] ;  /* 0x002fa00001087983 */ /* 0x000e9e0000300a00 */
[----:B------:R-:W-:-:S03]  /*5cf90*/  NOP ;  /* 0x0000000000007918 */ /* 0x000fc60000000000 */
        /* <DEDUP_REMOVED lines=25> */
[----:B------:R-:W-:Y:S01]  /*5d130*/  IMAD.MOV.U32 R15, RZ, RZ, R17 ;  /* 0x000000ffff0f7224 */ /* 0x000fe200078e0011 */
[----:B------:R0:W-:Y:S06]  /*5d140*/  STL.64 [R1+0x2f60], R2 ;  /* 0x002f600201007387 */ /* 0x0001ec0000100a00 */
[----:B--2---:R-:W-:Y:S07]  /*5d150*/  HMMA.16816.F32 R8, R12, R28, R8 ;  /* 0x0000001c0c08723c */ /* 0x004fee0000001808 */
[----:B------:R-:W-:-:S15]  /*5d160*/  IMAD.MOV.U32 R12, RZ, RZ, R2 ;  /* 0x000000ffff0c7224 */ /* 0x000fde00078e0002 */
[----:B------:R-:W-:-:S01]  /*5d170*/  NOP ;  /* 0x0000000000007918 */ /* 0x000fc20000000000 */
[----:B------:R-:W-:Y:S04]  /*5d180*/  STL.64 [R1+0xd0], R8 ;  /* 0x0000d00801007387 */ /* 0x000fe80000100a00 */
[----:B------:R-:W-:Y:S04]  /*5d190*/  STL.64 [R1+0xd8], R10 ;  /* 0x0000d80a01007387 */ /* 0x000fe80000100a00 */
[----:B0-----:R-:W3:Y:S04]  /*5d1a0*/  LDL.LU R2, [R1+0x2f0] ;  /* 0x0002f00001027983 */ /* 0x001ee80000300800 */
[----:B------:R-:W3:Y:S01]  /*5d1b0*/  LDL.LU R3, [R1+0x2f4] ;  /* 0x0002f40001037983 */ /* 0x000ee20000300800 */
[----:B------:R-:W-:-:S02]  /*5d1c0*/  IMAD.MOV.U32 R13, RZ, RZ, R25 ;  /* 0x000000ffff0d7224 */ /* 0x000fc400078e0019 */
[----:B------:R-:W-:Y:S01]  /*5d1d0*/  IMAD.MOV.U32 R14, RZ, RZ, R18 ;  /* 0x000000ffff0e7224 */ /* 0x000fe200078e0012 */
[----:B------:R-:W2:Y:S01]  /*5d1e0*/  LDL.LU R28, [R1+0x328] ;  /* 0x00032800011c7983 */ /* 0x000ea20000300800 */
[----:B------:R-:W-:-:S07]  /*5d1f0*/  IMAD.MOV.U32 R15, RZ, RZ, R23 ;  /* 0x000000ffff0f7224 */ /* 0x000fce00078e0017 */
[----:B---3--:R-:W-:-:S15]  /*5d200*/  HMMA.16816.F32 R4, R12, R2, R4 ;  /* 0x000000020c04723c */ /* 0x008fde0000001804 */
[----:B------:R-:W-:-:S08]  /*5d210*/  NOP ;  /* 0x0000000000007918 */ /* 0x000fd00000000000 */
[----:B------:R-:W-:Y:S04]  /*5d220*/  STL.64 [R1+0x270], R4 ;  /* 0x0002700401007387 */ /* 0x000fe80000100a00 */
[----:B------:R-:W-:Y:S04]  /*5d230*/  STL.64 [R1+0x278], R6 ;  /* 0x0002780601007387 */ /* 0x000fe80000100a00 */
[----:B------:R-:W2:Y:S04]  /*5d240*/  LDL.LU R29, [R1+0x32c] ;  /* 0x00032c00011d7983 */ /* 0x000ea80000300800 */
[----:B--2---:R0:W-:Y:S04]  /*5d250*/  STL.64 [R1+0x2f20], R28 ;  /* 0x002f201c01007387 */ /* 0x0041e80000100a00 */
[----:B0-----:R-:W2:Y:S04]  /*5d260*/  LDL.LU R28, [R1+0x320] ;  /* 0x00032000011c7983 */ /* 0x001ea80000300800 */
[----:B------:R-:W2:Y:S04]  /*5d270*/  LDL.LU R29, [R1+0x324] ;  /* 0x00032400011d7983 */ /* 0x000ea80000300800 */
[----:B--2---:R0:W-:Y:S04]  /*5d280*/  STL.64 [R1+0x2f48], R28 ;  /* 0x002f481c01007387 */ /* 0x0041e80000100a00 */
[----:B0-----:R-:W2:Y:S04]  /*5d290*/  LDL.LU R28, [R1+0x2f8] ;  /* 0x0002f800011c7983 */ /* 0x001ea80000300800 */
[----:B------:R-:W2:Y:S04]  /*5d2a0*/  LDL.LU R29, [R1+0x2fc] ;  /* 0x0002fc00011d7983 */ /* 0x000ea80000300800 */
[----:B------:R-:W3:Y:S04]  /*5d2b0*/  LDL.LU R8, [R1+0x300] ;  /* 0x0003000001087983 */ /* 0x000ee80000300800 */
[----:B------:R-:W3:Y:S04]  /*5d2c0*/  LDL.LU R9, [R1+0x304] ;  /* 0x0003040001097983 */ /* 0x000ee80000300800 */
[----:B------:R-:W4:Y:S04]  /*5d2d0*/  LDL.LU R10, [R1+0x308] ;  /* 0x00030800010a7983 */ /* 0x000f280000300800 */
[----:B------:R-:W4:Y:S04]  /*5d2e0*/  LDL.LU R11, [R1+0x30c] ;  /* 0x00030c00010b7983 */ /* 0x000f280000300800 */
[----:B----4-:R-:W-:Y:S04]  /*5d2f0*/  STL.64 [R1+0x2f70], R10 ;  /* 0x002f700a01007387 */ /* 0x010fe80000100a00 */
[----:B---3--:R0:W-:Y:S04]  /*5d300*/  STL.64 [R1+0x2f68], R8 ;  /* 0x002f680801007387 */ /* 0x0081e80000100a00 */
[----:B0-----:R-:W3:Y:S04]  /*5d310*/  LDL.LU R8, [R1+0xe0] ;  /* 0x0000e00001087983 */ /* 0x001ee80000300800 */
[----:B------:R-:W3:Y:S04]  /*5d320*/  LDL.LU R9, [R1+0xe4] ;  /* 0x0000e40001097983 */ /* 0x000ee80000300800 */
[----:B------:R-:W3:Y:S04]  /*5d330*/  LDL.LU R10, [R1+0xe8] ;  /* 0x0000e800010a7983 */ /* 0x000ee80000300800 */
        /* <DEDUP_REMOVED lines=21> */
[----:B---3--:R-:W-:Y:S01]  /*5d490*/  HMMA.16816.F32 R12, R12, R2, R8 ;  /* 0x000000020c0c723c */ /* 0x008fe20000001808 */
[----:B-----5:R-:W-:Y:S04]  /*5d4a0*/  STL.64 [R1+0x2f58], R6 ;  /* 0x002f580601007387 */ /* 0x020fe80000100a00 */
[----:B----4-:R0:W-:Y:S04]  /*5d4b0*/  STL.64 [R1+0x2f50], R4 ;  /* 0x002f500401007387 */ /* 0x0101e80000100a00 */
[----:B0-----:R-:W3:Y:S04]  /*5d4c0*/  LDL.LU R4, [R1+0xf0] ;  /* 0x0000f00001047983 */ /* 0x001ee80000300800 */
[----:B------:R-:W3:Y:S04]  /*5d4d0*/  LDL.LU R5, [R1+0xf4] ;  /* 0x0000f40001057983 */ /* 0x000ee80000300800 */
[----:B------:R-:W3:Y:S04]  /*5d4e0*/  LDL.LU R6, [R1+0xf8] ;  /* 0x0000f80001067983 */ /* 0x000ee80000300800 */
[----:B------:R-:W3:Y:S04]  /*5d4f0*/  LDL.LU R7, [R1+0xfc] ;  /* 0x0000fc0001077983 */ /* 0x000ee80000300800 */
[----:B------:R-:W2:Y:S04]  /*5d500*/  LDL.LU.64 R10, [R1+0x2f70] ;  /* 0x002f7000010a7983 */ /* 0x000ea80000300a00 */
[----:B------:R-:W2:Y:S04]  /*5d510*/  LDL.LU.64 R8, [R1+0x2f68] ;  /* 0x002f680001087983 */ /* 0x000ea80000300a00 */
[----:B------:R-:W4:Y:S04]  /*5d520*/  LDL.LU.64 R2, [R1+0x2f60] ;  /* 0x002f600001027983 */ /* 0x000f280000300a00 */
[----:B------:R0:W-:Y:S04]  /*5d530*/  STL.64 [R1+0x260], R12 ;  /* 0x0002600c01007387 */ /* 0x0001e80000100a00 */
[----:B------:R1:W-:Y:S01]  /*5d540*/  STL.64 [R1+0x268], R14 ;  /* 0x0002680e01007387 */ /* 0x0003e20000100a00 */
[----:B0-----:R-:W-:-:S02]  /*5d550*/  IMAD.MOV.U32 R13, RZ, RZ, R25 ;  /* 0x000000ffff0d7224 */ /* 0x001fc400078e0019 */
[----:B-1----:R-:W-:Y:S02]  /*5d560*/  IMAD.MOV.U32 R14, RZ, RZ, R18 ;  /* 0x000000ffff0e7224 */ /* 0x002fe400078e0012 */
[----:B------:R-:W-:Y:S02]  /*5d570*/  IMAD.MOV.U32 R15, RZ, RZ, R23 ;  /* 0x000000ffff0f7224 */ /* 0x000fe400078e0017 */
[----:B----4-:R-:W-:-:S07]  /*5d580*/  IMAD.MOV.U32 R12, RZ, RZ, R2 ;  /* 0x000000ffff0c7224 */ /* 0x010fce00078e0002 */
[----:B--2---:R-:W-:Y:S01]  /*5d590*/  HMMA.16816.F32 R12, R12, R28, R8 ;  /* 0x0000001c0c0c723c */ /* 0x004fe20000001808 */
[----:B------:R-:W2:-:S15]  /*5d5a0*/  LDL.LU R8, [R1+0x110] ;  /* 0x0001100001087983 */ /* 0x000e9e0000300800 */
[----:B------:R-:W-:-:S07]  /*5d5b0*/  NOP ;  /* 0x0000000000007918 */ /* 0x000fce0000000000 */
[----:B------:R0:W-:Y:S04]  /*5d5c0*/  STL.64 [R1+0x290], R12 ;  /* 0x0002900c01007387 */ /* 0x0001e80000100a00 */
[----:B------:R1:W-:Y:S04]  /*5d5d0*/  STL.64 [R1+0x298], R14 ;  /* 0x0002980e01007387 */ /* 0x0003e80000100a00 */
[----:B------:R-:W2:Y:S01]  /*5d5e0*/  LDL.LU R9, [R1+0x114] ;  /* 0x0001140001097983 */ /* 0x000ea20000300800 */
[----:B0-----:R-:W-:-:S03]  /*5d5f0*/  IMAD.MOV.U32 R12, RZ, RZ, R19 ;  /* 0x000000ffff0c7224 */ /* 0x001fc600078e0013 */
[----:B------:R-:W2:Y:S01]  /*5d600*/  LDL.LU R10, [R1+0x118] ;  /* 0x00011800010a7983 */ /* 0x000ea20000300800 */
[----:B------:R-:W-:Y:S02]  /*5d610*/  IMAD.MOV.U32 R13, RZ, RZ, R21 ;  /* 0x000000ffff0d7224 */ /* 0x000fe400078e0015 */
[----:B-1----:R-:W-:Y:S01]  /*5d620*/  IMAD.MOV.U32 R14, RZ, RZ, R27 ;  /* 0x000000ffff0e7224 */ /* 0x002fe200078e001b */
[----:B------:R-:W2:Y:S01]  /*5d630*/  LDL.LU R11, [R1+0x11c] ;  /* 0x00011c00010b7983 */ /* 0x000ea20000300800 */
[----:B------:R-:W-:-:S07]  /*5d640*/  IMAD.MOV.U32 R15, RZ, RZ, R17 ;  /* 0x000000ffff0f7224 */ /* 0x000fce00078e0011 */
[----:B---3--:R-:W-:Y:S01]  /*5d650*/  HMMA.16816.F32 R12, R12, R28, R4 ;  /* 0x0000001c0c0c723c */ /* 0x008fe20000001804 */
[----:B------:R-:W3:Y:S04]  /*5d660*/  LDL.LU.64 R6, [R1+0x2f58] ;  /* 0x002f580001067983 */ /* 0x000ee80000300a00 */
[----:B------:R-:W3:Y:S04]  /*5d670*/  LDL.LU.64 R4, [R1+0x2f50] ;  /* 0x002f500001047983 */ /* 0x000ee80000300a00 */
[----:B------:R-:W3:-:S14]  /*5d680*/  LDL.LU.64 R28, [R1+0x2f48] ;  /* 0x002f4800011c7983 */ /* 0x000edc0000300a00 */
[----:B------:R0:W-:Y:S04]  /*5d690*/  STL.64 [R1+0x280], R12 ;  /* 0x0002800c01007387 */ /* 0x0001e80000100a00 */
[----:B------:R1:W-:Y:S01]  /*5d6a0*/  STL.64 [R1+0x288], R14 ;  /* 0x0002880e01007387 */ /* 0x0003e20000100a00 */
[----:B0-----:R-:W-:Y:S02]  /*5d6b0*/  IMAD.MOV.U32 R12, RZ, RZ, R2 ;  /* 0x000000ffff0c7224 */ /* 0x001fe400078e0002 */
        /* <DEDUP_REMOVED lines=15> */
[----:B------:R-:W3:Y:S04]  /*5d7b0*/  LDL.LU.64 R4, [R1+0x2f28] ;  /* 0x002f280001047983 */ /* 0x000ee80000300a00 */
[----:B------:R-:W3:-:S14]  /*5d7c0*/  LDL.LU.64 R28, [R1+0x2f20] ;  /* 0x002f2000011c7983 */ /* 0x000edc0000300a00 */
[----:B------:R0:W-:Y:S01]  /*5d7d0*/  STL.64 [R1+0x2a0], R12 ;  /* 0x0002a00c01007387 */ /* 0x0001e20000100a00 */
[----:B------:R-:W-:Y:S02]  /*5d7e0*/  IMAD.MOV.U32 R0, RZ, RZ, R15 ;  /* 0x000000ffff007224 */ /* 0x000fe400078e000f */
[----:B------:R-:W-:Y:S01]  /*5d7f0*/  IMAD.MOV.U32 R15, RZ, RZ, R23 ;  /* 0x000000ffff0f7224 */ /* 0x000fe200078e0017 */
[----:B------:R1:W-:Y:S01]  /*5d800*/  STL [R1+0x2a8], R14 ;  /* 0x0002a80e01007387 */ /* 0x0003e20000100800 */
[----:B0-----:R-:W-:Y:S02]  /*5d810*/  IMAD.MOV.U32 R12, RZ, RZ, R2 ;  /* 0x000000ffff0c7224 */ /* 0x001fe400078e0002 */
[----:B------:R-:W-:Y:S01]  /*5d820*/  IMAD.MOV.U32 R13, RZ, RZ, R25 ;  /* 0x000000ffff0d7224 */ /* 0x000fe200078e0019 */
[----:B------:R-:W4:Y:S01]  /*5d830*/  LDL.LU R2, [R1+0x2f18] ;  /* 0x002f180001027983 */ /* 0x000f220000300800 */
[----:B-1----:R-:W-:-:S07]  /*5d840*/  IMAD.MOV.U32 R14, RZ, RZ, R18 ;  /* 0x000000ffff0e7224 */ /* 0x002fce00078e0012 */
[----:B---3--:R-:W-:Y:S01]  /*5d850*/  HMMA.16816.F32 R12, R12, R28, R4 ;  /* 0x0000001c0c0c723c */ /* 0x008fe20000001804 */
[----:B------:R-:W3:Y:S04]  /*5d860*/  LDL.LU.64 R6, [R1+0x2f10] ;  /* 0x002f100001067983 */ /* 0x000ee80000300a00 */
[----:B------:R-:W5:-:S15]  /*5d870*/  LDL.LU.64 R4, [R1+0x2f08] ;  /* 0x002f080001047983 */ /* 0x000f5e0000300a00 */
[----:B------:R-:W-:-:S03]  /*5d880*/  NOP ;  /* 0x0000000000007918 */ /* 0x000fc60000000000 */
[----:B------:R0:W-:Y:S04]  /*5d890*/  STL.64 [R1+0x70], R12 ;  /* 0x0000700c01007387 */ /* 0x0001e80000100a00 */
[----:B------:R1:W-:Y:S04]  /*5d8a0*/  STL.64 [R1+0x78], R14 ;  /* 0x0000780e01007387 */ /* 0x0003e80000100a00 */
[----:B------:R-:W3:Y:S01]  /*5d8b0*/  LDL.LU R18, [R1+0x370] ;  /* 0x0003700001127983 */ /* 0x000ee20000300800 */
[----:B0-----:R-:W-:Y:S02]  /*5d8c0*/  IMAD.MOV.U32 R12, RZ, RZ, R19 ;  /* 0x000000ffff0c7224 */ /* 0x001fe400078e0013 */
[----:B------:R-:W-:Y:S01]  /*5d8d0*/  IMAD.MOV.U32 R13, RZ, RZ, R21 ;  /* 0x000000ffff0d7224 */ /* 0x000fe200078e0015 */
[----:B------:R-:W3:Y:S01]  /*5d8e0*/  LDL.LU R19, [R1+0x374] ;  /* 0x0003740001137983 */ /* 0x000ee20000300800 */
[----:B-1----:R-:W-:-:S02]  /*5d8f0*/  IMAD.MOV.U32 R14, RZ, RZ, R27 ;  /* 0x000000ffff0e7224 */ /* 0x002fc400078e001b */
[----:B------:R-:W-:Y:S01]  /*5d900*/  IMAD.MOV.U32 R15, RZ, RZ, R17 ;  /* 0x000000ffff0f7224 */ /* 0x000fe200078e0011 */
[----:B------:R-:W-:Y:S04]  /*5d910*/  STL [R1+0x2ee8], R22 ;  /* 0x002ee81601007387 */ /* 0x000fe80000100800 */
[----:B------:R0:W-:Y:S02]  /*5d920*/  STL [R1+0x2ee4], R20 ;  /* 0x002ee41401007387 */ /* 0x0001e40000100800 */
[----:B--2---:R-:W-:Y:S02]  /*5d930*/  HMMA.16816.F32 R12, R12, R28, R8 ;  /* 0x0000001c0c0c723c */ /* 0x004fe40000001808 */
[----:B0-----:R-:W3:Y:S04]  /*5d940*/  LDL.LU R20, [R1+0x340] ;  /* 0x0003400001147983 */ /* 0x001ee80000300800 */
[----:B------:R-:W3:Y:S04]  /*5d950*/  LDL.LU R21, [R1+0x344] ;  /* 0x0003440001157983 */ /* 0x000ee80000300800 */
[----:B------:R-:W3:Y:S04]  /*5d960*/  LDL.LU R22, [R1+0x348] ;  /* 0x0003480001167983 */ /* 0x000ee80000300800 */
[----:B------:R-:W3:Y:S04]  /*5d970*/  LDL.LU R23, [R1+0x34c] ;  /* 0x00034c0001177983 */ /* 0x000ee80000300800 */
[----:B------:R-:W2:Y:S04]  /*5d980*/  LDL.LU.64 R10, [R1+0x2f00] ;  /* 0x002f0000010a7983 */ /* 0x000ea80000300a00 */
[----:B------:R-:W3:Y:S04]  /*5d990*/  LDL.LU.64 R8, [R1+0x2ef8] ;  /* 0x002ef80001087983 */ /* 0x000ee80000300a00 */
[----:B------:R-:W2:Y:S04]  /*5d9a0*/  LDL.LU.64 R28, [R1+0x2ef0] ;  /* 0x002ef000011c7983 */ /* 0x000ea80000300a00 */
[----:B------:R-:W2:Y:S04]  /*5d9b0*/  LDL.LU R25, [R1+0x37c] ;  /* 0x00037c0001197983 */ /* 0x000ea80000300800 */
[----:B------:R4:W-:Y:S04]  /*5d9c0*/  STL.64 [R1+0x60], R12 ;  /* 0x0000600c01007387 */ /* 0x0009e80000100a00 */
[----:B------:R3:W-:Y:S01]  /*5d9d0*/  STL.64 [R1+0x68], R14 ;  /* 0x0000680e01007387 */ /* 0x0007e20000100a00 */
[----:B----4-:R-:W-:-:S03]  /*5d9e0*/  IMAD.MOV.U32 R12, RZ, RZ, R2 ;  /* 0x000000ffff0c7224 */ /* 0x010fc600078e0002 */
[----:B------:R-:W-:Y:S01]  /*5d9f0*/  STL [R1+0x2ee0], R26 ;  /* 0x002ee01a01007387 */ /* 0x000fe20000100800 */
[----:B-----5:R-:W-:Y:S02]  /*5da00*/  IMAD.MOV.U32 R13, RZ, RZ, R4 ;  /* 0x000000ffff0d7224 */ /* 0x020fe400078e0004 */
[----:B---3--:R-:W-:Y:S02]  /*5da10*/  IMAD.MOV.U32 R15, RZ, RZ, R8 ;  /* 0x000000ffff0f7224 */ /* 0x008fe400078e0008 */
[----:B--2---:R-:W-:-:S07]  /*5da20*/  IMAD.MOV.U32 R14, RZ, RZ, R28 ;  /* 0x000000ffff0e7224 */ /* 0x004fce00078e001c */
[----:B------:R-:W-:Y:S01]  /*5da30*/  HMMA.16816.F32 R12, R12, R18, R20 ;  /* 0x000000120c0c723c */ /* 0x000fe20000001814 */
[----:B------:R0:W-:Y:S04]  /*5da40*/  STL.64 [R1+0x2ed8], R24 ;  /* 0x002ed81801007387 */ /* 0x0001e80000100a00 */
[----:B0-----:R-:W2:Y:S04]  /*5da50*/  LDL.LU R24, [R1+0x160] ;  /* 0x0001600001187983 */ /* 0x001ea80000300800 */
[----:B------:R-:W2:Y:S04]  /*5da60*/  LDL.LU R25, [R1+0x164] ;  /* 0x0001640001197983 */ /* 0x000ea80000300800 */
[----:B------:R-:W2:Y:S04]  /*5da70*/  LDL.LU R26, [R1+0x168] ;  /* 0x00016800011a7983 */ /* 0x000ea80000300800 */
[----:B------:R-:W3:Y:S04]  /*5da80*/  LDL.LU R22, [R1+0x2ee8] ;  /* 0x002ee80001167983 */ /* 0x000ee80000300800 */
[----:B------:R-:W4:Y:S04]  /*5da90*/  LDL.LU R20, [R1+0x2ee4] ;  /* 0x002ee40001147983 */ /* 0x000f280000300800 */
[----:B------:R0:W-:Y:S04]  /*5daa0*/  STL.64 [R1+0x50], R12 ;  /* 0x0000500c01007387 */ /* 0x0001e80000100a00 */
[----:B------:R-:W-:Y:S04]  /*5dab0*/  STL.64 [R1+0x58], R14 ;  /* 0x0000580e01007387 */ /* 0x000fe80000100a00 */
[----:B0-----:R-:W2:Y:S04]  /*5dac0*/  LDL R12, [R1+0x28] ;  /* 0x00002800010c7983 */ /* 0x001ea80000100800 */
[----:B------:R-:W3:Y:S01]  /*5dad0*/  LDL.LU R23, [R1+0x394] ;  /* 0x0003940001177983 */ /* 0x000ee20000300800 */
[----:B------:R-:W-:-:S03]  /*5dae0*/  IMAD.MOV.U32 R21, RZ, RZ, R9 ;  /* 0x000000ffff157224 */ /* 0x000fc600078e0009 */
[----:B---3--:R0:W-:Y:S02]  /*5daf0*/  STL.64 [R1+0x2ec0], R22 ;  /* 0x002ec01601007387 */ /* 0x0081e40000100a00 */
[----:B0-----:R-:W-:Y:S02]  /*5db00*/  IMAD.MOV.U32 R22, RZ, RZ, R5 ;  /* 0x000000ffff167224 */ /* 0x001fe400078e0005 */
[----:B------:R-:W-:-:S05]  /*5db10*/  IMAD.MOV.U32 R23, RZ, RZ, R3 ;  /* 0x000000ffff177224 */ /* 0x000fca00078e0003 */
[----:B------:R-:W-:Y:S04]  /*5db20*/  STL.64 [R1+0x2ed0], R22 ;  /* 0x002ed01601007387 */ /* 0x000fe80000100a00 */
[----:B----4-:R0:W-:Y:S04]  /*5db30*/  STL.64 [R1+0x2ec8], R20 ;  /* 0x002ec81401007387 */ /* 0x0101e80000100a00 */
[----:B0-----:R-:W3:Y:S04]  /*5db40*/  LDL.LU R20, [R1+0x380] ;  /* 0x0003800001147983 */ /* 0x001ee80000300800 */
[----:B------:R-:W3:Y:S04]  /*5db50*/  LDL.LU R21, [R1+0x384] ;  /* 0x0003840001157983 */ /* 0x000ee80000300800 */
[----:B------:R-:W3:Y:S04]  /*5db60*/  LDL.LU R22, [R1+0x388] ;  /* 0x0003880001167983 */ /* 0x000ee80000300800 */
[----:B------:R-:W3:Y:S04]  /*5db70*/  LDL.LU R23, [R1+0x38c] ;  /* 0x00038c0001177983 */ /* 0x000ee80000300800 */
[----:B------:R-:W2:Y:S01]  /*5db80*/  LDL R14, [R1+0x20] ;  /* 0x00002000010e7983 */ /* 0x000ea20000100800 */
[----:B------:R-:W-:-:S02]  /*5db90*/  IMAD.MOV.U32 R27, RZ, RZ, R29 ;  /* 0x000000ffff1b7224 */ /* 0x000fc400078e001d */
[----:B------:R-:W-:Y:S02]  /*5dba0*/  IMAD.MOV.U32 R13, RZ, RZ, R6 ;  /* 0x000000ffff0d7224 */ /* 0x000fe400078e0006 */
[----:B------:R-:W-:-:S07]  /*5dbb0*/  IMAD.MOV.U32 R15, RZ, RZ, R10 ;  /* 0x000000ffff0f7224 */ /* 0x000fce00078e000a */
[----:B--2---:R-:W-:Y:S01]  /*5dbc0*/  HMMA.16816.F32 R12, R12, R18, R24 ;  /* 0x000000120c0c723c */ /* 0x004fe20000001818 */
[----:B------:R-:W2:Y:S04]  /*5dbd0*/  LDL.LU R26, [R1+0x2ee0] ;  /* 0x002ee000011a7983 */ /* 0x000ea80000300800 */
[----:B------:R-:W3:Y:S04]  /*5dbe0*/  LDL.LU.64 R24, [R1+0x2ed8] ;  /* 0x002ed80001187983 */ /* 0x000ee80000300a00 */
[----:B------:R-:W4:Y:S04]  /*5dbf0*/  LDL.LU R18, [R1+0x398] ;  /* 0x0003980001127983 */ /* 0x000f280000300800 */
[----:B------:R-:W4:Y:S11]  /*5dc00*/  LDL.LU R19, [R1+0x39c] ;  /* 0x00039c0001137983 */ /* 0x000f360000300800 */
[----:B------:R-:W-:-:S02]  /*5dc10*/  IMAD.MOV.U32 R5, RZ, RZ, R13 ;  /* 0x000000ffff057224 */ /* 0x000fc400078e000d */
[----:B------:R-:W-:Y:S02]  /*5dc20*/  IMAD.MOV.U32 R3, RZ, RZ, R12 ;  /* 0x000000ffff037224 */ /* 0x000fe400078e000c */
[----:B------:R-:W-:Y:S02]  /*5dc30*/  IMAD.MOV.U32 R29, RZ, RZ, R14 ;  /* 0x000000ffff1d7224 */ /* 0x000fe400078e000e */
[----:B------:R-:W-:Y:S02]  /*5dc40*/  IMAD.MOV.U32 R9, RZ, RZ, R15 ;  /* 0x000000ffff097224 */ /* 0x000fe400078e000f */
[----:B------:R-:W-:Y:S02]  /*5dc50*/  IMAD.MOV.U32 R12, RZ, RZ, R2 ;  /* 0x000000ffff0c7224 */ /* 0x000fe400078e0002 */
[----:B------:R-:W-:Y:S02]  /*5dc60*/  IMAD.MOV.U32 R13, RZ, RZ, R4 ;  /* 0x000000ffff0d7224 */ /* 0x000fe400078e0004 */
[----:B------:R-:W-:-:S02]  /*5dc70*/  IMAD.MOV.U32 R14, RZ, RZ, R28 ;  /* 0x000000ffff0e7224 */ /* 0x000fc400078e001c */
[----:B------:R-:W-:Y:S01]  /*5dc80*/  IMAD.MOV.U32 R15, RZ, RZ, R8 ;  /* 0x000000ffff0f7224 */ /* 0x000fe200078e0008 */
[----:B----4-:R-:W-:Y:S04]  /*5dc90*/  STL.64 [R1+0x2eb8], R18 ;  /* 0x002eb81201007387 */ /* 0x010fe80000100a00 */
[----:B------:R0:W-:Y:S02]  /*5dca0*/  STL [R1+0x2eb0], R16 ;  /* 0x002eb01001007387 */ /* 0x0001e40000100800 */
[----:B---3--:R-:W-:Y:S02]  /*5dcb0*/  HMMA.16816.F32 R12, R12, R24, R20 ;  /* 0x000000180c0c723c */ /* 0x008fe40000001814 */
[----:B0-----:R-:W3:Y:S04]  /*5dcc0*/  LDL.LU R16, [R1+0x180] ;  /* 0x0001800001107983 */ /* 0x001ee80000300800 */
[----:B------:R0:W-:Y:S04]  /*5dcd0*/  STL [R1+0x2da4], R5 ;  /* 0x002da40501007387 */ /* 0x0001e80000100800 */
[----:B0-----:R-:W4:Y:S04]  /*5dce0*/  LDL.LU R5, [R1+0x28] ;  /* 0x0000280001057983 */ /* 0x001f280000300800 */
[----:B------:R0:W-:Y:S04]  /*5dcf0*/  STL [R1+0x2da0], R3 ;  /* 0x002da00301007387 */ /* 0x0001e80000100800 */
[----:B0-----:R-:W5:Y:S04]  /*5dd00*/  LDL.LU R3, [R1+0x20] ;  /* 0x0000200001037983 */ /* 0x001f680000300800 */
[----:B------:R-:W3:Y:S04]  /*5dd10*/  LDL.LU.64 R22, [R1+0x2ed0] ;  /* 0x002ed00001167983 */ /* 0x000ee80000300a00 */
[----:B------:R-:W3:Y:S04]  /*5dd20*/  LDL.LU.64 R20, [R1+0x2ec8] ;  /* 0x002ec80001147983 */ /* 0x000ee80000300a00 */
[----:B------:R0:W-:Y:S04]  /*5dd30*/  STL.64 [R1+0x40], R12 ;  /* 0x0000400c01007387 */ /* 0x0001e80000100a00 */
[----:B------:R1:W-:Y:S01]  /*5dd40*/  STL.64 [R1+0x48], R14 ;  /* 0x0000480e01007387 */ /* 0x0003e20000100a00 */
[----:B--2---:R-:W-:-:S02]  /*5dd50*/  IMAD.MOV.U32 R17, RZ, RZ, R26 ;  /* 0x000000ffff117224 */ /* 0x004fc400078e001a */
[----:B0-----:R-:W-:Y:S02]  /*5dd60*/  IMAD.MOV.U32 R13, RZ, RZ, R6 ;  /* 0x000000ffff0d7224 */ /* 0x001fe400078e0006 */
[----:B-1----:R-:W-:Y:S02]  /*5dd70*/  IMAD.MOV.U32 R15, RZ, RZ, R10 ;  /* 0x000000ffff0f7224 */ /* 0x002fe400078e000a */
[----:B----4-:R-:W-:Y:S02]  /*5dd80*/  IMAD.MOV.U32 R12, RZ, RZ, R5 ;  /* 0x000000ffff0c7224 */ /* 0x010fe400078e0005 */
[----:B-----5:R-:W-:-:S07]  /*5dd90*/  IMAD.MOV.U32 R14, RZ, RZ, R3 ;  /* 0x000000ffff0e7224 */ /* 0x020fce00078e0003 */
[----:B---3--:R-:W-:Y:S01]  /*5dda0*/  HMMA.16816.F32 R24, R12, R24, R20 ;  /* 0x000000180c18723c */ /* 0x008fe20000001814 */
[----:B------:R-:W2:-:S15]  /*5ddb0*/  LDL.LU.64 R22, [R1+0x2ec0] ;  /* 0x002ec00001167983 */ /* 0x000e9e0000300a00 */
[----:B------:R-:W-:-:S07]  /*5ddc0*/  NOP ;  /* 0x0000000000007918 */ /* 0x000fce0000000000 */
        /* <DEDUP_REMOVED lines=11> */
[----:B------:R-:W-:-:S03]  /*5de80*/  IMAD.MOV.U32 R18, RZ, RZ, R11 ;  /* 0x000000ffff127224 */ /* 0x000fc600078e000b */
[----:B--2---:R-:W-:-:S15]  /*5de90*/  HMMA.16816.F32 R24, R12, R22, R24 ;  /* 0x000000160c18723c */ /* 0x004fde0000001818 */
[----:B------:R-:W-:-:S08]  /*5dea0*/  NOP ;  /* 0x0000000000007918 */ /* 0x000fd00000000000 */
[----:B------:R0:W-:Y:S01]  /*5deb0*/  STL.64 [R1+0x38], R26 ;  /* 0x0000381a01007387 */ /* 0x0001e20000100a00 */
[----:B------:R-:W-:Y:S02]  /*5dec0*/  IMAD.MOV.U32 R7, RZ, RZ, R24 ;  /* 0x000000ffff077224 */ /* 0x000fe400078e0018 */
[----:B------:R-:W-:Y:S01]  /*5ded0*/  IMAD.MOV.U32 R11, RZ, RZ, R25 ;  /* 0x000000ffff0b7224 */ /* 0x000fe200078e0019 */
[----:B------:R-:W2:Y:S04]  /*5dee0*/  LDL.LU R24, [R1+0x360] ;  /* 0x0003600001187983 */ /* 0x000ea80000300800 */
[----:B------:R-:W2:Y:S04]  /*5def0*/  LDL.LU R25, [R1+0x364] ;  /* 0x0003640001197983 */ /* 0x000ea80000300800 */
[----:B0-----:R-:W3:Y:S04]  /*5df00*/  LDL.LU R26, [R1+0x368] ;  /* 0x00036800011a7983 */ /* 0x001ee80000300800 */
[----:B------:R-:W3:Y:S01]  /*5df10*/  LDL.LU R27, [R1+0x36c] ;  /* 0x00036c00011b7983 */ /* 0x000ee20000300800 */
[----:B------:R-:W-:-:S02]  /*5df20*/  IMAD.MOV.U32 R12, RZ, RZ, R5 ;  /* 0x000000ffff0c7224 */ /* 0x000fc400078e0005 */
[----:B------:R-:W-:Y:S02]  /*5df30*/  IMAD.MOV.U32 R13, RZ, RZ, R6 ;  /* 0x000000ffff0d7224 */ /* 0x000fe400078e0006 */
[----:B------:R-:W-:Y:S02]  /*5df40*/  IMAD.MOV.U32 R14, RZ, RZ, R3 ;  /* 0x000000ffff0e7224 */ /* 0x000fe400078e0003 */
[----:B------:R-:W-:-:S07]  /*5df50*/  IMAD.MOV.U32 R15, RZ, RZ, R10 ;  /* 0x000000ffff0f7224 */ /* 0x000fce00078e000a */
[----:B------:R-:W-:Y:S01]  /*5df60*/  HMMA.16816.F32 R20, R12, R22, R16 ;  /* 0x000000160c14723c */ /* 0x000fe20000001810 */
[----:B---3--:R-:W-:Y:S04]  /*5df70*/  STL.64 [R1+0x2ea8], R26 ;  /* 0x002ea81a01007387 */ /* 0x008fe80000100a00 */
[----:B--2---:R0:W-:Y:S04]  /*5df80*/  STL.64 [R1+0x2ea0], R24 ;  /* 0x002ea01801007387 */ /* 0x0041e80000100a00 */
[----:B0-----:R-:W2:Y:S04]  /*5df90*/  LDL.LU R24, [R1+0x350] ;  /* 0x0003500001187983 */ /* 0x001ea80000300800 */
[----:B------:R-:W2:Y:S04]  /*5dfa0*/  LDL.LU R25, [R1+0x354] ;  /* 0x0003540001197983 */ /* 0x000ea80000300800 */
[----:B------:R-:W2:Y:S04]  /*5dfb0*/  LDL.LU R26, [R1+0x358] ;  /* 0x00035800011a7983 */ /* 0x000ea80000300800 */
[----:B------:R-:W2:Y:S04]  /*5dfc0*/  LDL.LU R27, [R1+0x35c] ;  /* 0x00035c00011b7983 */ /* 0x000ea80000300800 */
[----:B------:R-:W2:Y:S04]  /*5dfd0*/  LDL.LU.64 R18, [R1+0x2eb8] ;  /* 0x002eb80001127983 */ /* 0x000ea80000300a00 */
[----:B------:R-:W3:Y:S04]  /*5dfe0*/  LDL.LU R16, [R1+0x2eb0] ;  /* 0x002eb00001107983 */ /* 0x000ee80000300800 */
[----:B------:R-:W-:Y:S04]  /*5dff0*/  STL.64 [R1+0x2d48], R22 ;  /* 0x002d481601007387 */ /* 0x000fe80000100a00 */
[----:B------:R0:W-:Y:S04]  /*5e000*/  STL.64 [R1+0x2d40], R20 ;  /* 0x002d401401007387 */ /* 0x0001e80000100a00 */
[----:B0-----:R-:W4:Y:S04]  /*5e010*/  LDL.LU R20, [R1+0x190] ;  /* 0x0001900001147983 */ /* 0x001f280000300800 */
[----:B------:R-:W4:Y:S04]  /*5e020*/  LDL.LU R21, [R1+0x194] ;  /* 0x0001940001157983 */ /* 0x000f280000300800 */
[----:B------:R-:W4:Y:S01]  /*5e030*/  LDL.LU R22, [R1+0x198] ;  /* 0x0001980001167983 */ /* 0x000f220000300800 */
[----:B------:R-:W-:-:S02]  /*5e040*/  IMAD.MOV.U32 R12, RZ, RZ, R2 ;  /* 0x000000ffff0c7224 */ /* 0x000fc400078e0002 */
[----:B------:R-:W-:Y:S02]  /*5e050*/  IMAD.MOV.U32 R13, RZ, RZ, R4 ;  /* 0x000000ffff0d7224 */ /* 0x000fe400078e0004 */
[----:B------:R-:W-:Y:S02]  /*5e060*/  IMAD.MOV.U32 R14, RZ, RZ, R28 ;  /* 0x000000ffff0e7224 */ /* 0x000fe400078e001c */
[----:B------:R-:W-:-:S07]  /*5e070*/  IMAD.MOV.U32 R15, RZ, RZ, R8 ;  /* 0x000000ffff0f7224 */ /* 0x000fce00078e0008 */
[----:B--2---:R-:W-:Y:S01]  /*5e080*/  HMMA.16816.F32 R12, R12, R18, R24 ;  /* 0x000000120c0c723c */ /* 0x004fe20000001818 */
[----:B------:R-:W2:Y:S04]  /*5e090*/  LDL.LU.64 R26, [R1+0x2ea8] ;  /* 0x002ea800011a7983 */ /* 0x000ea80000300a00 */
[----:B------:R-:W2:Y:S01]  /*5e0a0*/  LDL.LU.64 R24, [R1+0x2ea0] ;  /* 0x002ea00001187983 */ /* 0x000ea20000300a00 */
[----:B---3--:R-:W-:-:S15]  /*5e0b0*/  IMAD.MOV.U32 R23, RZ, RZ, R16 ;  /* 0x000000ffff177224 */ /* 0x008fde00078e0010 */
[----:B------:R-:W-:-:S02]  /*5e0c0*/  NOP ;  /* 0x0000000000007918 */ /* 0x000fc40000000000 */
[----:B------:R0:W-:Y:S04]  /*5e0d0*/  STL.64 [R1+0x10], R12 ;  /* 0x0000100c01007387 */ /* 0x0001e80000100a00 */
[----:B------:R1:W-:Y:S01]  /*5e0e0*/  STL.64 [R1+0x18], R14 ;  /* 0x0000180e01007387 */ /* 0x0003e20000100a00 */
[----:B0-----:R-:W-:Y:S02]  /*5e0f0*/  IMAD.MOV.U32 R12, RZ, RZ, R5 ;  /* 0x000000ffff0c7224 */ /* 0x001fe400078e0005 */
[----:B------:R-:W-:Y:S02]  /*5e100*/  IMAD.MOV.U32 R13, RZ, RZ, R6 ;  /* 0x000000ffff0d7224 */ /* 0x000fe400078e0006 */
[----:B-1----:R-:W-:Y:S02]  /*5e110*/  IMAD.MOV.U32 R14, RZ, RZ, R3 ;  /* 0x000000ffff0e7224 */ /* 0x002fe400078e0003 */
[----:B------:R-:W-:-:S07]  /*5e120*/  IMAD.MOV.U32 R15, RZ, RZ, R10 ;  /* 0x000000ffff0f7224 */ /* 0x000fce00078e000a */
[----:B----4-:R-:W-:Y:S01]  /*5e130*/  HMMA.16816.F32 R16, R12, R18, R20 ;  /* 0x000000120c10723c */ /* 0x010fe20000001814 */
[----:B------:R-:W3:Y:S04]  /*5e140*/  LDL.LU R22, [R1+0x3b8] ;  /* 0x0003b80001167983 */ /* 0x000ee80000300800 */
[----:B------:R-:W3:Y:S04]  /*5e150*/  LDL.LU R23, [R1+0x3bc] ;  /* 0x0003bc0001177983 */ /* 0x000ee80000300800 */
[----:B---3--:R-:W-:Y:S04]  /*5e160*/  STL.64 [R1+0x2e70], R22 ;  /* 0x002e701601007387 */ /* 0x008fe80000100a00 */
[----:B------:R-:W3:Y:S04]  /*5e170*/  LDL.LU R20, [R1+0x3b0] ;  /* 0x0003b00001147983 */ /* 0x000ee80000300800 */
[----:B------:R-:W3:Y:S01]  /*5e180*/  LDL.LU R21, [R1+0x3b4] ;  /* 0x0003b40001157983 */ /* 0x000ee20000300800 */
[----:B------:R-:W-:-:S02]  /*5e190*/  IMAD.MOV.U32 R12, RZ, RZ, R2 ;  /* 0x000000ffff0c7224 */ /* 0x000fc400078e0002 */
[----:B------:R-:W-:Y:S02]  /*5e1a0*/  IMAD.MOV.U32 R13, RZ, RZ, R4 ;  /* 0x000000ffff0d7224 */ /* 0x000fe400078e0004 */
[----:B------:R-:W-:Y:S01]  /*5e1b0*/  IMAD.MOV.U32 R14, RZ, RZ, R28 ;  /* 0x000000ffff0e7224 */ /* 0x000fe200078e001c */
[----:B---3--:R0:W-:Y:S04]  /*5e1c0*/  STL.64 [R1+0x2e88], R20 ;  /* 0x002e881401007387 */ /* 0x0081e80000100a00 */
[----:B0-----:R-:W2:Y:S04]  /*5e1d0*/  LDL.LU R20, [R1+0x3a0] ;  /* 0x0003a00001147983 */ /* 0x001ea80000300800 */
[----:B------:R-:W2:Y:S01]  /*5e1e0*/  LDL.LU R21, [R1+0x3a4] ;  /* 0x0003a40001157983 */ /* 0x000ea20000300800 */
[----:B------:R-:W-:-:S03]  /*5e1f0*/  IMAD.MOV.U32 R15, RZ, RZ, R8 ;  /* 0x000000ffff0f7224 */ /* 0x000fc600078e0008 */
[----:B------:R-:W3:Y:S04]  /*5e200*/  LDL.LU R22, [R1+0x3a8] ;  /* 0x0003a80001167983 */ /* 0x000ee80000300800 */
[----:B------:R-:W3:Y:S04]  /*5e210*/  LDL.LU R23, [R1+0x3ac] ;  /* 0x0003ac0001177983 */ /* 0x000ee80000300800 */
[----:B------:R-:W-:Y:S04]  /*5e220*/  STL.64 [R1+0x2d30], R18 ;  /* 0x002d301201007387 */ /* 0x000fe80000100a00 */
[----:B------:R0:W-:Y:S04]  /*5e230*/  STL.64 [R1+0x2d28], R16 ;  /* 0x002d281001007387 */ /* 0x0001e80000100a00 */
[----:B0-----:R-:W4:Y:S01]  /*5e240*/  LDL.LU R16, [R1+0x1c0] ;  /* 0x0001c00001107983 */ /* 0x001f220000300800 */
[----:B--2---:R-:W-:-:S15]  /*5e250*/  HMMA.16816.F32 R12, R12, R20, R24 ;  /* 0x000000140c0c723c */ /* 0x004fde0000001818 */
[----:B------:R-:W-:-:S08]  /*5e260*/  NOP ;  /* 0x0000000000007918 */ /* 0x000fd00000000000 */
[----:B------:R-:W-:Y:S04]  /*5e270*/  STL.64 [R1+0x80], R12 ;  /* 0x0000800c01007387 */ /* 0x000fe80000100a00 */
[----:B------:R-:W-:Y:S04]  /*5e280*/  STL.64 [R1+0x88], R14 ;  /* 0x0000880e01007387 */ /* 0x000fe80000100a00 */
[----:B------:R-:W4:Y:S04]  /*5e290*/  LDL.LU R17, [R1+0x1c4] ;  /* 0x0001c40001117983 */ /* 0x000f280000300800 */
[----:B------:R-:W2:Y:S04]  /*5e2a0*/  LDL.LU R18, [R1+0x1c8] ;  /* 0x0001c80001127983 */ /* 0x000ea80000300800 */
[----:B------:R-:W2:Y:S04]  /*5e2b0*/  LDL.LU R19, [R1+0x1cc] ;  /* 0x0001cc0001137983 */ /* 0x000ea80000300800 */
[----:B--2---:R-:W-:Y:S04]  /*5e2c0*/  STL.64 [R1+0x2e98], R18 ;  /* 0x002e981201007387 */ /* 0x004fe80000100a00 */
[----:B----4-:R0:W-:Y:S04]  /*5e2d0*/  STL.64 [R1+0x2e90], R16 ;  /* 0x002e901001007387 */ /* 0x0101e80000100a00 */
[----:B0-----:R-:W2:Y:S04]  /*5e2e0*/  LDL.LU R16, [R1+0x1a0] ;  /* 0x0001a00001107983 */ /* 0x001ea80000300800 */
[----:B------:R-:W2:Y:S04]  /*5e2f0*/  LDL.LU R17, [R1+0x1a4] ;  /* 0x0001a40001117983 */ /* 0x000ea80000300800 */
[----:B------:R-:W2:Y:S04]  /*5e300*/  LDL.LU R18, [R1+0x1a8] ;  /* 0x0001a80001127983 */ /* 0x000ea80000300800 */
[----:B------:R-:W2:Y:S04]  /*5e310*/  LDL.LU R19, [R1+0x1ac] ;  /* 0x0001ac0001137983 */ /* 0x000ea80000300800 */
        /* <DEDUP_REMOVED lines=33> */
[----:B------:R-:W-:Y:S02]  /*5e530*/  IMAD.MOV.U32 R13, RZ, RZ, R4 ;  /* 0x000000ffff0d7224 */ /* 0x000fe400078e0004 */
[----:B-1----:R-:W-:Y:S02]  /*5e540*/  IMAD.MOV.U32 R14, RZ, RZ, R28 ;  /* 0x000000ffff0e7224 */ /* 0x002fe400078e001c */
[----:B------:R-:W-:-:S07]  /*5e550*/  IMAD.MOV.U32 R15, RZ, RZ, R8 ;  /* 0x000000ffff0f7224 */ /* 0x000fce00078e0008 */
[----:B---3--:R-:W-:Y:S01]  /*5e560*/  HMMA.16816.F32 R12, R12, R22, R16 ;  /* 0x000000160c0c723c */ /* 0x008fe20000001810 */
[----:B------:R-:W3:-:S15]  /*5e570*/  LDL.LU R16, [R1+0x90] ;  /* 0x0000900001107983 */ /* 0x000ede0000300800 */
[----:B------:R-:W-:-:S07]  /*5e580*/  NOP ;  /* 0x0000000000007918 */ /* 0x000fce0000000000 */
        /* <DEDUP_REMOVED lines=10> */
[----:B------:R-:W4:Y:S04]  /*5e630*/  LDL.LU.64 R26, [R1+0x2e80] ;  /* 0x002e8000011a7983 */ /* 0x000f280000300a00 */
[----:B------:R-:W4:Y:S04]  /*5e640*/  LDL.LU.64 R24, [R1+0x2e78] ;  /* 0x002e780001187983 */ /* 0x000f280000300a00 */
[----:B------:R-:W2:-:S14]  /*5e650*/  LDL.LU.64 R22, [R1+0x2e70] ;  /* 0x002e700001167983 */ /* 0x000e9c0000300a00 */
[----:B------:R0:W-:Y:S04]  /*5e660*/  STL.64 [R1+0xe0], R12 ;  /* 0x0000e00c01007387 */ /* 0x0001e80000100a00 */
[----:B------:R1:W-:Y:S01]  /*5e670*/  STL.64 [R1+0xe8], R14 ;  /* 0x0000e80e01007387 */ /* 0x0003e20000100a00 */
[----:B0-----:R-:W-:Y:S02]  /*5e680*/  IMAD.MOV.U32 R12, RZ, RZ, R2 ;  /* 0x000000ffff0c7224 */ /* 0x001fe400078e0002 */
[----:B------:R-:W-:Y:S02]  /*5e690*/  IMAD.MOV.U32 R13, RZ, RZ, R4 ;  /* 0x000000ffff0d7224 */ /* 0x000fe400078e0004 */
[----:B-1----:R-:W-:Y:S02]  /*5e6a0*/  IMAD.MOV.U32 R14, RZ, RZ, R28 ;  /* 0x000000ffff0e7224 */ /* 0x002fe400078e001c */
[----:B------:R-:W-:-:S07]  /*5e6b0*/  IMAD.MOV.U32 R15, RZ, RZ, R8 ;  /* 0x000000ffff0f7224 */ /* 0x000fce00078e0008 */
[----:B----4-:R-:W-:Y:S01]  /*5e6c0*/  HMMA.16816.F32 R12, R12, R20, R24 ;  /* 0x000000140c0c723c */ /* 0x010fe20000001818 */
[----:B------:R-:W4:Y:S04]  /*5e6d0*/  LDL.LU.64 R26, [R1+0x2e68] ;  /* 0x002e6800011a7983 */ /* 0x000f280000300a00 */
[----:B------:R-:W4:-:S15]  /*5e6e0*/  LDL.LU.64 R24, [R1+0x2e60] ;  /* 0x002e600001187983 */ /* 0x000f1e0000300a00 */
[----:B------:R-:W-:-:S03]  /*5e6f0*/  NOP ;  /* 0x0000000000007918 */ /* 0x000fc60000000000 */
[----:B------:R0:W-:Y:S04]  /*5e700*/  STL.64 [R1+0xf0], R12 ;  /* 0x0000f00c01007387 */ /* 0x0001e80000100a00 */
[----:B------:R1:W-:Y:S01]  /*5e710*/  STL.64 [R1+0xf8], R14 ;  /* 0x0000f80e01007387 */ /* 0x0003e20000100a00 */
[----:B0-----:R-:W-:Y:S02]  /*5e720*/  IMAD.MOV.U32 R12, RZ, RZ, R5 ;  /* 0x000000ffff0c7224 */ /* 0x001fe400078e0005 */
[----:B------:R-:W-:Y:S02]  /*5e730*/  IMAD.MOV.U32 R13, RZ, RZ, R6 ;  /* 0x000000ffff0d7224 */ /* 0x000fe400078e0006 */
[----:B-1----:R-:W-:Y:S02]  /*5e740*/  IMAD.MOV.U32 R14, RZ, RZ, R3 ;  /* 0x000000ffff0e7224 */ /* 0x002fe400078e0003 */
[----:B------:R-:W-:-:S07]  /*5e750*/  IMAD.MOV.U32 R15, RZ, RZ, R10 ;  /* 0x000000ffff0f7224 */ /* 0x000fce00078e000a */
[----:B----4-:R-:W-:Y:S01]  /*5e760*/  HMMA.16816.F32 R12, R12, R20, R24 ;  /* 0x000000140c0c723c */ /* 0x010fe20000001818 */
        /* <DEDUP_REMOVED lines=10> */
[----:B------:R-:W2:-:S15]  /*5e810*/  LDL.LU R24, [R1+0x3d8] ;  /* 0x0003d80001187983 */ /* 0x000e9e0000300800 */
[----:B------:R-:W-:-:S07]  /*5e820*/  NOP ;  /* 0x0000000000007918 */ /* 0x000fce0000000000 */
[----:B------:R0:W-:Y:S04]  /*5e830*/  STL.64 [R1+0x110], R12 ;  /* 0x0001100c01007387 */ /* 0x0001e80000100a00 */
[----:B------:R1:W-:Y:S04]  /*5e840*/  STL.64 [R1+0x118], R14 ;  /* 0x0001180e01007387 */ /* 0x0003e80000100a00 */
[----:B------:R-:W2:Y:S01]  /*5e850*/  LDL.LU R25, [R1+0x3dc] ;  /* 0x0003dc0001197983 */ /* 0x000ea20000300800 */
[----:B0-----:R-:W-:Y:S02]  /*5e860*/  IMAD.MOV.U32 R12, RZ, RZ, R5 ;  /* 0x000000ffff0c7224 */ /* 0x001fe400078e0005 */
[----:B------:R-:W-:-:S02]  /*5e870*/  IMAD.MOV.U32 R13, RZ, RZ, R6 ;  /* 0x000000ffff0d7224 */ /* 0x000fc400078e0006 */
[----:B-1----:R-:W-:Y:S02]  /*5e880*/  IMAD.MOV.U32 R14, RZ, RZ, R3 ;  /* 0x000000ffff0e7224 */ /* 0x002fe400078e0003 */
[----:B------:R-:W-:-:S07]  /*5e890*/  IMAD.MOV.U32 R15, RZ, RZ, R10 ;  /* 0x000000ffff0f7224 */ /* 0x000fce00078e000a */
[----:B---3--:R-:W-:Y:S01]  /*5e8a0*/  HMMA.16816.F32 R12, R12, R22, R16 ;  /* 0x000000160c0c723c */ /* 0x008fe20000001810 */
[----:B--2---:R0:W-:Y:S04]  /*5e8b0*/  STL.64 [R1+0x2e28], R24 ;  /* 0x002e281801007387 */ /* 0x0041e80000100a00 */
[----:B0-----:R-:W2:Y:S04]  /*5e8c0*/  LDL.LU R24, [R1+0x3d0] ;  /* 0x0003d00001187983 */ /* 0x001ea80000300800 */
[----:B------:R-:W2:Y:S04]  /*5e8d0*/  LDL.LU R25, [R1+0x3d4] ;  /* 0x0003d40001197983 */ /* 0x000ea80000300800 */
[----:B------:R-:W3:Y:S04]  /*5e8e0*/  LDL.LU R26, [R1+0x3e0] ;  /* 0x0003e000011a7983 */ /* 0x000ee80000300800 */
        /* <DEDUP_REMOVED lines=41> */
[----:B------:R-:W4:Y:S04]  /*5eb80*/  LDL.LU.64 R20, [R1+0x2e40] ;  /* 0x002e400001147983 */ /* 0x000f280000300a00 */
[----:B------:R0:W-:Y:S04]  /*5eb90*/  STL.64 [R1+0x190], R12 ;  /* 0x0001900c01007387 */ /* 0x0001e80000100a00 */
[----:B------:R1:W-:Y:S01]  /*5eba0*/  STL.64 [R1+0x198], R14 ;  /* 0x0001980e01007387 */ /* 0x0003e20000100a00 */
[----:B0-----:R-:W-:-:S02]  /*5ebb0*/  IMAD.MOV.U32 R12, RZ, RZ, R5 ;  /* 0x000000ffff0c7224 */ /* 0x001fc400078e0005 */
[----:B------:R-:W-:Y:S02]  /*5ebc0*/  IMAD.MOV.U32 R13, RZ, RZ, R6 ;  /* 0x000000ffff0d7224 */ /* 0x000fe400078e0006 */
[----:B-1----:R-:W-:Y:S02]  /*5ebd0*/  IMAD.MOV.U32 R14, RZ, RZ, R3 ;  /* 0x000000ffff0e7224 */ /* 0x002fe400078e0003 */
[----:B------:R-:W-:-:S07]  /*5ebe0*/  IMAD.MOV.U32 R15, RZ, RZ, R10 ;  /* 0x000000ffff0f7224 */ /* 0x000fce00078e000a */
[----:B----4-:R-:W-:Y:S01]  /*5ebf0*/  HMMA.16816.F32 R12, R12, R24, R20 ;  /* 0x000000180c0c723c */ /* 0x010fe20000001814 */
[----:B------:R-:W4:Y:S04]  /*5ec00*/  LDL.LU.64 R22, [R1+0x2e38] ;  /* 0x002e380001167983 */ /* 0x000f280000300a00 */
[----:B------:R-:W4:Y:S04]  /*5ec10*/  LDL.LU.64 R20, [R1+0x2e30] ;  /* 0x002e300001147983 */ /* 0x000f280000300a00 */
[----:B------:R-:W4:-:S14]  /*5ec20*/  LDL.LU.64 R24, [R1+0x2e28] ;  /* 0x002e280001187983 */ /* 0x000f1c0000300a00 */
[----:B------:R0:W-:Y:S04]  /*5ec30*/  STL.64 [R1+0x1a0], R12 ;  /* 0x0001a00c01007387 */ /* 0x0001e80000100a00 */
[----:B------:R1:W-:Y:S01]  /*5ec40*/  STL.64 [R1+0x1a8], R14 ;  /* 0x0001a80e01007387 */ /* 0x0003e20000100a00 */
[----:B0-----:R-:W-:Y:S02]  /*5ec50*/  IMAD.MOV.U32 R12, RZ, RZ, R2 ;  /* 0x000000ffff0c7224 */ /* 0x001fe400078e0002 */
[----:B------:R-:W-:Y:S02]  /*5ec60*/  IMAD.MOV.U32 R13, RZ, RZ, R4 ;  /* 0x000000ffff0d7224 */ /* 0x000fe400078e0004 */
[----:B-1----:R-:W-:Y:S02]  /*5ec70*/  IMAD.MOV.U32 R14, RZ, RZ, R28 ;  /* 0x000000ffff0e7224 */ /* 0x002fe400078e001c */
[----:B------:R-:W-:-:S07]  /*5ec80*/  IMAD.MOV.U32 R15, RZ, RZ, R8 ;  /* 0x000000ffff0f7224 */ /* 0x000fce00078e0008 */
[----:B----4-:R-:W-:Y:S01]  /*5ec90*/  HMMA.16816.F32 R12, R12, R24, R20 ;  /* 0x000000180c0c723c */ /* 0x010fe20000001814 */
[----:B------:R-:W4:-:S15]  /*5eca0*/  LDL.LU R22, [R1+0x3e8] ;  /* 0x0003e80001167983 */ /* 0x000f1e0000300800 */
[----:B------:R-:W-:-:S07]  /*5ecb0*/  NOP ;  /* 0x0000000000007918 */ /* 0x000fce0000000000 */
[----:B------:R0:W-:Y:S04]  /*5ecc0*/  STL.64 [R1+0x1b0], R12 ;  /* 0x0001b00c01007387 */ /* 0x0001e80000100a00 */
[----:B------:R1:W-:Y:S04]  /*5ecd0*/  STL.64 [R1+0x1b8], R14 ;  /* 0x0001b80e01007387 */ /* 0x0003e80000100a00 */
[----:B------:R-:W4:Y:S01]  /*5ece0*/  LDL.LU R23, [R1+0x3ec] ;  /* 0x0003ec0001177983 */ /* 0x000f220000300800 */
[----:B0-----:R-:W-:Y:S02]  /*5ecf0*/  IMAD.MOV.U32 R12, RZ, RZ, R5 ;  /* 0x000000ffff0c7224 */ /* 0x001fe400078e0005 */
[----:B------:R-:W-:-:S02]  /*5ed00*/  IMAD.MOV.U32 R13, RZ, RZ, R6 ;  /* 0x000000ffff0d7224 */ /* 0x000fc400078e0006 */
[----:B-1----:R-:W-:Y:S02]  /*5ed10*/  IMAD.MOV.U32 R14, RZ, RZ, R3 ;  /* 0x000000ffff0e7224 */ /* 0x002fe400078e0003 */
[----:B------:R-:W-:-:S07]  /*5ed20*/  IMAD.MOV.U32 R15, RZ, RZ, R10 ;  /* 0x000000ffff0f7224 */ /* 0x000fce00078e000a */
[----:B--2---:R-:W-:Y:S01]  /*5ed30*/  HMMA.16816.F32 R12, R12, R24, R16 ;  /* 0x000000180c0c723c */ /* 0x004fe20000001810 */
        /* <DEDUP_REMOVED lines=19> */
[----:B------:R-:W-:-:S07]  /*5ee70*/  IMAD.MOV.U32 R15, RZ, RZ, R10 ;  /* 0x000000ffff0f7224 */ /* 0x000fce00078e000a */
[----:B--2---:R-:W-:Y:S01]  /*5ee80*/  HMMA.16816.F32 R12, R12, R26, R16 ;  /* 0x0000001a0c0c723c */ /* 0x004fe20000001810 */
[----:B------:R-:W2:-:S15]  /*5ee90*/  LDL.LU R26, [R1+0x3f8] ;  /* 0x0003f800011a7983 */ /* 0x000e9e0000300800 */
[----:B------:R-:W-:-:S07]  /*5eea0*/  NOP ;  /* 0x0000000000007918 */ /* 0x000fce0000000000 */
[----:B------:R-:W-:Y:S04]  /*5eeb0*/  STL.64 [R1+0x200], R12 ;  /* 0x0002000c01007387 */ /* 0x000fe80000100a00 */
[----:B------:R-:W-:Y:S04]  /*5eec0*/  STL.64 [R1+0x208], R14 ;  /* 0x0002080e01007387 */ /* 0x000fe80000100a00 */
[----:B------:R-:W2:Y:S04]  /*5eed0*/  LDL.LU R27, [R1+0x3fc] ;  /* 0x0003fc00011b7983 */ /* 0x000ea80000300800 */
[----:B--2---:R-:W-:Y:S04]  /*5eee0*/  STL.64 [R1+0x2df0], R26 ;  /* 0x002df01a01007387 */ /* 0x004fe80000100a00 */
[----:B---3--:R0:W-:Y:S04]  /*5eef0*/  STL.64 [R1+0x2de8], R24 ;  /* 0x002de81801007387 */ /* 0x0081e80000100a00 */
[----:B0-----:R-:W2:Y:S04]  /*5ef00*/  LDL.LU R24, [R1+0xd0] ;  /* 0x0000d00001187983 */ /* 0x001ea80000300800 */
[----:B------:R-:W2:Y:S04]  /*5ef10*/  LDL.LU R25, [R1+0xd4] ;  /* 0x0000d40001197983 */ /* 0x000ea80000300800 */
[----:B------:R-:W3:Y:S04]  /*5ef20*/  LDL.LU R26, [R1+0xd8] ;  /* 0x0000d800011a7983 */ /* 0x000ee80000300800 */
[----:B------:R-:W3:Y:S04]  /*5ef30*/  LDL.LU R27, [R1+0xdc] ;  /* 0x0000dc00011b7983 */ /* 0x000ee80000300800 */
[----:B---3--:R-:W-:Y:S04]  /*5ef40*/  STL.64 [R1+0x2e00], R26 ;  /* 0x002e001a01007387 */ /* 0x008fe80000100a00 */
[----:B--2---:R0:W-:Y:S04]  /*5ef50*/  STL.64 [R1+0x2df8], R24 ;  /* 0x002df81801007387 */ /* 0x0041e80000100a00 */
[----:B0-----:R-:W4:Y:S04]  /*5ef60*/  LDL.LU R24, [R1+0x250] ;  /* 0x0002500001187983 */ /* 0x001f280000300800 */
[----:B------:R-:W4:Y:S04]  /*5ef70*/  LDL.LU R25, [R1+0x254] ;  /* 0x0002540001197983 */ /* 0x000f280000300800 */
[----:B------:R-:W4:Y:S04]  /*5ef80*/  LDL.LU R26, [R1+0x258] ;  /* 0x00025800011a7983 */ /* 0x000f280000300800 */
[----:B------:R-:W4:Y:S04]  /*5ef90*/  LDL.LU R27, [R1+0x25c] ;  /* 0x00025c00011b7983 */ /* 0x000f280000300800 */
[----:B------:R-:W2:Y:S04]  /*5efa0*/  LDL.LU R16, [R1+0x260] ;  /* 0x0002600001107983 */ /* 0x000ea80000300800 */
[----:B------:R-:W2:Y:S04]  /*5efb0*/  LDL.LU R17, [R1+0x264] ;  /* 0x0002640001117983 */ /* 0x000ea80000300800 */
        /* <DEDUP_REMOVED lines=23> */
[----:B------:R-:W2:Y:S04]  /*5f130*/  LDL.LU.64 R24, [R1+0x2de8] ;  /* 0x002de80001187983 */ /* 0x000ea80000300a00 */
[----:B------:R-:W4:-:S14]  /*5f140*/  LDL.LU R22, [R1+0x400] ;  /* 0x0004000001167983 */ /* 0x000f1c0000300800 */
[----:B------:R-:W-:Y:S04]  /*5f150*/  STL.64 [R1+0x210], R12 ;  /* 0x0002100c01007387 */ /* 0x000fe80000100a00 */
[----:B------:R-:W-:Y:S04]  /*5f160*/  STL.64 [R1+0x218], R14 ;  /* 0x0002180e01007387 */ /* 0x000fe80000100a00 */
[----:B------:R-:W4:Y:S04]  /*5f170*/  LDL.LU R23, [R1+0x404] ;  /* 0x0004040001177983 */ /* 0x000f280000300800 */
[----:B----4-:R0:W-:Y:S04]  /*5f180*/  STL.64 [R1+0x2dc0], R22 ;  /* 0x002dc01601007387 */ /* 0x0101e80000100a00 */
[----:B------:R-:W4:Y:S04]  /*5f190*/  LDL.LU R20, [R1+0x280] ;  /* 0x0002800001147983 */ /* 0x000f280000300800 */
[----:B------:R-:W4:Y:S04]  /*5f1a0*/  LDL.LU R21, [R1+0x284] ;  /* 0x0002840001157983 */ /* 0x000f280000300800 */
[----:B0-----:R-:W5:Y:S04]  /*5f1b0*/  LDL.LU R22, [R1+0x288] ;  /* 0x0002880001167983 */ /* 0x001f680000300800 */
        /* <DEDUP_REMOVED lines=14> */
[----:B------:R0:W-:Y:S04]  /*5f2a0*/  STL.64 [R1+0x240], R12 ;  /* 0x0002400c01007387 */ /* 0x0001e80000100a00 */
[----:B------:R1:W-:Y:S01]  /*5f2b0*/  STL.64 [R1+0x248], R14 ;  /* 0x0002480e01007387 */ /* 0x0003e20000100a00 */
[----:B0-----:R-:W-:-:S02]  /*5f2c0*/  IMAD.MOV.U32 R12, RZ, RZ, R5 ;  /* 0x000000ffff0c7224 */ /* 0x001fc400078e0005 */
        /* <DEDUP_REMOVED lines=28> */
[----:B------:R-:W2:Y:S04]  /*5f490*/  LDL.LU.64 R22, [R1+0x2dc0] ;  /* 0x002dc00001167983 */ /* 0x000ea80000300a00 */
[----:B------:R-:W3:-:S15]  /*5f4a0*/  LDL.LU R24, [R1+0x70] ;  /* 0x0000700001187983 */ /* 0x000ede0000300800 */
[----:B------:R-:W-:-:S03]  /*5f4b0*/  NOP ;  /* 0x0000000000007918 */ /* 0x000fc60000000000 */
        /* <DEDUP_REMOVED lines=8> */
[----:B------:R-:W-:Y:S01]  /*5f540*/  IMAD.MOV.U32 R15, RZ, RZ, R8 ;  /* 0x000000ffff0f7224 */ /* 0x000fe200078e0008 */
[----:B----4-:R-:W-:Y:S04]  /*5f550*/  STL.64 [R1+0x2db0], R26 ;  /* 0x002db01a01007387 */ /* 0x010fe80000100a00 */
[----:B---3--:R0:W-:Y:S04]  /*5f560*/  STL.64 [R1+0x2da8], R24 ;  /* 0x002da81801007387 */ /* 0x0081e80000100a00 */
[----:B0-----:R-:W3:Y:S04]  /*5f570*/  LDL.LU R24, [R1+0x2a0] ;  /* 0x0002a00001187983 */ /* 0x001ee80000300800 */
[----:B------:R-:W3:Y:S04]  /*5f580*/  LDL.LU R25, [R1+0x2a4] ;  /* 0x0002a40001197983 */ /* 0x000ee80000300800 */
[----:B------:R-:W3:Y:S01]  /*5f590*/  LDL.LU R26, [R1+0x2a8] ;  /* 0x0002a800011a7983 */ /* 0x000ee20000300800 */
[----:B--2---:R-:W-:Y:S01]  /*5f5a0*/  HMMA.16816.F32 R12, R12, R22, R16 ;  /* 0x000000160c0c723c */ /* 0x004fe20000001810 */
[----:B------:R-:W-:-:S02]  /*5f5b0*/  IMAD.MOV.U32 R27, RZ, RZ, R0 ;  /* 0x000000ffff1b7224 */ /* 0x000fc400078e0000 */
[----:B------:R-:W2:-:S15]  /*5f5c0*/  LDL.LU.64 R16, [R1+0x2db8] ;  /* 0x002db80001107983 */ /* 0x000e9e0000300a00 */
[----:B------:R-:W-:-:S05]  /*5f5d0*/  NOP ;  /* 0x0000000000007918 */ /* 0x000fca0000000000 */
[----:B------:R0:W-:Y:S01]  /*5f5e0*/  STL.64 [R1+0x290], R12 ;  /* 0x0002900c01007387 */ /* 0x0001e20000100a00 */
[----:B------:R-:W-:Y:S02]  /*5f5f0*/  IMAD.MOV.U32 R0, RZ, RZ, R15 ;  /* 0x000000ffff007224 */ /* 0x000fe400078e000f */
[----:B------:R-:W-:Y:S01]  /*5f600*/  IMAD.MOV.U32 R15, RZ, RZ, R10 ;  /* 0x000000ffff0f7224 */ /* 0x000fe200078e000a */
[----:B------:R1:W-:Y:S04]  /*5f610*/  STL [R1+0x298], R14 ;  /* 0x0002980e01007387 */ /* 0x0003e80000100800 */
[----:B------:R-:W4:Y:S01]  /*5f620*/  LDL.LU R18, [R1+0x410] ;  /* 0x0004100001127983 */ /* 0x000f220000300800 */
[----:B0-----:R-:W-:-:S03]  /*5f630*/  IMAD.MOV.U32 R12, RZ, RZ, R5 ;  /* 0x000000ffff0c7224 */ /* 0x001fc600078e0005 */
[----:B------:R-:W4:Y:S01]  /*5f640*/  LDL.LU R19, [R1+0x414] ;  /* 0x0004140001137983 */ /* 0x000f220000300800 */
[----:B------:R-:W-:Y:S02]  /*5f650*/  IMAD.MOV.U32 R13, RZ, RZ, R6 ;  /* 0x000000ffff0d7224 */ /* 0x000fe400078e0006 */
[----:B-1----:R-:W-:Y:S01]  /*5f660*/  IMAD.MOV.U32 R14, RZ, RZ, R3 ;  /* 0x000000ffff0e7224 */ /* 0x002fe200078e0003 */
[----:B------:R-:W-:Y:S06]  /*5f670*/  STL [R1+0x2c50], R0 ;  /* 0x002c500001007387 */ /* 0x000fec0000100800 */
[----:B---3--:R-:W-:Y:S01]  /*5f680*/  HMMA.16816.F32 R12, R12, R22, R24 ;  /* 0x000000160c0c723c */ /* 0x008fe20000001818 */
[----:B------:R-:W2:Y:S04]  /*5f690*/  LDL.LU.64 R26, [R1+0x2db0] ;  /* 0x002db000011a7983 */ /* 0x000ea80000300a00 */
[----:B------:R-:W2:Y:S04]  /*5f6a0*/  LDL.LU.64 R24, [R1+0x2da8] ;  /* 0x002da80001187983 */ /* 0x000ea80000300a00 */
[----:B------:R-:W3:-:S14]  /*5f6b0*/  LDL.LU R20, [R1+0x50] ;  /* 0x0000500001147983 */ /* 0x000edc0000300800 */
[----:B------:R0:W-:Y:S04]  /*5f6c0*/  STL.64 [R1+0x280], R12 ;  /* 0x0002800c01007387 */ /* 0x0001e80000100a00 */
[----:B------:R1:W-:Y:S04]  /*5f6d0*/  STL.64 [R1+0x288], R14 ;  /* 0x0002880e01007387 */ /* 0x0003e80000100a00 */
[----:B------:R-:W3:Y:S04]  /*5f6e0*/  LDL.LU R21, [R1+0x54] ;  /* 0x0000540001157983 */ /* 0x000ee80000300800 */
[----:B------:R-:W5:Y:S04]  /*5f6f0*/  LDL.LU R22, [R1+0x58] ;  /* 0x0000580001167983 */ /* 0x000f680000300800 */
[----:B------:R-:W5:Y:S01]  /*5f700*/  LDL.LU R23, [R1+0x5c] ;  /* 0x00005c0001177983 */ /* 0x000f620000300800 */
[----:B0-----:R-:W-:-:S02]  /*5f710*/  IMAD.MOV.U32 R12, RZ, RZ, R2 ;  /* 0x000000ffff0c7224 */ /* 0x001fc400078e0002 */
[----:B------:R-:W-:Y:S02]  /*5f720*/  IMAD.MOV.U32 R13, RZ, RZ, R4 ;  /* 0x000000ffff0d7224 */ /* 0x000fe400078e0004 */
[----:B-1----:R-:W-:Y:S02]  /*5f730*/  IMAD.MOV.U32 R14, RZ, RZ, R28 ;  /* 0x000000ffff0e7224 */ /* 0x002fe400078e001c */
[----:B------:R-:W-:-:S07]  /*5f740*/  IMAD.MOV.U32 R15, RZ, RZ, R8 ;  /* 0x000000ffff0f7224 */ /* 0x000fce00078e0008 */
[----:B--2---:R-:W-:Y:S07]  /*5f750*/  HMMA.16816.F32 R24, R12, R16, R24 ;  /* 0x000000100c18723c */ /* 0x004fee0000001818 */
[----:B------:R-:W-:Y:S02]  /*5f760*/  IMAD.MOV.U32 R12, RZ, RZ, R5 ;  /* 0x000000ffff0c7224 */ /* 0x000fe400078e0005 */
[----:B------:R-:W-:Y:S01]  /*5f770*/  IMAD.MOV.U32 R14, RZ, RZ, R3 ;  /* 0x000000ffff0e7224 */ /* 0x000fe200078e0003 */
[----:B-----5:R-:W-:Y:S04]  /*5f780*/  STL.64 [R1+0x2d88], R22 ;  /* 0x002d881601007387 */ /* 0x020fe80000100a00 */
[----:B---3--:R0:W-:Y:S04]  /*5f790*/  STL.64 [R1+0x2d80], R20 ;  /* 0x002d801401007387 */ /* 0x0081e80000100a00 */
[----:B0-----:R-:W2:Y:S04]  /*5f7a0*/  LDL.LU R20, [R1+0x60] ;  /* 0x0000600001147983 */ /* 0x001ea80000300800 */
[----:B------:R-:W2:Y:S04]  /*5f7b0*/  LDL.LU R21, [R1+0x64] ;  /* 0x0000640001157983 */ /* 0x000ea80000300800 */
[----:B------:R-:W2:Y:S04]  /*5f7c0*/  LDL.LU R22, [R1+0x68] ;  /* 0x0000680001167983 */ /* 0x000ea80000300800 */
[----:B------:R-:W2:Y:S04]  /*5f7d0*/  LDL.LU R23, [R1+0x6c] ;  /* 0x00006c0001177983 */ /* 0x000ea80000300800 */
[----:B------:R-:W3:Y:S04]  /*5f7e0*/  LDL.LU R2, [R1+0x24] ;  /* 0x0000240001027983 */ /* 0x000ee80000300800 */
[----:B------:R-:W5:Y:S04]  /*5f7f0*/  LDL.LU R8, [R1+0x2c] ;  /* 0x00002c0001087983 */ /* 0x000f680000300800 */
[----:B------:R0:W-:Y:S04]  /*5f800*/  STL.64 [R1+0x250], R24 ;  /* 0x0002501801007387 */ /* 0x0001e80000100a00 */
[----:B------:R1:W-:Y:S04]  /*5f810*/  STL [R1+0x258], R26 ;  /* 0x0002581a01007387 */ /* 0x0003e80000100800 */
[----:B------:R-:W4:Y:S01]  /*5f820*/  LDL.LU R5, [R1+0x2da4] ;  /* 0x002da40001057983 */ /* 0x000f220000300800 */
[----:B------:R-:W-:-:S03]  /*5f830*/  IMAD.MOV.U32 R0, RZ, RZ, R27 ;  /* 0x000000ffff007224 */ /* 0x000fc600078e001b */
[----:B------:R-:W3:Y:S04]  /*5f840*/  LDL.LU R3, [R1+0x2da0] ;  /* 0x002da00001037983 */ /* 0x000ee80000300800 */
[----:B0-----:R-:W5:Y:S04]  /*5f850*/  LDL.LU R24, [R1+0x40] ;  /* 0x0000400001187983 */ /* 0x001f680000300800 */
[----:B------:R-:W5:Y:S04]  /*5f860*/  LDL.LU R25, [R1+0x44] ;  /* 0x0000440001197983 */ /* 0x000f680000300800 */
[----:B-1----:R-:W4:Y:S04]  /*5f870*/  LDL.LU R26, [R1+0x48] ;  /* 0x00004800011a7983 */ /* 0x002f280000300800 */
[----:B------:R-:W4:Y:S01]  /*5f880*/  LDL.LU R27, [R1+0x4c] ;  /* 0x00004c00011b7983 */ /* 0x000f220000300800 */
[----:B------:R-:W-:-:S02]  /*5f890*/  IMAD.MOV.U32 R13, RZ, RZ, R6 ;  /* 0x000000ffff0d7224 */ /* 0x000fc400078e0006 */
[----:B------:R-:W-:-:S07]  /*5f8a0*/  IMAD.MOV.U32 R15, RZ, RZ, R10 ;  /* 0x000000ffff0f7224 */ /* 0x000fce00078e000a */
[----:B--2---:R-:W-:Y:S01]  /*5f8b0*/  HMMA.16816.F32 R12, R12, R16, R20 ;  /* 0x000000100c0c723c */ /* 0x004fe20000001814 */
        /* <DEDUP_REMOVED lines=10> */
[----:B------:R-:W5:Y:S04]  /*5f960*/  LDL.LU.64 R22, [R1+0x2d88] ;  /* 0x002d880001167983 */ /* 0x000f680000300a00 */
[----:B------:R-:W5:Y:S01]  /*5f970*/  LDL.LU.64 R20, [R1+0x2d80] ;  /* 0x002d800001147983 */ /* 0x000f620000300a00 */
[----:B------:R-:W-:-:S02]  /*5f980*/  IMAD.MOV.U32 R4, RZ, RZ, R12 ;  /* 0x000000ffff047224 */ /* 0x000fc400078e000c */
[----:B------:R-:W-:Y:S02]  /*5f990*/  IMAD.MOV.U32 R28, RZ, RZ, R13 ;  /* 0x000000ffff1c7224 */ /* 0x000fe400078e000d */
[----:B------:R-:W-:Y:S02]  /*5f9a0*/  IMAD.MOV.U32 R6, RZ, RZ, R14 ;  /* 0x000000ffff067224 */ /* 0x000fe400078e000e */
[----:B------:R-:W-:Y:S02]  /*5f9b0*/  IMAD.MOV.U32 R10, RZ, RZ, R15 ;  /* 0x000000ffff0a7224 */ /* 0x000fe400078e000f */
[----:B--2---:R-:W-:Y:S02]  /*5f9c0*/  IMAD.MOV.U32 R12, RZ, RZ, R3 ;  /* 0x000000ffff0c7224 */ /* 0x004fe400078e0003 */
[----:B---3--:R-:W-:Y:S02]  /*5f9d0*/  IMAD.MOV.U32 R13, RZ, RZ, R5 ;  /* 0x000000ffff0d7224 */ /* 0x008fe400078e0005 */
[----:B----4-:R-:W-:-:S02]  /*5f9e0*/  IMAD.MOV.U32 R14, RZ, RZ, R29 ;  /* 0x000000ffff0e7224 */ /* 0x010fc400078e001d */
[----:B-----5:R-:W-:-:S07]  /*5f9f0*/  IMAD.MOV.U32 R15, RZ, RZ, R9 ;  /* 0x000000ffff0f7224 */ /* 0x020fce00078e0009 */
[----:B------:R-:W-:Y:S07]  /*5fa00*/  HMMA.16816.F32 R12, R12, R18, R20 ;  /* 0x000000120c0c723c */ /* 0x000fee0000001814 */
[----:B------:R-:W-:Y:S02]  /*5fa10*/  IMAD.MOV.U32 R20, RZ, RZ, R7 ;  /* 0x000000ffff147224 */ /* 0x000fe400078e0007 */
[----:B------:R-:W2:Y:S01]  /*5fa20*/  LDL.LU R7, [R1+0x2d7c] ;  /* 0x002d7c0001077983 */ /* 0x000ea20000300800 */
[----:B------:R-:W-:-:S13]  /*5fa30*/  IMAD.MOV.U32 R21, RZ, RZ, R11 ;  /* 0x000000ffff157224 */ /* 0x000fda00078e000b */
[----:B------:R0:W-:Y:S04]  /*5fa40*/  STL.64 [R1+0x1c0], R12 ;  /* 0x0001c00c01007387 */ /* 0x0001e80000100a00 */
[----:B------:R1:W-:Y:S04]  /*5fa50*/  STL.64 [R1+0x1c8], R14 ;  /* 0x0001c80e01007387 */ /* 0x0003e80000100a00 */
[----:B------:R-:W3:Y:S01]  /*5fa60*/  LDL.LU R11, [R1+0x2d78] ;  /* 0x002d7800010b7983 */ /* 0x000ee20000300800 */
[----:B0-----:R-:W-:Y:S02]  /*5fa70*/  IMAD.MOV.U32 R12, RZ, RZ, R8 ;  /* 0x000000ffff0c7224 */ /* 0x001fe400078e0008 */
[----:B-1----:R-:W-:Y:S01]  /*5fa80*/  IMAD.MOV.U32 R14, RZ, RZ, R2 ;  /* 0x000000ffff0e7224 */ /* 0x002fe200078e0002 */
[----:B------:R0:W-:Y:S04]  /*5fa90*/  STL.64 [R1+0x2d50], R20 ;  /* 0x002d501401007387 */ /* 0x0001e80000100a00 */
[----:B0-----:R-:W4:Y:S04]  /*5faa0*/  LDL.LU R20, [R1+0x418] ;  /* 0x0004180001147983 */ /* 0x001f280000300800 */
[----:B------:R-:W4:Y:S04]  /*5fab0*/  LDL.LU R21, [R1+0x41c] ;  /* 0x00041c0001157983 */ /* 0x000f280000300800 */
[----:B------:R-:W5:Y:S04]  /*5fac0*/  LDL.LU R22, [R1+0x38] ;  /* 0x0000380001167983 */ /* 0x000f680000300800 */
[----:B------:R-:W5:Y:S01]  /*5fad0*/  LDL.LU R23, [R1+0x3c] ;  /* 0x00003c0001177983 */ /* 0x000f620000300800 */
[----:B--2---:R-:W-:-:S02]  /*5fae0*/  IMAD.MOV.U32 R13, RZ, RZ, R7 ;  /* 0x000000ffff0d7224 */ /* 0x004fc400078e0007 */
[----:B---3--:R-:W-:-:S07]  /*5faf0*/  IMAD.MOV.U32 R15, RZ, RZ, R11 ;  /* 0x000000ffff0f7224 */ /* 0x008fce00078e000b */
[----:B------:R-:W-:Y:S01]  /*5fb00*/  HMMA.16816.F32 R12, R12, R18, R24 ;  /* 0x000000120c0c723c */ /* 0x000fe20000001818 */
[----:B------:R-:W4:Y:S04]  /*5fb10*/  LDL.LU.64 R26, [R1+0x2d70] ;  /* 0x002d7000011a7983 */ /* 0x000f280000300a00 */
[----:B------:R-:W4:Y:S04]  /*5fb20*/  LDL.LU.64 R24, [R1+0x2d68] ;  /* 0x002d680001187983 */ /* 0x000f280000300a00 */
[----:B------:R-:W2:-:S14]  /*5fb30*/  LDL.LU R16, [R1+0x10] ;  /* 0x0000100001107983 */ /* 0x000e9c0000300800 */
[----:B------:R0:W-:Y:S04]  /*5fb40*/  STL.64 [R1+0x180], R12 ;  /* 0x0001800c01007387 */ /* 0x0001e80000100a00 */
[----:B------:R1:W-:Y:S04]  /*5fb50*/  STL.64 [R1+0x188], R14 ;  /* 0x0001880e01007387 */ /* 0x0003e80000100a00 */
[----:B------:R-:W2:Y:S01]  /*5fb60*/  LDL.LU R17, [R1+0x14] ;  /* 0x0000140001117983 */ /* 0x000ea20000300800 */
[----:B0-----:R-:W-:Y:S02]  /*5fb70*/  IMAD.MOV.U32 R12, RZ, RZ, R3 ;  /* 0x000000ffff0c7224 */ /* 0x001fe400078e0003 */
[----:B------:R-:W-:-:S02]  /*5fb80*/  IMAD.MOV.U32 R13, RZ, RZ, R5 ;  /* 0x000000ffff0d7224 */ /* 0x000fc400078e0005 */
[----:B-1----:R-:W-:Y:S02]  /*5fb90*/  IMAD.MOV.U32 R14, RZ, RZ, R29 ;  /* 0x000000ffff0e7224 */ /* 0x002fe400078e001d */
[----:B------:R-:W-:-:S07]  /*5fba0*/  IMAD.MOV.U32 R15, RZ, RZ, R9 ;  /* 0x000000ffff0f7224 */ /* 0x000fce00078e0009 */
[----:B----4-:R-:W-:Y:S01]  /*5fbb0*/  HMMA.16816.F32 R12, R12, R20, R24 ;  /* 0x000000140c0c723c */ /* 0x010fe20000001818 */
[----:B--2---:R0:W-:Y:S04]  /*5fbc0*/  STL.64 [R1+0x2d38], R16 ;  /* 0x002d381001007387 */ /* 0x0041e80000100a00 */
[----:B0-----:R-:W5:Y:S04]  /*5fbd0*/  LDL.LU R16, [R1+0x420] ;  /* 0x0004200001107983 */ /* 0x001f680000300800 */
[----:B------:R-:W5:Y:S04]  /*5fbe0*/  LDL.LU R17, [R1+0x424] ;  /* 0x0004240001117983 */ /* 0x000f680000300800 */
        /* <DEDUP_REMOVED lines=11> */
[----:B------:R-:W5:Y:S04]  /*5fca0*/  LDL.LU.64 R20, [R1+0x2d50] ;  /* 0x002d500001147983 */ /* 0x000f680000300a00 */
[----:B------:R-:W3:-:S15]  /*5fcb0*/  LDL.LU R24, [R1+0x80] ;  /* 0x0000800001187983 */ /* 0x000ede0000300800 */
[----:B------:R-:W-:-:S03]  /*5fcc0*/  NOP ;  /* 0x0000000000007918 */ /* 0x000fc60000000000 */
        /* <DEDUP_REMOVED lines=9> */
[----:B-----5:R-:W-:Y:S01]  /*5fd60*/  HMMA.16816.F32 R12, R12, R16, R20 ;  /* 0x000000100c0c723c */ /* 0x020fe20000001814 */
        /* <DEDUP_REMOVED lines=11> */
[----:B------:R-:W2:-:S15]  /*5fe20*/  LDL.LU R22, [R1+0x428] ;  /* 0x0004280001167983 */ /* 0x000e9e0000300800 */
[----:B------:R-:W-:-:S03]  /*5fe30*/  NOP ;  /* 0x0000000000007918 */ /* 0x000fc60000000000 */
[----:B------:R0:W-:Y:S04]  /*5fe40*/  STL.64 [R1+0x90], R12 ;  /* 0x0000900c01007387 */ /* 0x0001e80000100a00 */
[----:B------:R1:W-:Y:S04]  /*5fe50*/  STL.64 [R1+0x98], R14 ;  /* 0x0000980e01007387 */ /* 0x0003e80000100a00 */
[----:B------:R-:W2:Y:S01]  /*5fe60*/  LDL.LU R23, [R1+0x42c] ;  /* 0x00042c0001177983 */ /* 0x000ea20000300800 */
[----:B0-----:R-:W-:Y:S02]  /*5fe70*/  IMAD.MOV.U32 R12, RZ, RZ, R3 ;  /* 0x000000ffff0c7224 */ /* 0x001fe400078e0003 */
[----:B------:R-:W-:-:S02]  /*5fe80*/  IMAD.MOV.U32 R13, RZ, RZ, R5 ;  /* 0x000000ffff0d7224 */ /* 0x000fc400078e0005 */
        /* <DEDUP_REMOVED lines=16> */
[----:B------:R-:W-:Y:S04]  /*5ff90*/  STL.64 [R1+0x48], R14 ;  /* 0x0000480e01007387 */ /* 0x000fe80000100a00 */
[----:B------:R-:W2:Y:S01]  /*5ffa0*/  LDL.LU R23, [R1+0x444] ;  /* 0x0004440001177983 */ /* 0x000ea20000300800 */
[----:B0-----:R-:W-:-:S03]  /*5ffb0*/  IMAD.MOV.U32 R12, RZ, RZ, R3 ;  /* 0x000000ffff0c7224 */ /* 0x001fc600078e0003 */
[----:B--2---:R0:W-:Y:S04]  /*5ffc0*/  STL.64 [R1+0x2d10], R22 ;  /* 0x002d101601007387 */ /* 0x0041e80000100a00 */
[----:B0-----:R-:W3:Y:S04]  /*5ffd0*/  LDL.LU R22, [R1+0x430] ;  /* 0x0004300001167983 */ /* 0x001ee80000300800 */
[----:B------:R-:W3:Y:S01]  /*5ffe0*/  LDL.LU R23, [R1+0x434] ;  /* 0x0004340001177983 */ /* 0x000ee20000300800 */
[----:B------:R-:W-:Y:S02]  /*5fff0*/  IMAD.MOV.U32 R13, RZ, RZ, R5 ;  /* 0x000000ffff0d7224 */ /* 0x000fe400078e0005 */
[----:B------:R-:W-:Y:S01]  /*60000*/  IMAD.MOV.U32 R14, RZ, RZ, R29 ;  /* 0x000000ffff0e7224 */ /* 0x000fe200078e001d */
[----:B------:R-:W2:Y:S01]  /*60010*/  LDL.LU R20, [R1+0x438] ;  /* 0x0004380001147983 */ /* 0x000ea20000300800 */
[----:B------:R-:W-:-:S03]  /*60020*/  IMAD.MOV.U32 R15, RZ, RZ, R9 ;  /* 0x000000ffff0f7224 */ /* 0x000fc600078e0009 */
[----:B------:R-:W2:Y:S04]  /*60030*/  LDL.LU R21, [R1+0x43c] ;  /* 0x00043c0001157983 */ /* 0x000ea80000300800 */
[----:B------:R-:W4:Y:S01]  /*60040*/  LDL.LU R18, [R1+0x448] ;  /* 0x0004480001127983 */ /* 0x000f220000300800 */
[----:B---3--:R-:W-:-:S15]  /*60050*/  HMMA.16816.F32 R12, R12, R22, R24 ;  /* 0x000000160c0c723c */ /* 0x008fde0000001818 */
[----:B------:R-:W-:-:S08]  /*60060*/  NOP ;  /* 0x0000000000007918 */ /* 0x000fd00000000000 */
[----:B------:R-:W-:Y:S04]  /*60070*/  STL.64 [R1+0x60], R12 ;  /* 0x0000600c01007387 */ /* 0x000fe80000100a00 */
[----:B------:R-:W-:Y:S04]  /*60080*/  STL.64 [R1+0x68], R14 ;  /* 0x0000680e01007387 */ /* 0x000fe80000100a00 */
[----:B------:R-:W4:Y:S04]  /*60090*/  LDL.LU R19, [R1+0x44c] ;  /* 0x00044c0001137983 */ /* 0x000f280000300800 */
[----:B----4-:R0:W-:Y:S04]  /*600a0*/  STL.64 [R1+0x2cd8], R18 ;  /* 0x002cd81201007387 */ /* 0x0101e80000100a00 */
[----:B------:R-:W3:Y:S04]  /*600b0*/  LDL.LU R16, [R1+0x100] ;  /* 0x0001000001107983 */ /* 0x000ee80000300800 */
[----:B------:R-:W3:Y:S04]  /*600c0*/  LDL.LU R17, [R1+0x104] ;  /* 0x0001040001117983 */ /* 0x000ee80000300800 */
[----:B0-----:R-:W4:Y:S04]  /*600d0*/  LDL.LU R18, [R1+0x108] ;  /* 0x0001080001127983 */ /* 0x001f280000300800 */
        /* <DEDUP_REMOVED lines=19> */
[----:B------:R-:W-:-:S03]  /*60210*/  IMAD.MOV.U32 R12, RZ, RZ, R8 ;  /* 0x000000ffff0c7224 */ /* 0x000fc600078e0008 */
[----:B----4-:R-:W-:Y:S04]  /*60220*/  STL.64 [R1+0x2d20], R18 ;  /* 0x002d201201007387 */ /* 0x010fe80000100a00 */
[----:B---3--:R0:W-:Y:S04]  /*60230*/  STL.64 [R1+0x2d18], R16 ;  /* 0x002d181001007387 */ /* 0x0081e80000100a00 */
[----:B0-----:R-:W3:Y:S04]  /*60240*/  LDL.LU R16, [R1+0xb0] ;  /* 0x0000b00001107983 */ /* 0x001ee80000300800 */
[----:B------:R-:W3:Y:S04]  /*60250*/  LDL.LU R17, [R1+0xb4] ;  /* 0x0000b40001117983 */ /* 0x000ee80000300800 */
[----:B------:R-:W3:Y:S04]  /*60260*/  LDL.LU R18, [R1+0xb8] ;  /* 0x0000b80001127983 */ /* 0x000ee80000300800 */
[----:B------:R-:W3:Y:S01]  /*60270*/  LDL.LU R19, [R1+0xbc] ;  /* 0x0000bc0001137983 */ /* 0x000ee20000300800 */
[----:B------:R-:W-:-:S02]  /*60280*/  IMAD.MOV.U32 R13, RZ, RZ, R7 ;  /* 0x000000ffff0d7224 */ /* 0x000fc400078e0007 */
[----:B------:R-:W-:Y:S01]  /*60290*/  IMAD.MOV.U32 R14, RZ, RZ, R2 ;  /* 0x000000ffff0e7224 */ /* 0x000fe200078e0002 */
[----:B------:R-:W4:Y:S01]  /*602a0*/  LDL.LU R24, [R1+0x110] ;  /* 0x0001100001187983 */ /* 0x000f220000300800 */
[----:B------:R-:W-:-:S03]  /*602b0*/  IMAD.MOV.U32 R15, RZ, RZ, R11 ;  /* 0x000000ffff0f7224 */ /* 0x000fc600078e000b */
[----:B------:R-:W4:Y:S04]  /*602c0*/  LDL.LU R25, [R1+0x114] ;  /* 0x0001140001197983 */ /* 0x000f280000300800 */
[----:B------:R-:W4:Y:S04]  /*602d0*/  LDL.LU R26, [R1+0x118] ;  /* 0x00011800011a7983 */ /* 0x000f280000300800 */
[----:B------:R-:W4:Y:S01]  /*602e0*/  LDL.LU R27, [R1+0x11c] ;  /* 0x00011c00011b7983 */ /* 0x000f220000300800 */
[----:B---3--:R-:W-:Y:S03]  /*602f0*/  HMMA.16816.F32 R12, R12, R22, R16 ;  /* 0x000000160c0c723c */ /* 0x008fe60000001810 */
[----:B------:R-:W2:Y:S04]  /*60300*/  LDL.LU.64 R18, [R1+0x2d20] ;  /* 0x002d200001127983 */ /* 0x000ea80000300a00 */
[----:B------:R-:W2:Y:S04]  /*60310*/  LDL.LU.64 R16, [R1+0x2d18] ;  /* 0x002d180001107983 */ /* 0x000ea80000300a00 */
[----:B------:R-:W3:-:S12]  /*60320*/  LDL.LU.64 R22, [R1+0x2d10] ;  /* 0x002d100001167983 */ /* 0x000ed80000300a00 */
        /* <DEDUP_REMOVED lines=17> */
[----:B------:R-:W3:Y:S04]  /*60440*/  LDL.LU.64 R18, [R1+0x2cf8] ;  /* 0x002cf80001127983 */ /* 0x000ee80000300a00 */
[----:B------:R-:W3:-:S15]  /*60450*/  LDL.LU.64 R16, [R1+0x2cf0] ;  /* 0x002cf00001107983 */ /* 0x000ede0000300a00 */
[----:B------:R-:W-:-:S03]  /*60460*/  NOP ;  /* 0x0000000000007918 */ /* 0x000fc60000000000 */
[----:B------:R0:W-:Y:S04]  /*60470*/  STL.64 [R1], R12 ;  /* 0x0000000c01007387 */ /* 0x0001e80000100a00 */
[----:B------:R1:W-:Y:S01]  /*60480*/  STL.64 [R1+0x8], R14 ;  /* 0x0000080e01007387 */ /* 0x0003e20000100a00 */
[----:B0-----:R-:W-:Y:S02]  /*60490*/  IMAD.MOV.U32 R12, RZ, RZ, R3 ;  /* 0x000000ffff0c7224 */ /* 0x001fe400078e0003 */
[----:B------:R-:W-:Y:S02]  /*604a0*/  IMAD.MOV.U32 R13, RZ, RZ, R5 ;  /* 0x000000ffff0d7224 */ /* 0x000fe400078e0005 */
[----:B-1----:R-:W-:Y:S02]  /*604b0*/  IMAD.MOV.U32 R14, RZ, RZ, R29 ;  /* 0x000000ffff0e7224 */ /* 0x002fe400078e001d */
[----:B------:R-:W-:-:S07]  /*604c0*/  IMAD.MOV.U32 R15, RZ, RZ, R9 ;  /* 0x000000ffff0f7224 */ /* 0x000fce00078e0009 */
[----:B---3--:R-:W-:Y:S01]  /*604d0*/  HMMA.16816.F32 R12, R12, R22, R16 ;  /* 0x000000160c0c723c */ /* 0x008fe20000001810 */
        /* <DEDUP_REMOVED lines=10> */
[----:B------:R-:W4:Y:S06]  /*60580*/  LDL.LU.64 R18, [R1+0x2cd8] ;  /* 0x002cd80001127983 */ /* 0x000f2c0000300a00 */
[----:B------:R-:W-:Y:S02]  /*60590*/  IMAD.MOV.U32 R12, RZ, RZ, R3 ;  /* 0x000000ffff0c7224 */ /* 0x000fe400078e0003 */
[----:B------:R-:W-:Y:S02]  /*605a0*/  IMAD.MOV.U32 R13, RZ, RZ, R5 ;  /* 0x000000ffff0d7224 */ /* 0x000fe400078e0005 */
[----:B------:R-:W-:-:S02]  /*605b0*/  IMAD.MOV.U32 R14, RZ, RZ, R29 ;  /* 0x000000ffff0e7224 */ /* 0x000fc400078e001d */
[----:B------:R-:W-:-:S10]  /*605c0*/  IMAD.MOV.U32 R15, RZ, RZ, R9 ;  /* 0x000000ffff0f7224 */ /* 0x000fd400078e0009 */
[----:B------:R0:W-:Y:S04]  /*605d0*/  STL.64 [R1+0x2b70], R22 ;  /* 0x002b701601007387 */ /* 0x0001e80000100a00 */
[----:B------:R1:W-:Y:S04]  /*605e0*/  STL.64 [R1+0x2b68], R20 ;  /* 0x002b681401007387 */ /* 0x0003e80000100a00 */
[----:B0-----:R-:W2:Y:S04]  /*605f0*/  LDL.LU R22, [R1+0x458] ;  /* 0x0004580001167983 */ /* 0x001ea80000300800 */
[----:B------:R-:W2:Y:S04]  /*60600*/  LDL.LU R23, [R1+0x45c] ;  /* 0x00045c0001177983 */ /* 0x000ea80000300800 */
[----:B-1----:R-:W3:Y:S04]  /*60610*/  LDL.LU R20, [R1+0x450] ;  /* 0x0004500001147983 */ /* 0x002ee80000300800 */
[----:B------:R-:W3:Y:S01]  /*60620*/  LDL.LU R21, [R1+0x454] ;  /* 0x0004540001157983 */ /* 0x000ee20000300800 */
[----:B----4-:R-:W-:-:S15]  /*60630*/  HMMA.16816.F32 R24, R12, R18, R24 ;  /* 0x000000120c18723c */ /* 0x010fde0000001818 */
[----:B------:R-:W-:-:S08]  /*60640*/  NOP ;  /* 0x0000000000007918 */ /* 0x000fd00000000000 */
[----:B------:R0:W-:Y:S04]  /*60650*/  STL.64 [R1+0x2b80], R24 ;  /* 0x002b801801007387 */ /* 0x0001e80000100a00 */
[----:B------:R-:W-:Y:S04]  /*60660*/  STL [R1+0x2b78], R27 ;  /* 0x002b781b01007387 */ /* 0x000fe80000100800 */
[----:B------:R1:W-:Y:S04]  /*60670*/  STL [R1+0x2c54], R26 ;  /* 0x002c541a01007387 */ /* 0x0003e80000100800 */
[----:B0-----:R-:W4:Y:S04]  /*60680*/  LDL.LU R24, [R1+0x170] ;  /* 0x0001700001187983 */ /* 0x001f280000300800 */
[----:B------:R-:W4:Y:S04]  /*60690*/  LDL.LU R25, [R1+0x174] ;  /* 0x0001740001197983 */ /* 0x000f280000300800 */
[----:B-1----:R-:W4:Y:S04]  /*606a0*/  LDL.LU R26, [R1+0x178] ;  /* 0x00017800011a7983 */ /* 0x002f280000300800 */
[----:B------:R-:W4:Y:S01]  /*606b0*/  LDL.LU R27, [R1+0x17c] ;  /* 0x00017c00011b7983 */ /* 0x000f220000300800 */
[----:B------:R-:W-:-:S02]  /*606c0*/  IMAD.MOV.U32 R12, RZ, RZ, R8 ;  /* 0x000000ffff0c7224 */ /* 0x000fc400078e0008 */
[----:B------:R-:W-:Y:S02]  /*606d0*/  IMAD.MOV.U32 R13, RZ, RZ, R7 ;  /* 0x000000ffff0d7224 */ /* 0x000fe400078e0007 */
[----:B------:R-:W-:Y:S02]  /*606e0*/  IMAD.MOV.U32 R14, RZ, RZ, R2 ;  /* 0x000000ffff0e7224 */ /* 0x000fe400078e0002 */
[----:B------:R-:W-:-:S07]  /*606f0*/  IMAD.MOV.U32 R15, RZ, RZ, R11 ;  /* 0x000000ffff0f7224 */ /* 0x000fce00078e000b */
[----:B----4-:R-:W-:Y:S01]  /*60700*/  HMMA.16816.F32 R16, R12, R18, R24 ;  /* 0x000000120c10723c */ /* 0x010fe20000001818 */
[----:B------:R-:W4:Y:S04]  /*60710*/  LDL.LU R24, [R1+0x460] ;  /* 0x0004600001187983 */ /* 0x000f280000300800 */
[----:B------:R-:W4:Y:S04]  /*60720*/  LDL.LU R25, [R1+0x464] ;  /* 0x0004640001197983 */ /* 0x000f280000300800 */
        /* <DEDUP_REMOVED lines=17> */
[----:B------:R-:W-:-:S03]  /*60840*/  IMAD.MOV.U32 R12, RZ, RZ, R3 ;  /* 0x000000ffff0c7224 */ /* 0x000fc600078e0003 */
[----:B-----5:R-:W-:Y:S04]  /*60850*/  STL.64 [R1+0x2cd0], R26 ;  /* 0x002cd01a01007387 */ /* 0x020fe80000100a00 */
[----:B----4-:R0:W-:Y:S04]  /*60860*/  STL.64 [R1+0x2cc8], R24 ;  /* 0x002cc81801007387 */ /* 0x0101e80000100a00 */
[----:B0-----:R-:W3:Y:S04]  /*60870*/  LDL.LU R24, [R1+0x190] ;  /* 0x0001900001187983 */ /* 0x001ee80000300800 */
[----:B------:R-:W3:Y:S04]  /*60880*/  LDL.LU R25, [R1+0x194] ;  /* 0x0001940001197983 */ /* 0x000ee80000300800 */
[----:B------:R-:W3:Y:S04]  /*60890*/  LDL.LU R26, [R1+0x198] ;  /* 0x00019800011a7983 */ /* 0x000ee80000300800 */
[----:B------:R-:W3:Y:S01]  /*608a0*/  LDL.LU R27, [R1+0x19c] ;  /* 0x00019c00011b7983 */ /* 0x000ee20000300800 */
[----:B------:R-:W-:-:S02]  /*608b0*/  IMAD.MOV.U32 R13, RZ, RZ, R5 ;  /* 0x000000ffff0d7224 */ /* 0x000fc400078e0005 */
[----:B------:R-:W-:Y:S02]  /*608c0*/  IMAD.MOV.U32 R14, RZ, RZ, R29 ;  /* 0x000000ffff0e7224 */ /* 0x000fe400078e001d */
[----:B------:R-:W-:Y:S01]  /*608d0*/  IMAD.MOV.U32 R15, RZ, RZ, R9 ;  /* 0x000000ffff0f7224 */ /* 0x000fe200078e0009 */
[----:B------:R-:W-:Y:S04]  /*608e0*/  STL.64 [R1+0x2b90], R18 ;  /* 0x002b901201007387 */ /* 0x000fe80000100a00 */
[----:B------:R0:W-:Y:S04]  /*608f0*/  STL.64 [R1+0x2b88], R16 ;  /* 0x002b881001007387 */ /* 0x0001e80000100a00 */
[----:B0-----:R-:W4:Y:S04]  /*60900*/  LDL.LU R16, [R1+0x1e0] ;  /* 0x0001e00001107983 */ /* 0x001f280000300800 */
[----:B------:R-:W4:Y:S04]  /*60910*/  LDL.LU R17, [R1+0x1e4] ;  /* 0x0001e40001117983 */ /* 0x000f280000300800 */
[----:B------:R-:W4:Y:S04]  /*60920*/  LDL.LU R18, [R1+0x1e8] ;  /* 0x0001e80001127983 */ /* 0x000f280000300800 */
[----:B------:R-:W4:Y:S01]  /*60930*/  LDL.LU R19, [R1+0x1ec] ;  /* 0x0001ec0001137983 */ /* 0x000f220000300800 */
[----:B---3--:R-:W-:Y:S03]  /*60940*/  HMMA.16816.F32 R12, R12, R20, R24 ;  /* 0x000000140c0c723c */ /* 0x008fe60000001818 */
[----:B------:R-:W3:Y:S04]  /*60950*/  LDL.LU.64 R26, [R1+0x2cd0] ;  /* 0x002cd000011a7983 */ /* 0x000ee80000300a00 */
[----:B------:R-:W3:-:S15]  /*60960*/  LDL.LU.64 R24, [R1+0x2cc8] ;  /* 0x002cc80001187983 */ /* 0x000ede0000300a00 */
[----:B------:R-:W-:-:S01]  /*60970*/  NOP ;  /* 0x0000000000007918 */ /* 0x000fc20000000000 */
        /* <DEDUP_REMOVED lines=27> */
[----:B------:R-:W4:Y:S04]  /*60b30*/  LDL.LU.64 R24, [R1+0x2ca0] ;  /* 0x002ca00001187983 */ /* 0x000f280000300a00 */
        /* <DEDUP_REMOVED lines=11> */
[----:B0-----:R-:W2:Y:S04]  /*60bf0*/  LDL.LU R20, [R1+0x468] ;  /* 0x0004680001147983 */ /* 0x001ea80000300800 */
[----:B------:R-:W2:Y:S04]  /*60c00*/  LDL.LU R21, [R1+0x46c] ;  /* 0x00046c0001157983 */ /* 0x000ea80000300800 */
[----:B------:R-:W3:Y:S10]  /*60c10*/  LDL.LU R16, [R1+0x230] ;  /* 0x0002300001107983 */ /* 0x000ef40000300800 */
[----:B------:R-:W-:Y:S04]  /*60c20*/  STL.64 [R1+0x1b0], R12 ;  /* 0x0001b00c01007387 */ /* 0x000fe80000100a00 */
[----:B------:R-:W-:Y:S04]  /*60c30*/  STL.64 [R1+0x1b8], R14 ;  /* 0x0001b80e01007387 */ /* 0x000fe80000100a00 */
        /* <DEDUP_REMOVED lines=33> */
[----:B---3--:R-:W-:Y:S01]  /*60e50*/  HMMA.16816.F32 R12, R12, R24, R16 ;  /* 0x000000180c0c723c */ /* 0x008fe20000001810 */
[----:B------:R-:W2:Y:S04]  /*60e60*/  LDL.LU.64 R18, [R1+0x2c98] ;  /* 0x002c980001127983 */ /* 0x000ea80000300a00 */
[----:B------:R-:W2:Y:S04]  /*60e70*/  LDL.LU.64 R16, [R1+0x2c90] ;  /* 0x002c900001107983 */ /* 0x000ea80000300a00 */
[----:B------:R-:W4:-:S14]  /*60e80*/  LDL.LU R24, [R1+0x270] ;  /* 0x0002700001187983 */ /* 0x000f1c0000300800 */
[----:B------:R0:W-:Y:S04]  /*60e90*/  STL.64 [R1+0x1e0], R12 ;  /* 0x0001e00c01007387 */ /* 0x0001e80000100a00 */
[----:B------:R1:W-:Y:S04]  /*60ea0*/  STL.64 [R1+0x1e8], R14 ;  /* 0x0001e80e01007387 */ /* 0x0003e80000100a00 */
[----:B------:R-:W4:Y:S01]  /*60eb0*/  LDL.LU R25, [R1+0x274] ;  /* 0x0002740001197983 */ /* 0x000f220000300800 */
[----:B0-----:R-:W-:-:S03]  /*60ec0*/  IMAD.MOV.U32 R12, RZ, RZ, R3 ;  /* 0x000000ffff0c7224 */ /* 0x001fc600078e0003 */
[----:B------:R-:W4:Y:S01]  /*60ed0*/  LDL.LU R26, [R1+0x278] ;  /* 0x00027800011a7983 */ /* 0x000f220000300800 */
[----:B------:R-:W-:Y:S02]  /*60ee0*/  IMAD.MOV.U32 R13, RZ, RZ, R5 ;  /* 0x000000ffff0d7224 */ /* 0x000fe400078e0005 */
[----:B-1----:R-:W-:Y:S01]  /*60ef0*/  IMAD.MOV.U32 R14, RZ, RZ, R29 ;  /* 0x000000ffff0e7224 */ /* 0x002fe200078e001d */
[----:B------:R-:W4:Y:S01]  /*60f00*/  LDL.LU R27, [R1+0x27c] ;  /* 0x00027c00011b7983 */ /* 0x000f220000300800 */
        /* <DEDUP_REMOVED lines=38> */
[----:B------:R-:W3:Y:S01]  /*61170*/  LDL.LU R16, [R1+0x260] ;  /* 0x0002600001107983 */ /* 0x000ee20000300800 */
[----:B------:R-:W-:Y:S02]  /*61180*/  IMAD.MOV.U32 R13, RZ, RZ, R5 ;  /* 0x000000ffff0d7224 */ /* 0x000fe400078e0005 */
[----:B-1----:R-:W-:Y:S01]  /*61190*/  IMAD.MOV.U32 R14, RZ, RZ, R29 ;  /* 0x000000ffff0e7224 */ /* 0x002fe200078e001d */
[----:B------:R-:W3:Y:S01]  /*611a0*/  LDL.LU R17, [R1+0x264] ;  /* 0x0002640001117983 */ /* 0x000ee20000300800 */
[----:B------:R-:W-:-:S03]  /*611b0*/  IMAD.MOV.U32 R15, RZ, RZ, R9 ;  /* 0x000000ffff0f7224 */ /* 0x000fc600078e0009 */
[----:B------:R-:W3:Y:S04]  /*611c0*/  LDL.LU R18, [R1+0x268] ;  /* 0x0002680001127983 */ /* 0x000ee80000300800 */
[----:B------:R-:W3:Y:S01]  /*611d0*/  LDL.LU R19, [R1+0x26c] ;  /* 0x00026c0001137983 */ /* 0x000ee20000300800 */
[----:B----4-:R-:W-:Y:S03]  /*611e0*/  HMMA.16816.F32 R12, R12, R22, R24 ;  /* 0x000000160c0c723c */ /* 0x010fe60000001818 */
[----:B--2---:R0:W-:Y:S04]  /*611f0*/  STL.64 [R1+0x2c28], R20 ;  /* 0x002c281401007387 */ /* 0x0041e80000100a00 */
[----:B0-----:R-:W2:Y:S04]  /*61200*/  LDL.LU R20, [R1+0x480] ;  /* 0x0004800001147983 */ /* 0x001ea80000300800 */
[----:B------:R-:W2:Y:S04]  /*61210*/  LDL.LU R21, [R1+0x484] ;  /* 0x0004840001157983 */ /* 0x000ea80000300800 */
[----:B------:R-:W4:Y:S04]  /*61220*/  LDL.LU R26, [R1+0x2c54] ;  /* 0x002c5400011a7983 */ /* 0x000f280000300800 */
[----:B------:R-:W4:Y:S04]  /*61230*/  LDL R27, [R1+0x140] ;  /* 0x00014000011b7983 */ /* 0x000f280000100800 */
[----:B----4-:R0:W-:Y:S04]  /*61240*/  STL.64 [R1+0x2c20], R26 ;  /* 0x002c201a01007387 */ /* 0x0101e80000100a00 */
[----:B------:R-:W-:Y:S04]  /*61250*/  STL.64 [R1+0x2a0], R12 ;  /* 0x0002a00c01007387 */ /* 0x000fe80000100a00 */
[----:B------:R-:W-:Y:S04]  /*61260*/  STL.64 [R1+0x2a8], R14 ;  /* 0x0002a80e01007387 */ /* 0x000fe80000100a00 */
[----:B------:R-:W4:Y:S04]  /*61270*/  LDL.LU R24, [R1+0x250] ;  /* 0x0002500001187983 */ /* 0x000f280000300800 */
[----:B------:R-:W4:Y:S04]  /*61280*/  LDL.LU R25, [R1+0x254] ;  /* 0x0002540001197983 */ /* 0x000f280000300800 */
[----:B0-----:R-:W5:Y:S01]  /*61290*/  LDL.LU R26, [R1+0x258] ;  /* 0x00025800011a7983 */ /* 0x001f620000300800 */
[----:B------:R-:W-:-:S03]  /*612a0*/  IMAD.MOV.U32 R27, RZ, RZ, R0 ;  /* 0x000000ffff1b7224 */ /* 0x000fc600078e0000 */
[----:B------:R-:W2:Y:S04]  /*612b0*/  LDL.LU R0, [R1+0x2c50] ;  /* 0x002c500001007983 */ /* 0x000ea80000300800 */
        /* <DEDUP_REMOVED lines=15> */
[----:B------:R-:W3:Y:S01]  /*613b0*/  LDL.LU R26, [R1+0x298] ;  /* 0x00029800011a7983 */ /* 0x000ee20000300800 */
[----:B--2---:R-:W-:-:S03]  /*613c0*/  IMAD.MOV.U32 R27, RZ, RZ, R0 ;  /* 0x000000ffff1b7224 */ /* 0x004fc600078e0000 */
[----:B------:R-:W2:Y:S04]  /*613d0*/  LDL.LU R0, [R1+0x120] ;  /* 0x0001200001007983 */ /* 0x000ea80000300800 */
[----:B------:R-:W4:Y:S04]  /*613e0*/  LDL.LU R22, [R1+0x548] ;  /* 0x0005480001167983 */ /* 0x000f280000300800 */
        /* <DEDUP_REMOVED lines=8> */
[----:B------:R-:W-:-:S03]  /*61470*/  IMAD.MOV.U32 R15, RZ, RZ, R9 ;  /* 0x000000ffff0f7224 */ /* 0x000fc600078e0009 */
        /* <DEDUP_REMOVED lines=21> */
[----:B------:R-:W-:-:S02]  /*615d0*/  IMAD.MOV.U32 R15, RZ, RZ, R9 ;  /* 0x000000ffff0f7224 */ /* 0x000fc400078e0009 */
[----:B------:R-:W-:Y:S02]  /*615e0*/  IMAD.MOV.U32 R9, RZ, RZ, R7 ;  /* 0x000000ffff097224 */ /* 0x000fe400078e0007 */
[----:B------:R-:W-:Y:S02]  /*615f0*/  IMAD.MOV.U32 R7, RZ, RZ, R10 ;  /* 0x000000ffff077224 */ /* 0x000fe400078e000a */
[----:B------:R-:W-:Y:S02]  /*61600*/  IMAD.MOV.U32 R5, RZ, RZ, R28 ;  /* 0x000000ffff057224 */ /* 0x000fe400078e001c */
[----:B------:R-:W-:Y:S01]  /*61610*/  IMAD.MOV.U32 R10, RZ, RZ, R2 ;  /* 0x000000ffff0a7224 */ /* 0x000fe200078e0002 */
[-C--:B---3--:R-:W-:Y:S01]  /*61620*/  HMMA.16816.F32 R12, R12, R20.reuse, R24 ;  /* 0x000000140c0c723c */ /* 0x088fe20000001818 */
[----:B------:R-:W3:Y:S05]  /*61630*/  LDL.LU.64 R26, [R1+0x2c20] ;  /* 0x002c2000011a7983 */ /* 0x000eea0000300a00 */
[----:B------:R-:W-:-:S15]  /*61640*/  HMMA.16816.F32 R4, R8, R20, R4 ;  /* 0x000000140804723c */ /* 0x000fde0000001804 */
[----:B------:R-:W-:-:S02]  /*61650*/  NOP ;  /* 0x0000000000007918 */ /* 0x000fc40000000000 */
[----:B------:R-:W-:Y:S04]  /*61660*/  STL.64 [R1+0x250], R12 ;  /* 0x0002500c01007387 */ /* 0x000fe80000100a00 */
[----:B------:R0:W-:Y:S04]  /*61670*/  STL.64 [R1+0x258], R14 ;  /* 0x0002580e01007387 */ /* 0x0001e80000100a00 */
[----:B0-----:R-:W5:Y:S04]  /*61680*/  LDL R14, [R1+0x158] ;  /* 0x00015800010e7983 */ /* 0x001f680000100800 */
[----:B------:R-:W2:Y:S04]  /*61690*/  LDL R15, [R1+0x130] ;  /* 0x00013000010f7983 */ /* 0x000ea80000100800 */
[----:B------:R-:W2:Y:S04]  /*616a0*/  LDL.LU R2, [R1+0x550] ;  /* 0x0005500001027983 */ /* 0x000ea80000300800 */
[----:B------:R3:W-:Y:S04]  /*616b0*/  STL.64 [R1+0x1f0], R4 ;  /* 0x0001f00401007387 */ /* 0x0007e80000100a00 */
[----:B------:R0:W-:Y:S04]  /*616c0*/  STL.64 [R1+0x1f8], R6 ;  /* 0x0001f80601007387 */ /* 0x0001e80000100a00 */
[----:B------:R-:W2:Y:S04]  /*616d0*/  LDL.LU R3, [R1+0x554] ;  /* 0x0005540001037983 */ /* 0x000ea80000300800 */
[----:B------:R-:W4:Y:S04]  /*616e0*/  LDL R8, [R1+0x138] ;  /* 0x0001380001087983 */ /* 0x000f280000100800 */
[----:B------:R-:W0:Y:S04]  /*616f0*/  LDL R9, [R1+0x148] ;  /* 0x0001480001097983 */ /* 0x000e280000100800 */
[----:B------:R-:W5:Y:S04]  /*61700*/  LDL R10, [R1+0x128] ;  /* 0x00012800010a7983 */ /* 0x000f680000100800 */
[----:B------:R-:W2:Y:S01]  /*61710*/  LDL R11, [R1+0x150] ;  /* 0x00015000010b7983 */ /* 0x000ea20000100800 */
[----:B---3--:R-:W-:-:S02]  /*61720*/  IMAD.MOV.U32 R4, RZ, RZ, R27 ;  /* 0x000000ffff047224 */ /* 0x008fc400078e001b */
[----:B----4-:R-:W-:Y:S02]  /*61730*/  IMAD.MOV.U32 R5, RZ, RZ, R8 ;  /* 0x000000ffff057224 */ /* 0x010fe400078e0008 */
[----:B0-----:R-:W-:Y:S02]  /*61740*/  IMAD.MOV.U32 R6, RZ, RZ, R9 ;  /* 0x000000ffff067224 */ /* 0x001fe400078e0009 */
[----:B-----5:R-:W-:-:S07]  /*61750*/  IMAD.MOV.U32 R7, RZ, RZ, R10 ;  /* 0x000000ffff077224 */ /* 0x020fce00078e000a */
[----:B------:R-:W-:-:S15]  /*61760*/  HMMA.16816.F32 R16, R4, R22, R16 ;  /* 0x000000160410723c */ /* 0x000fde0000001810 */
[----:B------:R-:W-:-:S08]  /*61770*/  NOP ;  /* 0x0000000000007918 */ /* 0x000fd00000000000 */
[----:B------:R-:W-:Y:S04]  /*61780*/  STL.64 [R1+0x210], R16 ;  /* 0x0002101001007387 */ /* 0x000fe80000100a00 */
[----:B------:R-:W3:Y:S04]  /*61790*/  LDL.LU R24, [R1+0x558] ;  /* 0x0005580001187983 */ /* 0x000ee80000300800 */
[----:B------:R-:W3:Y:S04]  /*617a0*/  LDL.LU R25, [R1+0x55c] ;  /* 0x00055c0001197983 */ /* 0x000ee80000300800 */
[----:B------:R-:W-:Y:S01]  /*617b0*/  STL.64 [R1+0x2c18], R26 ;  /* 0x002c181a01007387 */ /* 0x000fe20000100a00 */
[----:B------:R-:W-:-:S02]  /*617c0*/  IMAD.MOV.U32 R29, RZ, RZ, R18 ;  /* 0x000000ffff1d7224 */ /* 0x000fc400078e0012 */
[----:B------:R-:W-:Y:S01]  /*617d0*/  IMAD.MOV.U32 R28, RZ, RZ, R19 ;  /* 0x000000ffff1c7224 */ /* 0x000fe200078e0013 */
        /* <DEDUP_REMOVED lines=22> */
[----:B--2---:R-:W-:Y:S02]  /*61940*/  IMAD.MOV.U32 R5, RZ, RZ, R15 ;  /* 0x000000ffff057224 */ /* 0x004fe400078e000f */
[----:B------:R-:W-:Y:S02]  /*61950*/  IMAD.MOV.U32 R6, RZ, RZ, R11 ;  /* 0x000000ffff067224 */ /* 0x000fe400078e000b */
[----:B------:R-:W-:-:S07]  /*61960*/  IMAD.MOV.U32 R7, RZ, RZ, R0 ;  /* 0x000000ffff077224 */ /* 0x000fce00078e0000 */
[----:B---3--:R-:W-:Y:S01]  /*61970*/  HMMA.16816.F32 R4, R4, R22, R24 ;  /* 0x000000160404723c */ /* 0x008fe20000001818 */
[----:B-----5:R-:W-:Y:S04]  /*61980*/  STL.64 [R1+0x2c08], R18 ;  /* 0x002c081201007387 */ /* 0x020fe80000100a00 */
[----:B----4-:R0:W-:Y:S04]  /*61990*/  STL.64 [R1+0x2c00], R16 ;  /* 0x002c001001007387 */ /* 0x0101e80000100a00 */
[----:B0-----:R-:W2:Y:S04]  /*619a0*/  LDL.LU R16, [R1+0x160] ;  /* 0x0001600001107983 */ /* 0x001ea80000300800 */
[----:B------:R-:W2:Y:S04]  /*619b0*/  LDL.LU R17, [R1+0x164] ;  /* 0x0001640001117983 */ /* 0x000ea80000300800 */
[----:B------:R-:W2:Y:S04]  /*619c0*/  LDL.LU R18, [R1+0x168] ;  /* 0x0001680001127983 */ /* 0x000ea80000300800 */
[----:B------:R-:W2:Y:S04]  /*619d0*/  LDL.LU R19, [R1+0x16c] ;  /* 0x00016c0001137983 */ /* 0x000ea80000300800 */
[----:B------:R-:W-:Y:S04]  /*619e0*/  STL [R1+0x2ac8], R28 ;  /* 0x002ac81c01007387 */ /* 0x000fe80000100800 */
[----:B------:R-:W-:Y:S04]  /*619f0*/  STL [R1+0x2ac4], R29 ;  /* 0x002ac41d01007387 */ /* 0x000fe80000100800 */
[----:B------:R-:W3:Y:S04]  /*61a00*/  LDL.LU.64 R26, [R1+0x2c18] ;  /* 0x002c1800011a7983 */ /* 0x000ee80000300a00 */
[----:B------:R-:W4:Y:S04]  /*61a10*/  LDL.LU.64 R24, [R1+0x2c10] ;  /* 0x002c100001187983 */ /* 0x000f280000300a00 */
[----:B------:R-:W5:Y:S04]  /*61a20*/  LDL.LU R20, [R1+0x70] ;  /* 0x0000700001147983 */ /* 0x000f680000300800 */
[----:B------:R0:W-:Y:S04]  /*61a30*/  STL.64 [R1+0x230], R4 ;  /* 0x0002300401007387 */ /* 0x0001e80000100a00 */
[----:B------:R1:W-:Y:S04]  /*61a40*/  STL.64 [R1+0x238], R6 ;  /* 0x0002380601007387 */ /* 0x0003e80000100a00 */
[----:B------:R-:W5:Y:S01]  /*61a50*/  LDL.LU R21, [R1+0x74] ;  /* 0x0000740001157983 */ /* 0x000f620000300800 */
[----:B0-----:R-:W-:-:S03]  /*61a60*/  IMAD.MOV.U32 R5, RZ, RZ, R8 ;  /* 0x000000ffff057224 */ /* 0x001fc600078e0008 */
[----:B------:R-:W5:Y:S01]  /*61a70*/  LDL.LU R22, [R1+0x78] ;  /* 0x0000780001167983 */ /* 0x000f620000300800 */
[----:B-1----:R-:W-:-:S03]  /*61a80*/  IMAD.MOV.U32 R6, RZ, RZ, R9 ;  /* 0x000000ffff067224 */ /* 0x002fc600078e0009 */
[----:B------:R-:W5:Y:S01]  /*61a90*/  LDL.LU R23, [R1+0x7c] ;  /* 0x00007c0001177983 */ /* 0x000f620000300800 */
[----:B------:R-:W-:Y:S02]  /*61aa0*/  IMAD.MOV.U32 R7, RZ, RZ, R10 ;  /* 0x000000ffff077224 */ /* 0x000fe400078e000a */
[----:B---3--:R-:W-:-:S07]  /*61ab0*/  IMAD.MOV.U32 R4, RZ, RZ, R27 ;  /* 0x000000ffff047224 */ /* 0x008fce00078e001b */
[----:B--2---:R-:W-:Y:S01]  /*61ac0*/  HMMA.16816.F32 R4, R4, R2, R16 ;  /* 0x000000020404723c */ /* 0x004fe20000001810 */
[----:B------:R-:W2:Y:S04]  /*61ad0*/  LDL.LU.64 R18, [R1+0x2c08] ;  /* 0x002c080001127983 */ /* 0x000ea80000300a00 */
[----:B------:R-:W2:-:S15]  /*61ae0*/  LDL.LU.64 R16, [R1+0x2c00] ;  /* 0x002c000001107983 */ /* 0x000e9e0000300a00 */
[----:B------:R-:W-:-:S03]  /*61af0*/  NOP ;  /* 0x0000000000007918 */ /* 0x000fc60000000000 */
[----:B------:R0:W-:Y:S01]  /*61b00*/  STL.64 [R1+0x1d8], R6 ;  /* 0x0001d80601007387 */ /* 0x0001e20000100a00 */
[----:B------:R-:W-:Y:S02]  /*61b10*/  IMAD.MOV.U32 R28, RZ, RZ, R4 ;  /* 0x000000ffff1c7224 */ /* 0x000fe400078e0004 */
[----:B------:R-:W-:Y:S02]  /*61b20*/  IMAD.MOV.U32 R29, RZ, RZ, R5 ;  /* 0x000000ffff1d7224 */ /* 0x000fe400078e0005 */
[----:B------:R-:W-:Y:S02]  /*61b30*/  IMAD.MOV.U32 R4, RZ, RZ, R14 ;  /* 0x000000ffff047224 */ /* 0x000fe400078e000e */
[----:B------:R-:W-:Y:S01]  /*61b40*/  IMAD.MOV.U32 R5, RZ, RZ, R15 ;  /* 0x000000ffff057224 */ /* 0x000fe200078e000f */
[----:B------:R1:W-:Y:S01]  /*61b50*/  STL [R1+0x2af0], R28 ;  /* 0x002af01c01007387 */ /* 0x0003e20000100800 */
[----:B0-----:R-:W-:Y:S02]  /*61b60*/  IMAD.MOV.U32 R6, RZ, RZ, R11 ;  /* 0x000000ffff067224 */ /* 0x001fe400078e000b */
[----:B------:R-:W-:Y:S01]  /*61b70*/  IMAD.MOV.U32 R7, RZ, RZ, R0 ;  /* 0x000000ffff077224 */ /* 0x000fe200078e0000 */
[----:B------:R0:W-:Y:S04]  /*61b80*/  STL [R1+0x2bc8], R29 ;  /* 0x002bc81d01007387 */ /* 0x0001e80000100800 */
[----:B-1----:R-:W5:Y:S04]  /*61b90*/  LDL.LU R28, [R1+0x560] ;  /* 0x00056000011c7983 */ /* 0x002f680000300800 */
[----:B0-----:R-:W5:Y:S01]  /*61ba0*/  LDL.LU R29, [R1+0x564] ;  /* 0x00056400011d7983 */ /* 0x001f620000300800 */
[----:B--2---:R-:W-:Y:S03]  /*61bb0*/  HMMA.16816.F32 R4, R4, R2, R16 ;  /* 0x000000020404723c */ /* 0x004fe60000001810 */
[----:B------:R-:W4:Y:S04]  /*61bc0*/  LDL.LU.64 R18, [R1+0x2bf8] ;  /* 0x002bf80001127983 */ /* 0x000f280000300a00 */
[----:B------:R-:W4:-:S15]  /*61bd0*/  LDL.LU.64 R16, [R1+0x2bf0] ;  /* 0x002bf00001107983 */ /* 0x000f1e0000300a00 */
[----:B------:R-:W-:-:S01]  /*61be0*/  NOP ;  /* 0x0000000000007918 */ /* 0x000fc20000000000 */
        /* <DEDUP_REMOVED lines=27> */
[----:B------:R-:W-:-:S07]  /*61da0*/  IMAD.MOV.U32 R7, RZ, RZ, R10 ;  /* 0x000000ffff077224 */ /* 0x000fce00078e000a */
[----:B-----5:R-:W-:Y:S01]  /*61db0*/  HMMA.16816.F32 R4, R4, R28, R20 ;  /* 0x0000001c0404723c */ /* 0x020fe20000001814 */
[----:B------:R-:W-:Y:S04]  /*61dc0*/  STL.64 [R1+0x2bd8], R26 ;  /* 0x002bd81a01007387 */ /* 0x000fe80000100a00 */
[----:B--2---:R0:W-:Y:S04]  /*61dd0*/  STL.64 [R1+0x2bd0], R24 ;  /* 0x002bd01801007387 */ /* 0x0041e80000100a00 */
[----:B------:R-:W2:-:S14]  /*61de0*/  LDL.LU R12, [R1+0x498] ;  /* 0x00049800010c7983 */ /* 0x000e9c0000300800 */
[----:B------:R-:W-:Y:S04]  /*61df0*/  STL.64 [R1+0x180], R4 ;  /* 0x0001800401007387 */ /* 0x000fe80000100a00 */
[----:B------:R-:W-:Y:S04]  /*61e00*/  STL.64 [R1+0x188], R6 ;  /* 0x0001880601007387 */ /* 0x000fe80000100a00 */
[----:B------:R-:W2:Y:S04]  /*61e10*/  LDL.LU R13, [R1+0x49c] ;  /* 0x00049c00010d7983 */ /* 0x000ea80000300800 */
[----:B0-----:R-:W4:Y:S04]  /*61e20*/  LDL.LU R24, [R1+0x40] ;  /* 0x0000400001187983 */ /* 0x001f280000300800 */
[----:B------:R-:W4:Y:S04]  /*61e30*/  LDL.LU R25, [R1+0x44] ;  /* 0x0000440001197983 */ /* 0x000f280000300800 */
[----:B------:R-:W4:Y:S04]  /*61e40*/  LDL.LU R26, [R1+0x48] ;  /* 0x00004800011a7983 */ /* 0x000f280000300800 */
[----:B------:R-:W4:Y:S04]  /*61e50*/  LDL.LU R27, [R1+0x4c] ;  /* 0x00004c00011b7983 */ /* 0x000f280000300800 */
[----:B------:R-:W5:Y:S04]  /*61e60*/  LDL.LU R16, [R1] ;  /* 0x0000000001107983 */ /* 0x000f680000300800 */
[----:B------:R-:W5:Y:S04]  /*61e70*/  LDL.LU R17, [R1+0x4] ;  /* 0x0000040001117983 */ /* 0x000f680000300800 */
[----:B------:R-:W3:Y:S04]  /*61e80*/  LDL.LU R18, [R1+0x8] ;  /* 0x0000080001127983 */ /* 0x000ee80000300800 */
[----:B------:R-:W3:Y:S04]  /*61e90*/  LDL.LU R19, [R1+0xc] ;  /* 0x00000c0001137983 */ /* 0x000ee80000300800 */
[----:B---3--:R-:W-:Y:S04]  /*61ea0*/  STL.64 [R1+0x2ba0], R18 ;  /* 0x002ba01201007387 */ /* 0x008fe80000100a00 */
[----:B-----5:R0:W-:Y:S04]  /*61eb0*/  STL.64 [R1+0x2b98], R16 ;  /* 0x002b981001007387 */ /* 0x0201e80000100a00 */
[----:B0-----:R-:W3:Y:S04]  /*61ec0*/  LDL.LU R16, [R1+0x50] ;  /* 0x0000500001107983 */ /* 0x001ee80000300800 */
[----:B------:R-:W3:Y:S04]  /*61ed0*/  LDL.LU R17, [R1+0x54] ;  /* 0x0000540001117983 */ /* 0x000ee80000300800 */
[----:B------:R-:W5:Y:S04]  /*61ee0*/  LDL.LU R18, [R1+0x58] ;  /* 0x0000580001127983 */ /* 0x000f680000300800 */
[----:B------:R-:W5:Y:S04]  /*61ef0*/  LDL.LU R19, [R1+0x5c] ;  /* 0x00005c0001137983 */ /* 0x000f680000300800 */
[----:B-----5:R-:W-:Y:S04]  /*61f00*/  STL.64 [R1+0x2bb0], R18 ;  /* 0x002bb01201007387 */ /* 0x020fe80000100a00 */
[----:B---3--:R0:W-:Y:S04]  /*61f10*/  STL.64 [R1+0x2ba8], R16 ;  /* 0x002ba81001007387 */ /* 0x0081e80000100a00 */
[----:B0-----:R-:W3:Y:S04]  /*61f20*/  LDL.LU R16, [R1+0x30] ;  /* 0x0000300001107983 */ /* 0x001ee80000300800 */
[----:B------:R-:W3:Y:S04]  /*61f30*/  LDL.LU R17, [R1+0x34] ;  /* 0x0000340001117983 */ /* 0x000ee80000300800 */
[----:B------:R-:W5:Y:S04]  /*61f40*/  LDL.LU R18, [R1+0x38] ;  /* 0x0000380001127983 */ /* 0x000f680000300800 */
[----:B------:R-:W5:Y:S01]  /*61f50*/  LDL.LU R19, [R1+0x3c] ;  /* 0x00003c0001137983 */ /* 0x000f620000300800 */
[----:B------:R-:W-:-:S02]  /*61f60*/  IMAD.MOV.U32 R4, RZ, RZ, R14 ;  /* 0x000000ffff047224 */ /* 0x000fc400078e000e */
[----:B------:R-:W-:Y:S02]  /*61f70*/  IMAD.MOV.U32 R5, RZ, RZ, R15 ;  /* 0x000000ffff057224 */ /* 0x000fe400078e000f */
[----:B------:R-:W-:Y:S02]  /*61f80*/  IMAD.MOV.U32 R6, RZ, RZ, R11 ;  /* 0x000000ffff067224 */ /* 0x000fe400078e000b */
[----:B------:R-:W-:-:S07]  /*61f90*/  IMAD.MOV.U32 R7, RZ, RZ, R0 ;  /* 0x000000ffff077224 */ /* 0x000fce00078e0000 */
[----:B----4-:R-:W-:Y:S01]  /*61fa0*/  HMMA.16816.F32 R4, R4, R28, R24 ;  /* 0x0000001c0404723c */ /* 0x010fe20000001818 */
[----:B-----5:R-:W-:Y:S04]  /*61fb0*/  STL.64 [R1+0x2bc0], R18 ;  /* 0x002bc01201007387 */ /* 0x020fe80000100a00 */
[----:B---3--:R0:W-:Y:S04]  /*61fc0*/  STL.64 [R1+0x2bb8], R16 ;  /* 0x002bb81001007387 */ /* 0x0081e80000100a00 */
[----:B0-----:R-:W3:Y:S04]  /*61fd0*/  LDL.LU R16, [R1+0x60] ;  /* 0x0000600001107983 */ /* 0x001ee80000300800 */
[----:B------:R-:W3:Y:S04]  /*61fe0*/  LDL.LU R17, [R1+0x64] ;  /* 0x0000640001117983 */ /* 0x000ee80000300800 */
[----:B------:R-:W3:Y:S04]  /*61ff0*/  LDL.LU R18, [R1+0x68] ;  /* 0x0000680001127983 */ /* 0x000ee80000300800 */
[----:B------:R-:W3:Y:S04]  /*62000*/  LDL.LU R19, [R1+0x6c] ;  /* 0x00006c0001137983 */ /* 0x000ee80000300800 */
[----:B------:R-:W2:Y:S04]  /*62010*/  LDL.LU R20, [R1+0x10] ;  /* 0x0000100001147983 */ /* 0x000ea80000300800 */
[----:B------:R-:W2:Y:S04]  /*62020*/  LDL.LU R21, [R1+0x14] ;  /* 0x0000140001157983 */ /* 0x000ea80000300800 */
[----:B------:R-:W2:Y:S04]  /*62030*/  LDL.LU R22, [R1+0x18] ;  /* 0x0000180001167983 */ /* 0x000ea80000300800 */
[----:B------:R-:W2:Y:S04]  /*62040*/  LDL.LU R23, [R1+0x1c] ;  /* 0x00001c0001177983 */ /* 0x000ea80000300800 */
[----:B------:R-:W4:Y:S04]  /*62050*/  LDL.LU.64 R26, [R1+0x2bd8] ;  /* 0x002bd800011a7983 */ /* 0x000f280000300a00 */
[----:B------:R-:W5:Y:S04]  /*62060*/  LDL.LU.64 R24, [R1+0x2bd0] ;  /* 0x002bd00001187983 */ /* 0x000f680000300a00 */
[----:B------:R-:W2:Y:S04]  /*62070*/  LDL.LU R29, [R1+0x2bc8] ;  /* 0x002bc800011d7983 */ /* 0x000ea80000300800 */
[----:B------:R0:W-:Y:S04]  /*62080*/  STL.64 [R1+0x190], R4 ;  /* 0x0001900401007387 */ /* 0x0001e80000100a00 */
[----:B------:R1:W-:Y:S01]  /*62090*/  STL.64 [R1+0x198], R6 ;  /* 0x0001980601007387 */ /* 0x0003e20000100a00 */
[----:B0-----:R-:W-:-:S02]  /*620a0*/  IMAD.MOV.U32 R5, RZ, RZ, R8 ;  /* 0x000000ffff057224 */ /* 0x001fc400078e0008 */
[----:B-1----:R-:W-:Y:S02]  /*620b0*/  IMAD.MOV.U32 R6, RZ, RZ, R9 ;  /* 0x000000ffff067224 */ /* 0x002fe400078e0009 */
[----:B------:R-:W-:Y:S02]  /*620c0*/  IMAD.MOV.U32 R7, RZ, RZ, R10 ;  /* 0x000000ffff077224 */ /* 0x000fe400078e000a */
[----:B----4-:R-:W-:-:S07]  /*620d0*/  IMAD.MOV.U32 R4, RZ, RZ, R27 ;  /* 0x000000ffff047224 */ /* 0x010fce00078e001b */
        /* <DEDUP_REMOVED lines=11> */
[----:B------:R-:W5:Y:S04]  /*62190*/  LDL.LU.64 R18, [R1+0x2bb0] ;  /* 0x002bb00001127983 */ /* 0x000f680000300a00 */
[----:B------:R-:W5:Y:S04]  /*621a0*/  LDL.LU.64 R16, [R1+0x2ba8] ;  /* 0x002ba80001107983 */ /* 0x000f680000300a00 */
        /* <DEDUP_REMOVED lines=20> */
[----:B------:R-:W4:Y:S04]  /*622f0*/  LDL.LU.64 R16, [R1+0x2b88] ;  /* 0x002b880001107983 */ /* 0x000f280000300a00 */
[----:B------:R-:W3:-:S14]  /*62300*/  LDL.LU.64 R24, [R1+0x2b80] ;  /* 0x002b800001187983 */ /* 0x000edc0000300a00 */
[----:B------:R0:W-:Y:S04]  /*62310*/  STL.64 [R1], R4 ;  /* 0x0000000401007387 */ /* 0x0001e80000100a00 */
[----:B------:R1:W-:Y:S01]  /*62320*/  STL.64 [R1+0x8], R6 ;  /* 0x0000080601007387 */ /* 0x0003e20000100a00 */
[----:B0-----:R-:W-:Y:S02]  /*62330*/  IMAD.MOV.U32 R4, RZ, RZ, R27 ;  /* 0x000000ffff047224 */ /* 0x001fe400078e001b */
[----:B------:R-:W-:Y:S01]  /*62340*/  IMAD.MOV.U32 R5, RZ, RZ, R8 ;  /* 0x000000ffff057224 */ /* 0x000fe200078e0008 */
[----:B------:R-:W3:Y:S01]  /*62350*/  LDL.LU R27, [R1+0x2b78] ;  /* 0x002b7800011b7983 */ /* 0x000ee20000300800 */
        /* <DEDUP_REMOVED lines=13> */
[----:B------:R-:W2:Y:S04]  /*62430*/  LDL.LU R20, [R1+0x140] ;  /* 0x0001400001147983 */ /* 0x000ea80000300800 */
[----:B------:R-:W5:Y:S04]  /*62440*/  LDL.LU R21, [R1+0x138] ;  /* 0x0001380001157983 */ /* 0x000f680000300800 */
[----:B------:R-:W4:Y:S04]  /*62450*/  LDL.LU R22, [R1+0x148] ;  /* 0x0001480001167983 */ /* 0x000f280000300800 */
[----:B------:R-:W3:Y:S10]  /*62460*/  LDL.LU R23, [R1+0x128] ;  /* 0x0001280001177983 */ /* 0x000ef40000300800 */
[----:B------:R0:W-:Y:S04]  /*62470*/  STL [R1+0x2a18], R4 ;  /* 0x002a180401007387 */ /* 0x0001e80000100800 */
[----:B0-----:R-:W3:Y:S04]  /*62480*/  LDL.LU R4, [R1+0x150] ;  /* 0x0001500001047983 */ /* 0x001ee80000300800 */
[----:B------:R-:W-:Y:S04]  /*62490*/  STL [R1+0x2a00], R5 ;  /* 0x002a000501007387 */ /* 0x000fe80000100800 */
[----:B------:R0:W-:Y:S01]  /*624a0*/  STL.64 [R1+0x29f0], R6 ;  /* 0x0029f00601007387 */ /* 0x0001e20000100a00 */
[----:B--2---:R-:W-:-:S02]  /*624b0*/  IMAD.MOV.U32 R8, RZ, RZ, R20 ;  /* 0x000000ffff087224 */ /* 0x004fc400078e0014 */
[----:B-----5:R-:W-:Y:S02]  /*624c0*/  IMAD.MOV.U32 R9, RZ, RZ, R21 ;  /* 0x000000ffff097224 */ /* 0x020fe400078e0015 */
[----:B----4-:R-:W-:Y:S02]  /*624d0*/  IMAD.MOV.U32 R10, RZ, RZ, R22 ;  /* 0x000000ffff0a7224 */ /* 0x010fe400078e0016 */
[----:B---3--:R-:W-:-:S07]  /*624e0*/  IMAD.MOV.U32 R11, RZ, RZ, R23 ;  /* 0x000000ffff0b7224 */ /* 0x008fce00078e0017 */
[----:B------:R-:W-:Y:S07]  /*624f0*/  HMMA.16816.F32 R24, R8, R2, R24 ;  /* 0x000000020818723c */ /* 0x000fee0000001818 */
[----:B------:R-:W-:Y:S02]  /*62500*/  IMAD.MOV.U32 R8, RZ, RZ, R14 ;  /* 0x000000ffff087224 */ /* 0x000fe400078e000e */
[----:B------:R-:W-:Y:S02]  /*62510*/  IMAD.MOV.U32 R9, RZ, RZ, R15 ;  /* 0x000000ffff097224 */ /* 0x000fe400078e000f */
[----:B------:R-:W-:-:S02]  /*62520*/  IMAD.MOV.U32 R11, RZ, RZ, R0 ;  /* 0x000000ffff0b7224 */ /* 0x000fc400078e0000 */
[----:B------:R-:W-:-:S07]  /*62530*/  IMAD.MOV.U32 R10, RZ, RZ, R4 ;  /* 0x000000ffff0a7224 */ /* 0x000fce00078e0004 */
[----:B------:R-:W-:Y:S03]  /*62540*/  HMMA.16816.F32 R8, R8, R2, R16 ;  /* 0x000000020808723c */ /* 0x000fe60000001810 */
[----:B------:R-:W-:Y:S04]  /*62550*/  STL.64 [R1+0x30], R24 ;  /* 0x0000301801007387 */ /* 0x000fe80000100a00 */
[----:B------:R1:W-:Y:S04]  /*62560*/  STL.64 [R1+0x38], R26 ;  /* 0x0000381a01007387 */ /* 0x0003e80000100a00 */
[----:B------:R-:W2:Y:S04]  /*62570*/  LDL.LU R2, [R1+0x4b8] ;  /* 0x0004b80001027983 */ /* 0x000ea80000300800 */
[----:B------:R-:W2:Y:S04]  /*62580*/  LDL.LU R3, [R1+0x4bc] ;  /* 0x0004bc0001037983 */ /* 0x000ea80000300800 */
[----:B0-----:R-:W3:Y:S04]  /*62590*/  LDL.LU R6, [R1+0x4b0] ;  /* 0x0004b00001067983 */ /* 0x001ee80000300800 */
[----:B------:R-:W3:Y:S04]  /*625a0*/  LDL.LU R7, [R1+0x4b4] ;  /* 0x0004b40001077983 */ /* 0x000ee80000300800 */
[----:B---3--:R-:W-:Y:S04]  /*625b0*/  STL.64 [R1+0x2b60], R6 ;  /* 0x002b600601007387 */ /* 0x008fe80000100a00 */
[----:B------:R0:W-:Y:S04]  /*625c0*/  STL [R1+0x2b58], R4 ;  /* 0x002b580401007387 */ /* 0x0001e80000100800 */
[----:B-1----:R-:W3:Y:S04]  /*625d0*/  LDL.LU R26, [R1+0x4a8] ;  /* 0x0004a800011a7983 */ /* 0x002ee80000300800 */
[----:B------:R-:W3:Y:S04]  /*625e0*/  LDL.LU R27, [R1+0x4ac] ;  /* 0x0004ac00011b7983 */ /* 0x000ee80000300800 */
[----:B------:R-:W4:Y:S04]  /*625f0*/  LDL.LU R16, [R1+0x1e0] ;  /* 0x0001e00001107983 */ /* 0x000f280000300800 */
[----:B------:R-:W4:Y:S04]  /*62600*/  LDL.LU R17, [R1+0x1e4] ;  /* 0x0001e40001117983 */ /* 0x000f280000300800 */
[----:B------:R-:W5:Y:S04]  /*62610*/  LDL.LU R18, [R1+0x1e8] ;  /* 0x0001e80001127983 */ /* 0x000f680000300800 */
[----:B------:R-:W5:Y:S04]  /*62620*/  LDL.LU R19, [R1+0x1ec] ;  /* 0x0001ec0001137983 */ /* 0x000f680000300800 */
[----:B0-----:R-:W3:Y:S04]  /*62630*/  LDL.LU R4, [R1+0x80] ;  /* 0x0000800001047983 */ /* 0x001ee80000300800 */
[----:B------:R-:W3:Y:S04]  /*62640*/  LDL.LU R5, [R1+0x84] ;  /* 0x0000840001057983 */ /* 0x000ee80000300800 */
[----:B------:R-:W3:Y:S04]  /*62650*/  LDL.LU R6, [R1+0x88] ;  /* 0x0000880001067983 */ /* 0x000ee80000300800 */
[----:B------:R-:W3:Y:S04]  /*62660*/  LDL.LU R7, [R1+0x8c] ;  /* 0x00008c0001077983 */ /* 0x000ee80000300800 */
        /* <DEDUP_REMOVED lines=29> */
[----:B------:R0:W-:Y:S04]  /*62840*/  STL [R1+0x29ec], R10 ;  /* 0x0029ec0a01007387 */ /* 0x0001e80000100800 */
[----:B0-----:R-:W4:Y:S04]  /*62850*/  LDL.LU R10, [R1+0x130] ;  /* 0x00013000010a7983 */ /* 0x001f280000300800 */
[----:B------:R0:W-:Y:S04]  /*62860*/  STL [R1+0x29e8], R11 ;  /* 0x0029e80b01007387 */ /* 0x0001e80000100800 */
[----:B0-----:R-:W5:Y:S04]  /*62870*/  LDL.LU R11, [R1+0x158] ;  /* 0x00015800010b7983 */ /* 0x001f680000300800 */
[----:B------:R-:W-:Y:S04]  /*62880*/  STL.64 [R1+0x29f8], R8 ;  /* 0x0029f80801007387 */ /* 0x000fe80000100a00 */
[----:B------:R-:W2:Y:S04]  /*62890*/  LDL.LU.64 R6, [R1+0x2b60] ;  /* 0x002b600001067983 */ /* 0x000ea80000300a00 */
[----:B------:R-:W3:Y:S04]  /*628a0*/  LDL.LU R4, [R1+0x2b58] ;  /* 0x002b580001047983 */ /* 0x000ee80000300800 */
[----:B------:R-:W-:Y:S04]  /*628b0*/  STL.64 [R1+0x100], R12 ;  /* 0x0001000c01007387 */ /* 0x000fe80000100a00 */
[----:B------:R0:W-:Y:S02]  /*628c0*/  STL.64 [R1+0x108], R14 ;  /* 0x0001080e01007387 */ /* 0x0001e40000100a00 */
[----:B0-----:R-:W-:-:S02]  /*628d0*/  IMAD.MOV.U32 R15, RZ, RZ, R0 ;  /* 0x000000ffff0f7224 */ /* 0x001fc400078e0000 */
[----:B----4-:R-:W-:Y:S02]  /*628e0*/  IMAD.MOV.U32 R13, RZ, RZ, R10 ;  /* 0x000000ffff0d7224 */ /* 0x010fe400078e000a */
[----:B-----5:R-:W-:Y:S02]  /*628f0*/  IMAD.MOV.U32 R12, RZ, RZ, R11 ;  /* 0x000000ffff0c7224 */ /* 0x020fe400078e000b */
[----:B---3--:R-:W-:-:S07]  /*62900*/  IMAD.MOV.U32 R14, RZ, RZ, R4 ;  /* 0x000000ffff0e7224 */ /* 0x008fce00078e0004 */
[----:B------:R-:W-:Y:S01]  /*62910*/  HMMA.16816.F32 R12, R12, R26, R16 ;  /* 0x0000001a0c0c723c */ /* 0x000fe20000001810 */
        /* <DEDUP_REMOVED lines=35> */
[----:B------:R1:W-:Y:S04]  /*62b50*/  STL.64 [R1+0xe8], R14 ;  /* 0x0000e80e01007387 */ /* 0x0003e80000100a00 */
[----:B------:R-:W4:Y:S01]  /*62b60*/  LDL.LU R6, [R1+0x4c8] ;  /* 0x0004c80001067983 */ /* 0x000f220000300800 */
[----:B0-----:R-:W-:Y:S02]  /*62b70*/  IMAD.MOV.U32 R12, RZ, RZ, R11 ;  /* 0x000000ffff0c7224 */ /* 0x001fe400078e000b */
[----:B------:R-:W-:-:S02]  /*62b80*/  IMAD.MOV.U32 R13, RZ, RZ, R10 ;  /* 0x000000ffff0d7224 */ /* 0x000fc400078e000a */
[----:B-1----:R-:W-:Y:S02]  /*62b90*/  IMAD.MOV.U32 R14, RZ, RZ, R4 ;  /* 0x000000ffff0e7224 */ /* 0x002fe400078e0004 */
[----:B------:R-:W-:-:S07]  /*62ba0*/  IMAD.MOV.U32 R15, RZ, RZ, R0 ;  /* 0x000000ffff0f7224 */ /* 0x000fce00078e0000 */
[----:B--2---:R-:W-:-:S15]  /*62bb0*/  HMMA.16816.F32 R12, R12, R2, R16 ;  /* 0x000000020c0c723c */ /* 0x004fde0000001810 */
[----:B------:R-:W-:-:S08]  /*62bc0*/  NOP ;  /* 0x0000000000007918 */ /* 0x000fd00000000000 */
[----:B------:R0:W-:Y:S04]  /*62bd0*/  STL.64 [R1+0x80], R12 ;  /* 0x0000800c01007387 */ /* 0x0001e80000100a00 */
[----:B------:R1:W-:Y:S04]  /*62be0*/  STL.64 [R1+0x88], R14 ;  /* 0x0000880e01007387 */ /* 0x0003e80000100a00 */
[----:B------:R-:W4:Y:S04]  /*62bf0*/  LDL.LU R7, [R1+0x4cc] ;  /* 0x0004cc0001077983 */ /* 0x000f280000300800 */
[----:B------:R-:W2:Y:S01]  /*62c00*/  LDL.LU.64 R2, [R1+0x4d0] ;  /* 0x0004d00001027983 */ /* 0x000ea20000300a00 */
[----:B0-----:R-:W-:-:S03]  /*62c10*/  IMAD.MOV.U32 R12, RZ, RZ, R20 ;  /* 0x000000ffff0c7224 */ /* 0x001fc600078e0014 */
[----:B------:R-:W-:Y:S01]  /*62c20*/  STL.64 [R1+0x2b10], R22 ;  /* 0x002b101601007387 */ /* 0x000fe20000100a00 */
[----:B------:R-:W-:-:S03]  /*62c30*/  IMAD.MOV.U32 R13, RZ, RZ, R21 ;  /* 0x000000ffff0d7224 */ /* 0x000fc600078e0015 */
[----:B------:R0:W-:Y:S01]  /*62c40*/  STL.64 [R1+0x2b08], R20 ;  /* 0x002b081401007387 */ /* 0x0001e20000100a00 */
[----:B-1----:R-:W-:Y:S02]  /*62c50*/  IMAD.MOV.U32 R14, RZ, RZ, R22 ;  /* 0x000000ffff0e7224 */ /* 0x002fe400078e0016 */
[----:B------:R-:W-:Y:S01]  /*62c60*/  IMAD.MOV.U32 R15, RZ, RZ, R23 ;  /* 0x000000ffff0f7224 */ /* 0x000fe200078e0017 */
[----:B0-----:R-:W3:Y:S04]  /*62c70*/  LDL.LU R20, [R1+0x2c0] ;  /* 0x0002c00001147983 */ /* 0x001ee80000300800 */
[----:B------:R-:W3:Y:S04]  /*62c80*/  LDL.LU R21, [R1+0x2c4] ;  /* 0x0002c40001157983 */ /* 0x000ee80000300800 */
[----:B------:R-:W3:Y:S04]  /*62c90*/  LDL.LU R22, [R1+0x2c8] ;  /* 0x0002c80001167983 */ /* 0x000ee80000300800 */
[----:B------:R-:W3:Y:S02]  /*62ca0*/  LDL.LU R23, [R1+0x2cc] ;  /* 0x0002cc0001177983 */ /* 0x000ee40000300800 */
[----:B---3--:R-:W-:Y:S02]  /*62cb0*/  HMMA.16816.F32 R12, R12, R26, R20 ;  /* 0x0000001a0c0c723c */ /* 0x008fe40000001814 */
[----:B------:R-:W3:Y:S04]  /*62cc0*/  LDL.LU.64 R22, [R1+0x2b10] ;  /* 0x002b100001167983 */ /* 0x000ee80000300a00 */
[----:B------:R-:W5:-:S15]  /*62cd0*/  LDL.LU.64 R20, [R1+0x2b08] ;  /* 0x002b080001147983 */ /* 0x000f5e0000300a00 */
[----:B------:R-:W-:-:S02]  /*62ce0*/  NOP ;  /* 0x0000000000007918 */ /* 0x000fc40000000000 */
[----:B------:R0:W-:Y:S04]  /*62cf0*/  STL.64 [R1+0xd0], R12 ;  /* 0x0000d00c01007387 */ /* 0x0001e80000100a00 */
[----:B------:R1:W-:Y:S04]  /*62d00*/  STL.64 [R1+0xd8], R14 ;  /* 0x0000d80e01007387 */ /* 0x0003e80000100a00 */
[----:B0-----:R-:W4:Y:S04]  /*62d10*/  LDL.LU R12, [R1+0x220] ;  /* 0x00022000010c7983 */ /* 0x001f280000300800 */
[----:B------:R-:W4:Y:S04]  /*62d20*/  LDL.LU R13, [R1+0x224] ;  /* 0x00022400010d7983 */ /* 0x000f280000300800 */
[----:B-1----:R-:W4:Y:S04]  /*62d30*/  LDL.LU R14, [R1+0x228] ;  /* 0x00022800010e7983 */ /* 0x002f280000300800 */
[----:B------:R-:W4:Y:S01]  /*62d40*/  LDL.LU R15, [R1+0x22c] ;  /* 0x00022c00010f7983 */ /* 0x000f220000300800 */
[----:B------:R-:W-:-:S02]  /*62d50*/  IMAD.MOV.U32 R16, RZ, RZ, R11 ;  /* 0x000000ffff107224 */ /* 0x000fc400078e000b */
[----:B------:R-:W-:Y:S01]  /*62d60*/  IMAD.MOV.U32 R17, RZ, RZ, R10 ;  /* 0x000000ffff117224 */ /* 0x000fe200078e000a */
[----:B------:R-:W2:Y:S01]  /*62d70*/  LDL.LU R8, [R1+0x4d8] ;  /* 0x0004d80001087983 */ /* 0x000ea20000300800 */
[----:B------:R-:W-:Y:S02]  /*62d80*/  IMAD.MOV.U32 R18, RZ, RZ, R4 ;  /* 0x000000ffff127224 */ /* 0x000fe400078e0004 */
[----:B------:R-:W-:-:S07]  /*62d90*/  IMAD.MOV.U32 R19, RZ, RZ, R0 ;  /* 0x000000ffff137224 */ /* 0x000fce00078e0000 */
[----:B----4-:R-:W-:-:S15]  /*62da0*/  HMMA.16816.F32 R12, R16, R26, R12 ;  /* 0x0000001a100c723c */ /* 0x010fde000000180c */
[----:B------:R-:W-:-:S08]  /*62db0*/  NOP ;  /* 0x0000000000007918 */ /* 0x000fd00000000000 */
[----:B------:R-:W-:Y:S04]  /*62dc0*/  STL.64 [R1+0x70], R12 ;  /* 0x0000700c01007387 */ /* 0x000fe80000100a00 */
[----:B------:R-:W-:Y:S04]  /*62dd0*/  STL.64 [R1+0x78], R14 ;  /* 0x0000780e01007387 */ /* 0x000fe80000100a00 */
[----:B------:R-:W4:Y:S04]  /*62de0*/  LDL.LU R9, [R1+0x4dc] ;  /* 0x0004dc0001097983 */ /* 0x000f280000300800 */
[----:B------:R-:W3:Y:S04]  /*62df0*/  LDL.LU R24, [R1+0x290] ;  /* 0x0002900001187983 */ /* 0x000ee80000300800 */
        /* <DEDUP_REMOVED lines=15> */
[----:B------:R-:W-:-:S03]  /*62ef0*/  IMAD.MOV.U32 R12, RZ, RZ, R20 ;  /* 0x000000ffff0c7224 */ /* 0x000fc600078e0014 */
        /* <DEDUP_REMOVED lines=9> */
[----:B--2---:R-:W-:Y:S02]  /*62f90*/  IMAD.MOV.U32 R28, RZ, RZ, R2 ;  /* 0x000000ffff1c7224 */ /* 0x004fe400078e0002 */
[----:B------:R-:W-:-:S03]  /*62fa0*/  IMAD.MOV.U32 R5, RZ, RZ, R3 ;  /* 0x000000ffff057224 */ /* 0x000fc600078e0003 */
[----:B---3--:R-:W-:Y:S01]  /*62fb0*/  HMMA.16816.F32 R12, R12, R2, R24 ;  /* 0x000000020c0c723c */ /* 0x008fe20000001818 */
[----:B------:R-:W2:Y:S04]  /*62fc0*/  LDL.LU.64 R26, [R1+0x2b00] ;  /* 0x002b0000011a7983 */ /* 0x000ea80000300a00 */
[----:B------:R-:W2:-:S15]  /*62fd0*/  LDL.LU.64 R24, [R1+0x2af8] ;  /* 0x002af80001187983 */ /* 0x000e9e0000300a00 */
[----:B------:R-:W-:-:S04]  /*62fe0*/  NOP ;  /* 0x0000000000007918 */ /* 0x000fc80000000000 */
[----:B------:R-:W-:Y:S02]  /*62ff0*/  IMAD.MOV.U32 R3, RZ, RZ, R14 ;  /* 0x000000ffff037224 */ /* 0x000fe400078e000e */
[----:B------:R-:W-:Y:S02]  /*63000*/  IMAD.MOV.U32 R2, RZ, RZ, R15 ;  /* 0x000000ffff027224 */ /* 0x000fe400078e000f */
[----:B------:R-:W-:Y:S02]  /*63010*/  IMAD.MOV.U32 R14, RZ, RZ, R28 ;  /* 0x000000ffff0e7224 */ /* 0x000fe400078e001c */
[----:B------:R-:W-:Y:S01]  /*63020*/  IMAD.MOV.U32 R15, RZ, RZ, R5 ;  /* 0x000000ffff0f7224 */ /* 0x000fe200078e0005 */
[----:B------:R0:W-:Y:S04]  /*63030*/  STL.64 [R1+0xc0], R12 ;  /* 0x0000c00c01007387 */ /* 0x0001e80000100a00 */
[----:B------:R-:W3:Y:S04]  /*63040*/  LDL.LU R28, [R1+0x2af0] ;  /* 0x002af000011c7983 */ /* 0x000ee80000300800 */
[----:B------:R1:W-:Y:S04]  /*63050*/  STL [R1+0x297c], R2 ;  /* 0x00297c0201007387 */ /* 0x0003e80000100800 */
[----:B------:R5:W-:Y:S01]  /*63060*/  STL [R1+0x2978], R3 ;  /* 0x0029780301007387 */ /* 0x000be20000100800 */
[----:B--2---:R-:W-:Y:S03]  /*63070*/  HMMA.16816.F32 R16, R16, R14, R24 ;  /* 0x0000000e1010723c */ /* 0x004fe60000001818 */
[----:B------:R-:W2:Y:S04]  /*63080*/  LDL.LU.64 R26, [R1+0x2ae8] ;  /* 0x002ae800011a7983 */ /* 0x000ea80000300a00 */
[----:B------:R-:W2:Y:S01]  /*63090*/  LDL.LU.64 R24, [R1+0x2ae0] ;  /* 0x002ae00001187983 */ /* 0x000ea20000300a00 */
[----:B0-----:R-:W-:-:S02]  /*630a0*/  IMAD.MOV.U32 R12, RZ, RZ, R20 ;  /* 0x000000ffff0c7224 */ /* 0x001fc400078e0014 */
[----:B------:R-:W-:Y:S02]  /*630b0*/  IMAD.MOV.U32 R13, RZ, RZ, R21 ;  /* 0x000000ffff0d7224 */ /* 0x000fe400078e0015 */
[----:B------:R-:W-:Y:S02]  /*630c0*/  IMAD.MOV.U32 R14, RZ, RZ, R22 ;  /* 0x000000ffff0e7224 */ /* 0x000fe400078e0016 */
[----:B------:R-:W-:-:S09]  /*630d0*/  IMAD.MOV.U32 R15, RZ, RZ, R23 ;  /* 0x000000ffff0f7224 */ /* 0x000fd200078e0017 */
[----:B------:R-:W-:Y:S04]  /*630e0*/  STL.64 [R1+0x60], R16 ;  /* 0x0000601001007387 */ /* 0x000fe80000100a00 */
[----:B------:R-:W-:Y:S01]  /*630f0*/  STL.64 [R1+0x68], R18 ;  /* 0x0000681201007387 */ /* 0x000fe20000100a00 */
[----:B--2---:R-:W-:Y:S03]  /*63100*/  HMMA.16816.F32 R12, R12, R6, R24 ;  /* 0x000000060c0c723c */ /* 0x004fe60000001818 */
[----:B------:R-:W4:Y:S04]  /*63110*/  LDL.LU.64 R26, [R1+0x2ad8] ;  /* 0x002ad800011a7983 */ /* 0x000f280000300a00 */
[----:B------:R-:W4:-:S15]  /*63120*/  LDL.LU.64 R24, [R1+0x2ad0] ;  /* 0x002ad00001187983 */ /* 0x000f1e0000300a00 */
[----:B------:R-:W-:-:S01]  /*63130*/  NOP ;  /* 0x0000000000007918 */ /* 0x000fc20000000000 */
[----:B------:R0:W-:Y:S01]  /*63140*/  STL.64 [R1+0xb0], R12 ;  /* 0x0000b00c01007387 */ /* 0x0001e20000100a00 */
[----:B-1----:R-:W-:Y:S02]  /*63150*/  IMAD.MOV.U32 R2, RZ, RZ, R14 ;  /* 0x000000ffff027224 */ /* 0x002fe400078e000e */
[----:B-----5:R-:W-:Y:S01]  /*63160*/  IMAD.MOV.U32 R3, RZ, RZ, R15 ;  /* 0x000000ffff037224 */ /* 0x020fe200078e000f */
        /* <DEDUP_REMOVED lines=8> */
[----:B------:R-:W-:Y:S04]  /*631f0*/  STL [R1+0x29a8], R2 ;  /* 0x0029a80201007387 */ /* 0x000fe80000100800 */
[----:B------:R-:W-:Y:S02]  /*63200*/  STL [R1+0x29d8], R3 ;  /* 0x0029d80301007387 */ /* 0x000fe40000100800 */
[----:B--2---:R-:W-:Y:S02]  /*63210*/  HMMA.16816.F32 R12, R16, R6, R12 ;  /* 0x00000006100c723c */ /* 0x004fe4000000180c */
[----:B------:R-:W2:Y:S05]  /*63220*/  LDL.LU R6, [R1+0x4e0] ;  /* 0x0004e00001067983 */ /* 0x000eaa0000300800 */
[----:B------:R-:W-:-:S02]  /*63230*/  IMAD.MOV.U32 R16, RZ, RZ, R20 ;  /* 0x000000ffff107224 */ /* 0x000fc400078e0014 */
[----:B------:R-:W-:Y:S02]  /*63240*/  IMAD.MOV.U32 R17, RZ, RZ, R21 ;  /* 0x000000ffff117224 */ /* 0x000fe400078e0015 */
[----:B------:R-:W-:Y:S02]  /*63250*/  IMAD.MOV.U32 R18, RZ, RZ, R22 ;  /* 0x000000ffff127224 */ /* 0x000fe400078e0016 */
[----:B------:R-:W-:-:S07]  /*63260*/  IMAD.MOV.U32 R19, RZ, RZ, R23 ;  /* 0x000000ffff137224 */ /* 0x000fce00078e0017 */
[----:B----4-:R-:W-:Y:S03]  /*63270*/  HMMA.16816.F32 R24, R16, R8, R24 ;  /* 0x000000081018723c */ /* 0x010fe60000001818 */
[----:B------:R-:W-:Y:S04]  /*63280*/  STL.64 [R1+0x50], R12 ;  /* 0x0000500c01007387 */ /* 0x000fe80000100a00 */
[----:B------:R-:W-:Y:S04]  /*63290*/  STL.64 [R1+0x58], R14 ;  /* 0x0000580e01007387 */ /* 0x000fe80000100a00 */
[----:B------:R-:W2:Y:S04]  /*632a0*/  LDL.LU R7, [R1+0x4e4] ;  /* 0x0004e40001077983 */ /* 0x000ea80000300800 */
[----:B------:R-:W4:Y:S04]  /*632b0*/  LDL R5, [R1+0x14c] ;  /* 0x00014c0001057983 */ /* 0x000f280000100800 */
[----:B------:R-:W5:Y:S04]  /*632c0*/  LDL.LU R16, [R1+0x270] ;  /* 0x0002700001107983 */ /* 0x000f680000300800 */
[----:B------:R0:W-:Y:S04]  /*632d0*/  STL.64 [R1+0x20], R24 ;  /* 0x0000201801007387 */ /* 0x0001e80000100a00 */
[----:B------:R1:W-:Y:S04]  /*632e0*/  STL.64 [R1+0x28], R26 ;  /* 0x0000281a01007387 */ /* 0x0003e80000100a00 */
[----:B------:R-:W5:Y:S04]  /*632f0*/  LDL.LU R17, [R1+0x274] ;  /* 0x0002740001117983 */ /* 0x000f680000300800 */
[----:B------:R-:W5:Y:S04]  /*63300*/  LDL.LU R18, [R1+0x278] ;  /* 0x0002780001127983 */ /* 0x000f680000300800 */
[----:B------:R-:W5:Y:S04]  /*63310*/  LDL.LU R19, [R1+0x27c] ;  /* 0x00027c0001137983 */ /* 0x000f680000300800 */
[----:B0-----:R-:W3:Y:S04]  /*63320*/  LDL.LU R24, [R1+0x1f0] ;  /* 0x0001f00001187983 */ /* 0x001ee80000300800 */
[----:B------:R-:W3:Y:S04]  /*63330*/  LDL.LU R25, [R1+0x1f4] ;  /* 0x0001f40001197983 */ /* 0x000ee80000300800 */
[----:B-1----:R-:W2:Y:S04]  /*63340*/  LDL.LU R26, [R1+0x1f8] ;  /* 0x0001f800011a7983 */ /* 0x002ea80000300800 */
[----:B------:R-:W2:Y:S01]  /*63350*/  LDL.LU R27, [R1+0x1fc] ;  /* 0x0001fc00011b7983 */ /* 0x000ea20000300800 */
[----:B------:R-:W-:-:S02]  /*63360*/  IMAD.MOV.U32 R12, RZ, RZ, R11 ;  /* 0x000000ffff0c7224 */ /* 0x000fc400078e000b */
[----:B------:R-:W-:Y:S02]  /*63370*/  IMAD.MOV.U32 R13, RZ, RZ, R10 ;  /* 0x000000ffff0d7224 */ /* 0x000fe400078e000a */
[----:B------:R-:W-:Y:S02]  /*63380*/  IMAD.MOV.U32 R14, RZ, RZ, R4 ;  /* 0x000000ffff0e7224 */ /* 0x000fe400078e0004 */
[----:B------:R-:W-:-:S07]  /*63390*/  IMAD.MOV.U32 R15, RZ, RZ, R0 ;  /* 0x000000ffff0f7224 */ /* 0x000fce00078e0000 */
[----:B-----5:R-:W-:Y:S01]  /*633a0*/  HMMA.16816.F32 R12, R12, R8, R16 ;  /* 0x000000080c0c723c */ /* 0x020fe20000001810 */
[----:B--2---:R-:W-:Y:S04]  /*633b0*/  STL.64 [R1+0x2ab8], R26 ;  /* 0x002ab81a01007387 */ /* 0x004fe80000100a00 */
[----:B---3--:R0:W-:Y:S04]  /*633c0*/  STL.64 [R1+0x2ab0], R24 ;  /* 0x002ab01801007387 */ /* 0x0081e80000100a00 */
[----:B0-----:R-:W2:Y:S04]  /*633d0*/  LDL.LU R24, [R1+0x250] ;  /* 0x0002500001187983 */ /* 0x001ea80000300800 */
[----:B------:R-:W2:Y:S04]  /*633e0*/  LDL.LU R25, [R1+0x254] ;  /* 0x0002540001197983 */ /* 0x000ea80000300800 */
[----:B------:R-:W2:Y:S04]  /*633f0*/  LDL.LU R26, [R1+0x258] ;  /* 0x00025800011a7983 */ /* 0x000ea80000300800 */
[----:B------:R-:W2:Y:S04]  /*63400*/  LDL.LU R27, [R1+0x25c] ;  /* 0x00025c00011b7983 */ /* 0x000ea80000300800 */
[----:B------:R-:W3:Y:S04]  /*63410*/  LDL.LU R8, [R1+0x5c0] ;  /* 0x0005c00001087983 */ /* 0x000ee80000300800 */
[----:B------:R-:W3:Y:S04]  /*63420*/  LDL.LU R9, [R1+0x5c4] ;  /* 0x0005c40001097983 */ /* 0x000ee80000300800 */
[----:B------:R-:W5:Y:S04]  /*63430*/  LDL.LU R2, [R1+0x5c8] ;  /* 0x0005c80001027983 */ /* 0x000f680000300800 */
[----:B------:R-:W5:Y:S04]  /*63440*/  LDL.LU R3, [R1+0x5cc] ;  /* 0x0005cc0001037983 */ /* 0x000f680000300800 */
[----:B------:R0:W-:Y:S04]  /*63450*/  STL.64 [R1+0x29b0], R12 ;  /* 0x0029b00c01007387 */ /* 0x0001e80000100a00 */
[----:B------:R1:W-:Y:S01]  /*63460*/  STL.64 [R1+0x2918], R14 ;  /* 0x0029180e01007387 */ /* 0x0003e20000100a00 */
[----:B0-----:R-:W-:-:S03]  /*63470*/  IMAD.MOV.U32 R12, RZ, RZ, R28 ;  /* 0x000000ffff0c7224 */ /* 0x001fc600078e001c */
[----:B------:R-:W4:Y:S01]  /*63480*/  LDL.LU R28, [R1+0x2ac8] ;  /* 0x002ac800011c7983 */ /* 0x000f220000300800 */
[----:B------:R-:W-:-:S03]  /*63490*/  IMAD.MOV.U32 R13, RZ, RZ, R29 ;  /* 0x000000ffff0d7224 */ /* 0x000fc600078e001d */
[----:B------:R-:W3:Y:S04]  /*634a0*/  LDL.LU R29, [R1+0x2ac4] ;  /* 0x002ac400011d7983 */ /* 0x000ee80000300800 */
[----:B-1----:R-:W5:Y:S04]  /*634b0*/  LDL.LU R14, [R1+0x1d8] ;  /* 0x0001d800010e7983 */ /* 0x002f680000300800 */
[----:B------:R-:W5:Y:S01]  /*634c0*/  LDL.LU R15, [R1+0x1dc] ;  /* 0x0001dc00010f7983 */ /* 0x000f620000300800 */
[----:B------:R-:W-:Y:S02]  /*634d0*/  IMAD.MOV.U32 R17, RZ, RZ, R10 ;  /* 0x000000ffff117224 */ /* 0x000fe400078e000a */
[----:B------:R-:W-:-:S02]  /*634e0*/  IMAD.MOV.U32 R16, RZ, RZ, R11 ;  /* 0x000000ffff107224 */ /* 0x000fc400078e000b */
[----:B------:R-:W-:Y:S01]  /*634f0*/  IMAD.MOV.U32 R19, RZ, RZ, R0 ;  /* 0x000000ffff137224 */ /* 0x000fe200078e0000 */
[----:B--2---:R-:W-:Y:S01]  /*63500*/  HMMA.16816.F32 R20, R20, R6, R24 ;  /* 0x000000061414723c */ /* 0x004fe20000001818 */
[----:B-----5:R3:W-:Y:S04]  /*63510*/  STL.64 [R1+0x2aa8], R14 ;  /* 0x002aa80e01007387 */ /* 0x0207e80000100a00 */
[----:B------:R0:W-:Y:S01]  /*63520*/  STL.64 [R1+0x2aa0], R12 ;  /* 0x002aa00c01007387 */ /* 0x0001e20000100a00 */
[----:B---3--:R-:W-:Y:S02]  /*63530*/  IMAD.MOV.U32 R14, RZ, RZ, R29 ;  /* 0x000000ffff0e7224 */ /* 0x008fe400078e001d */
[----:B----4-:R-:W-:Y:S01]  /*63540*/  IMAD.MOV.U32 R15, RZ, RZ, R28 ;  /* 0x000000ffff0f7224 */ /* 0x010fe200078e001c */
[----:B0-----:R-:W2:Y:S04]  /*63550*/  LDL.LU R12, [R1+0x210] ;  /* 0x00021000010c7983 */ /* 0x001ea80000300800 */
[----:B------:R-:W2:Y:S04]  /*63560*/  LDL.LU R13, [R1+0x214] ;  /* 0x00021400010d7983 */ /* 0x000ea80000300800 */
[----:B------:R-:W3:Y:S04]  /*63570*/  LDL.LU R29, [R1+0x154] ;  /* 0x00015400011d7983 */ /* 0x000ee80000300800 */
[----:B------:R-:W4:Y:S04]  /*63580*/  LDL.LU R28, [R1+0x124] ;  /* 0x00012400011c7983 */ /* 0x000f280000300800 */
[----:B------:R-:W5:Y:S04]  /*63590*/  LDL.LU R10, [R1+0x5b8] ;  /* 0x0005b800010a7983 */ /* 0x000f680000300800 */
[----:B------:R-:W5:Y:S04]  /*635a0*/  LDL.LU R11, [R1+0x5bc] ;  /* 0x0005bc00010b7983 */ /* 0x000f680000300800 */
[----:B------:R-:W2:Y:S04]  /*635b0*/  LDL.LU R0, [R1+0x2ac0] ;  /* 0x002ac00001007983 */ /* 0x000ea80000300800 */
[----:B------:R-:W3:Y:S04]  /*635c0*/  LDL.LU.64 R26, [R1+0x2ab8] ;  /* 0x002ab800011a7983 */ /* 0x000ee80000300a00 */
[----:B------:R-:W3:Y:S01]  /*635d0*/  LDL.LU.64 R24, [R1+0x2ab0] ;  /* 0x002ab00001187983 */ /* 0x000ee20000300a00 */
[----:B------:R-:W-:-:S07]  /*635e0*/  IMAD.MOV.U32 R18, RZ, RZ, R4 ;  /* 0x000000ffff127224 */ /* 0x000fce00078e0004 */
[----:B---3--:R-:W-:-:S15]  /*635f0*/  HMMA.16816.F32 R16, R16, R6, R24 ;  /* 0x000000061010723c */ /* 0x008fde0000001818 */
[----:B------:R-:W-:-:S08]  /*63600*/  NOP ;  /* 0x0000000000007918 */ /* 0x000fd00000000000 */
[----:B------:R0:W-:Y:S04]  /*63610*/  STL [R1+0x2914], R17 ;  /* 0x0029141101007387 */ /* 0x0001e80000100800 */
[----:B------:R-:W-:Y:S04]  /*63620*/  STL.64 [R1+0x10], R20 ;  /* 0x0000101401007387 */ /* 0x000fe80000100a00 */
[----:B------:R-:W-:Y:S04]  /*63630*/  STL.64 [R1+0x18], R22 ;  /* 0x0000181601007387 */ /* 0x000fe80000100a00 */
[----:B0-----:R-:W3:Y:S04]  /*63640*/  LDL R17, [R1+0x134] ;  /* 0x0001340001117983 */ /* 0x001ee80000100800 */
[----:B------:R0:W-:Y:S04]  /*63650*/  STL [R1+0x2940], R16 ;  /* 0x0029401001007387 */ /* 0x0001e80000100800 */
[----:B0-----:R-:W4:Y:S04]  /*63660*/  LDL R16, [R1+0x15c] ;  /* 0x00015c0001107983 */ /* 0x001f280000100800 */
[----:B------:R0:W-:Y:S04]  /*63670*/  STL [R1+0x2910], R18 ;  /* 0x0029101201007387 */ /* 0x0001e80000100800 */
[----:B0-----:R-:W5:Y:S04]  /*63680*/  LDL R18, [R1+0x12c] ;  /* 0x00012c0001127983 */ /* 0x001f680000100800 */
[----:B------:R0:W-:Y:S04]  /*63690*/  STL [R1+0x290c], R19 ;  /* 0x00290c1301007387 */ /* 0x0001e80000100800 */
[----:B0-----:R-:W3:Y:S01]  /*636a0*/  LDL.LU R19, [R1+0x144] ;  /* 0x0001440001137983 */ /* 0x001ee20000300800 */
[----:B--2---:R-:W-:-:S02]  /*636b0*/  IMAD.MOV.U32 R21, RZ, RZ, R0 ;  /* 0x000000ffff157224 */ /* 0x004fc400078e0000 */
[----:B------:R-:W-:Y:S02]  /*636c0*/  IMAD.MOV.U32 R22, RZ, RZ, R5 ;  /* 0x000000ffff167224 */ /* 0x000fe400078e0005 */
[----:B-----5:R-:W-:Y:S02]  /*636d0*/  IMAD.MOV.U32 R23, RZ, RZ, R18 ;  /* 0x000000ffff177224 */ /* 0x020fe400078e0012 */
[----:B---3--:R-:W-:-:S07]  /*636e0*/  IMAD.MOV.U32 R20, RZ, RZ, R19 ;  /* 0x000000ffff147224 */ /* 0x008fce00078e0013 */
[----:B------:R-:W-:Y:S01]  /*636f0*/  HMMA.16816.F32 R20, R20, R2, R12 ;  /* 0x000000021414723c */ /* 0x000fe2000000180c */
[----:B------:R-:W2:Y:S04]  /*63700*/  LDL.LU.64 R14, [R1+0x2aa8] ;  /* 0x002aa800010e7983 */ /* 0x000ea80000300a00 */
[----:B------:R-:W2:Y:S01]  /*63710*/  LDL.LU.64 R12, [R1+0x2aa0] ;  /* 0x002aa000010c7983 */ /* 0x000ea20000300a00 */
[----:B------:R-:W-:Y:S02]  /*63720*/  IMAD.MOV.U32 R24, RZ, RZ, R19 ;  /* 0x000000ffff187224 */ /* 0x000fe400078e0013 */
[----:B------:R-:W-:Y:S02]  /*63730*/  IMAD.MOV.U32 R25, RZ, RZ, R0 ;  /* 0x000000ffff197224 */ /* 0x000fe400078e0000 */
[----:B------:R-:W-:-:S02]  /*63740*/  IMAD.MOV.U32 R26, RZ, RZ, R5 ;  /* 0x000000ffff1a7224 */ /* 0x000fc400078e0005 */
[----:B------:R-:W-:-:S11]  /*63750*/  IMAD.MOV.U32 R27, RZ, RZ, R18 ;  /* 0x000000ffff1b7224 */ /* 0x000fd600078e0012 */
[----:B------:R-:W-:Y:S04]  /*63760*/  STL.64 [R1+0x7e0], R20 ;  /* 0x0007e01401007387 */ /* 0x000fe80000100a00 */
[----:B------:R2:W-:Y:S02]  /*63770*/  STL.64 [R1+0x7e8], R22 ;  /* 0x0007e81601007387 */ /* 0x0005e40000100a00 */
[----:B--2---:R-:W-:Y:S02]  /*63780*/  HMMA.16816.F32 R20, R24, R8, R12 ;  /* 0x000000081814723c */ /* 0x004fe4000000180c */
[----:B------:R-:W2:-:S15]  /*63790*/  LDL.LU R12, [R1+0x1c0] ;  /* 0x0001c000010c7983 */ /* 0x000e9e0000300800 */
[----:B------:R-:W-:-:S06]  /*637a0*/  NOP ;  /* 0x0000000000007918 */ /* 0x000fcc0000000000 */
[----:B------:R-:W-:Y:S04]  /*637b0*/  STL.64 [R1+0x680], R20 ;  /* 0x0006801401007387 */ /* 0x000fe80000100a00 */
[----:B------:R-:W-:Y:S04]  /*637c0*/  STL.64 [R1+0x688], R22 ;  /* 0x0006881601007387 */ /* 0x000fe80000100a00 */
        /* <DEDUP_REMOVED lines=35> */
[----:B------:R-:W-:Y:S04]  /*63a00*/  STL.64 [R1+0x690], R20 ;  /* 0x0006901401007387 */ /* 0x000fe80000100a00 */
[----:B------:R0:W-:Y:S04]  /*63a10*/  STL.64 [R1+0x698], R22 ;  /* 0x0006981601007387 */ /* 0x0001e80000100a00 */
[----:B0-----:R-:W2:Y:S01]  /*63a20*/  LDL.LU.64 R22, [R1+0x5b0] ;  /* 0x0005b00001167983 */ /* 0x001ea20000300a00 */
[----:B------:R-:W-:Y:S01]  /*63a30*/  IMAD.MOV.U32 R20, RZ, RZ, R19 ;  /* 0x000000ffff147224 */ /* 0x000fe200078e0013 */
[----:B--2---:R-:W-:Y:S02]  /*63a40*/  HMMA.16816.F32 R24, R24, R22, R12 ;  /* 0x000000161818723c */ /* 0x004fe4000000180c */
[----:B------:R-:W2:Y:S04]  /*63a50*/  LDL.LU.64 R14, [R1+0x2a88] ;  /* 0x002a8800010e7983 */ /* 0x000ea80000300a00 */
[----:B------:R-:W-:Y:S01]  /*63a60*/  IMAD.MOV.U32 R6, RZ, RZ, R23 ;  /* 0x000000ffff067224 */ /* 0x000fe200078e0017 */
[----:B------:R-:W2:Y:S01]  /*63a70*/  LDL.LU.64 R12, [R1+0x2a80] ;  /* 0x002a8000010c7983 */ /* 0x000ea20000300a00 */
[----:B------:R-:W-:-:S15]  /*63a80*/  IMAD.MOV.U32 R23, RZ, RZ, R18 ;  /* 0x000000ffff177224 */ /* 0x000fde00078e0012 */
[----:B------:R-:W-:Y:S04]  /*63a90*/  STL.64 [R1+0x710], R24 ;  /* 0x0007101801007387 */ /* 0x000fe80000100a00 */
[----:B------:R-:W-:Y:S04]  /*63aa0*/  STL.64 [R1+0x718], R26 ;  /* 0x0007181a01007387 */ /* 0x000fe80000100a00 */
[----:B------:R0:W-:Y:S04]  /*63ab0*/  STL.64 [R1+0x2a48], R18 ;  /* 0x002a481201007387 */ /* 0x0001e80000100a00 */
[----:B0-----:R-:W2:Y:S01]  /*63ac0*/  LDL.64 R18, [R1+0x5a8] ;  /* 0x0005a80001127983 */ /* 0x001ea20000100a00 */
        /* <DEDUP_REMOVED lines=13> */
[----:B----4-:R-:W-:-:S02]  /*63ba0*/  IMAD.MOV.U32 R24, RZ, RZ, R16 ;  /* 0x000000ffff187224 */ /* 0x010fc400078e0010 */
[----:B------:R-:W-:Y:S02]  /*63bb0*/  IMAD.MOV.U32 R25, RZ, RZ, R17 ;  /* 0x000000ffff197224 */ /* 0x000fe400078e0011 */
[----:B------:R-:W-:Y:S02]  /*63bc0*/  IMAD.MOV.U32 R26, RZ, RZ, R29 ;  /* 0x000000ffff1a7224 */ /* 0x000fe400078e001d */
[----:B------:R-:W-:-:S07]  /*63bd0*/  IMAD.MOV.U32 R27, RZ, RZ, R28 ;  /* 0x000000ffff1b7224 */ /* 0x000fce00078e001c */
[----:B---3--:R-:W-:Y:S07]  /*63be0*/  HMMA.16816.F32 R24, R24, R2, R20 ;  /* 0x000000021818723c */ /* 0x008fee0000001814 */
[----:B------:R-:W-:Y:S02]  /*63bf0*/  IMAD.MOV.U32 R20, RZ, RZ, R16 ;  /* 0x000000ffff147224 */ /* 0x000fe400078e0010 */
[----:B------:R-:W-:Y:S02]  /*63c00*/  IMAD.MOV.U32 R21, RZ, RZ, R17 ;  /* 0x000000ffff157224 */ /* 0x000fe400078e0011 */
[----:B------:R-:W-:-:S02]  /*63c10*/  IMAD.MOV.U32 R22, RZ, RZ, R29 ;  /* 0x000000ffff167224 */ /* 0x000fc400078e001d */
[----:B------:R-:W-:-:S07]  /*63c20*/  IMAD.MOV.U32 R23, RZ, RZ, R28 ;  /* 0x000000ffff177224 */ /* 0x000fce00078e001c */
[----:B--2---:R-:W-:Y:S03]  /*63c30*/  HMMA.16816.F32 R20, R20, R8, R12 ;  /* 0x000000081414723c */ /* 0x004fe6000000180c */
[----:B------:R0:W-:Y:S04]  /*63c40*/  STL.64 [R1+0x7f0], R24 ;  /* 0x0007f01801007387 */ /* 0x0001e80000100a00 */
[----:B------:R1:W-:Y:S04]  /*63c50*/  STL.64 [R1+0x7f8], R26 ;  /* 0x0007f81a01007387 */ /* 0x0003e80000100a00 */
[----:B------:R-:W2:Y:S04]  /*63c60*/  LDL.LU.64 R14, [R1+0x2a68] ;  /* 0x002a6800010e7983 */ /* 0x000ea80000300a00 */
[----:B------:R-:W2:Y:S04]  /*63c70*/  LDL.LU.64 R12, [R1+0x2a60] ;  /* 0x002a6000010c7983 */ /* 0x000ea80000300a00 */
[----:B------:R-:W3:Y:S01]  /*63c80*/  LDL.LU R2, [R1+0x590] ;  /* 0x0005900001027983 */ /* 0x000ee20000300800 */
[----:B0-----:R-:W-:-:S02]  /*63c90*/  IMAD.MOV.U32 R24, RZ, RZ, R16 ;  /* 0x000000ffff187224 */ /* 0x001fc400078e0010 */
[----:B------:R-:W-:Y:S02]  /*63ca0*/  IMAD.MOV.U32 R25, RZ, RZ, R17 ;  /* 0x000000ffff197224 */ /* 0x000fe400078e0011 */
[----:B-1----:R-:W-:Y:S02]  /*63cb0*/  IMAD.MOV.U32 R26, RZ, RZ, R29 ;  /* 0x000000ffff1a7224 */ /* 0x002fe400078e001d */
[----:B------:R-:W-:Y:S01]  /*63cc0*/  IMAD.MOV.U32 R27, RZ, RZ, R28 ;  /* 0x000000ffff1b7224 */ /* 0x000fe200078e001c */
[----:B------:R-:W-:Y:S04]  /*63cd0*/  STL.64 [R1+0x800], R20 ;  /* 0x0008001401007387 */ /* 0x000fe80000100a00 */
[----:B------:R-:W-:Y:S02]  /*63ce0*/  STL.64 [R1+0x808], R22 ;  /* 0x0008081601007387 */ /* 0x000fe40000100a00 */
[----:B--2---:R-:W-:-:S15]  /*63cf0*/  HMMA.16816.F32 R8, R24, R10, R12 ;  /* 0x0000000a1808723c */ /* 0x004fde000000180c */
[----:B------:R-:W-:-:S08]  /*63d00*/  NOP ;  /* 0x0000000000007918 */ /* 0x000fd00000000000 */
[----:B------:R0:W-:Y:S04]  /*63d10*/  STL.64 [R1+0x810], R8 ;  /* 0x0008100801007387 */ /* 0x0001e80000100a00 */
[----:B------:R1:W-:Y:S04]  /*63d20*/  STL.64 [R1+0x818], R10 ;  /* 0x0008180a01007387 */ /* 0x0003e80000100a00 */
[----:B---3--:R-:W-:Y:S04]  /*63d30*/  STL [R1+0x2a1c], R2 ;  /* 0x002a1c0201007387 */ /* 0x008fe80000100800 */
[----:B------:R-:W2:Y:S04]  /*63d40*/  LDL.LU R3, [R1+0x594] ;  /* 0x0005940001037983 */ /* 0x000ea80000300800 */
[----:B0-----:R-:W3:Y:S04]  /*63d50*/  LDL.LU R8, [R1+0x40] ;  /* 0x0000400001087983 */ /* 0x001ee80000300800 */
[----:B------:R-:W3:Y:S04]  /*63d60*/  LDL.LU R9, [R1+0x44] ;  /* 0x0000440001097983 */ /* 0x000ee80000300800 */
[----:B-1----:R-:W4:Y:S04]  /*63d70*/  LDL.LU R10, [R1+0x48] ;  /* 0x00004800010a7983 */ /* 0x002f280000300800 */
[----:B------:R-:W4:Y:S04]  /*63d80*/  LDL.LU R11, [R1+0x4c] ;  /* 0x00004c00010b7983 */ /* 0x000f280000300800 */
[----:B----4-:R-:W-:Y:S04]  /*63d90*/  STL.64 [R1+0x2a10], R10 ;  /* 0x002a100a01007387 */ /* 0x010fe80000100a00 */
[----:B---3--:R0:W-:Y:S04]  /*63da0*/  STL.64 [R1+0x2a08], R8 ;  /* 0x002a080801007387 */ /* 0x0081e80000100a00 */
[----:B0-----:R-:W3:Y:S04]  /*63db0*/  LDL.LU R8, [R1] ;  /* 0x0000000001087983 */ /* 0x001ee80000300800 */
[----:B------:R-:W3:Y:S04]  /*63dc0*/  LDL.LU R9, [R1+0x4] ;  /* 0x0000040001097983 */ /* 0x000ee80000300800 */
[----:B---3--:R0:W-:Y:S04]  /*63dd0*/  STL.64 [R1+0x2a20], R8 ;  /* 0x002a200801007387 */ /* 0x0081e80000100a00 */
[----:B0-----:R-:W3:Y:S04]  /*63de0*/  LDL.LU.64 R8, [R1+0x5a0] ;  /* 0x0005a00001087983 */ /* 0x001ee80000300a00 */
        /* <DEDUP_REMOVED lines=10> */
[----:B------:R-:W-:Y:S01]  /*63e90*/  IMAD.MOV.U32 R19, RZ, RZ, R6 ;  /* 0x000000ffff137224 */ /* 0x000fe200078e0006 */
[----:B----4-:R-:W-:Y:S04]  /*63ea0*/  STL.64 [R1+0x2a58], R10 ;  /* 0x002a580a01007387 */ /* 0x010fe80000100a00 */
[----:B---3--:R0:W-:Y:S04]  /*63eb0*/  STL.64 [R1+0x2a50], R8 ;  /* 0x002a500801007387 */ /* 0x0081e80000100a00 */
[----:B0-----:R-:W3:Y:S04]  /*63ec0*/  LDL.LU R8, [R1+0x190] ;  /* 0x0001900001087983 */ /* 0x001ee80000300800 */
[----:B------:R-:W3:Y:S04]  /*63ed0*/  LDL.LU R9, [R1+0x194] ;  /* 0x0001940001097983 */ /* 0x000ee80000300800 */
[----:B------:R-:W3:Y:S04]  /*63ee0*/  LDL.LU R10, [R1+0x198] ;  /* 0x00019800010a7983 */ /* 0x000ee80000300800 */
[----:B------:R-:W3:Y:S04]  /*63ef0*/  LDL.LU R11, [R1+0x19c] ;  /* 0x00019c00010b7983 */ /* 0x000ee80000300800 */
[----:B------:R-:W4:Y:S04]  /*63f00*/  LDL.LU.64 R6, [R1+0x598] ;  /* 0x0005980001067983 */ /* 0x000f280000300a00 */
[----:B------:R-:W5:Y:S04]  /*63f10*/  LDL.LU R12, [R1+0x30] ;  /* 0x00003000010c7983 */ /* 0x000f680000300800 */
[----:B------:R-:W5:Y:S04]  /*63f20*/  LDL.LU R13, [R1+0x34] ;  /* 0x00003400010d7983 */ /* 0x000f680000300800 */
[----:B------:R-:W2:Y:S04]  /*63f30*/  LDL.LU R14, [R1+0x38] ;  /* 0x00003800010e7983 */ /* 0x000ea80000300800 */
[----:B------:R-:W2:Y:S01]  /*63f40*/  LDL.LU R15, [R1+0x3c] ;  /* 0x00003c00010f7983 */ /* 0x000ea20000300800 */
[----:B------:R-:W-:-:S02]  /*63f50*/  IMAD.MOV.U32 R20, RZ, RZ, R16 ;  /* 0x000000ffff147224 */ /* 0x000fc400078e0010 */
[----:B------:R-:W-:Y:S02]  /*63f60*/  IMAD.MOV.U32 R21, RZ, RZ, R17 ;  /* 0x000000ffff157224 */ /* 0x000fe400078e0011 */
[----:B------:R-:W-:Y:S02]  /*63f70*/  IMAD.MOV.U32 R22, RZ, RZ, R29 ;  /* 0x000000ffff167224 */ /* 0x000fe400078e001d */
[----:B------:R-:W-:-:S07]  /*63f80*/  IMAD.MOV.U32 R23, RZ, RZ, R28 ;  /* 0x000000ffff177224 */ /* 0x000fce00078e001c */
[----:B---3--:R-:W-:Y:S01]  /*63f90*/  HMMA.16816.F32 R20, R20, R18, R8 ;  /* 0x000000121414723c */ /* 0x008fe20000001808 */
[----:B--2---:R-:W-:Y:S04]  /*63fa0*/  STL.64 [R1+0x2a30], R14 ;  /* 0x002a300e01007387 */ /* 0x004fe80000100a00 */
[----:B-----5:R0:W-:Y:S04]  /*63fb0*/  STL.64 [R1+0x2a28], R12 ;  /* 0x002a280c01007387 */ /* 0x0201e80000100a00 */
[----:B0-----:R-:W2:Y:S04]  /*63fc0*/  LDL.LU R12, [R1+0x170] ;  /* 0x00017000010c7983 */ /* 0x001ea80000300800 */
[----:B------:R-:W2:Y:S04]  /*63fd0*/  LDL.LU R13, [R1+0x174] ;  /* 0x00017400010d7983 */ /* 0x000ea80000300800 */
[----:B------:R-:W2:Y:S04]  /*63fe0*/  LDL.LU R14, [R1+0x178] ;  /* 0x00017800010e7983 */ /* 0x000ea80000300800 */
[----:B------:R-:W2:Y:S04]  /*63ff0*/  LDL.LU R15, [R1+0x17c] ;  /* 0x00017c00010f7983 */ /* 0x000ea80000300800 */
[----:B------:R-:W3:Y:S04]  /*64000*/  LDL.LU.64 R10, [R1+0x2a58] ;  /* 0x002a5800010a7983 */ /* 0x000ee80000300a00 */
[----:B------:R-:W3:Y:S04]  /*64010*/  LDL.LU.64 R8, [R1+0x2a50] ;  /* 0x002a500001087983 */ /* 0x000ee80000300a00 */
[----:B------:R-:W5:Y:S04]  /*64020*/  LDL.LU.64 R18, [R1+0x2a48] ;  /* 0x002a480001127983 */ /* 0x000f680000300a00 */
[----:B------:R-:W-:Y:S04]  /*64030*/  STL.64 [R1+0x820], R20 ;  /* 0x0008201401007387 */ /* 0x000fe80000100a00 */
[----:B------:R0:W-:Y:S04]  /*64040*/  STL.64 [R1+0x828], R22 ;  /* 0x0008281601007387 */ /* 0x0001e80000100a00 */
[----:B0-----:R-:W3:Y:S01]  /*64050*/  LDL.LU R22, [R1+0x5a8] ;  /* 0x0005a80001167983 */ /* 0x001ee20000300800 */
[----:B------:R-:W-:-:S02]  /*64060*/  IMAD.MOV.U32 R23, RZ, RZ, R4 ;  /* 0x000000ffff177224 */ /* 0x000fc400078e0004 */
[----:B------:R-:W-:-:S05]  /*64070*/  IMAD.MOV.U32 R21, RZ, RZ, R0 ;  /* 0x000000ffff157224 */ /* 0x000fca00078e0000 */
[----:B---3--:R-:W-:Y:S01]  /*64080*/  HMMA.16816.F32 R24, R24, R22, R8 ;  /* 0x000000161818723c */ /* 0x008fe20000001808 */
[----:B------:R-:W3:Y:S04]  /*64090*/  LDL.LU.64 R10, [R1+0x2a40] ;  /* 0x002a4000010a7983 */ /* 0x000ee80000300a00 */
[----:B------:R-:W2:Y:S01]  /*640a0*/  LDL.LU.64 R8, [R1+0x2a38] ;  /* 0x002a380001087983 */ /* 0x000ea20000300a00 */
[----:B-----5:R-:W-:Y:S02]  /*640b0*/  IMAD.MOV.U32 R20, RZ, RZ, R19 ;  /* 0x000000ffff147224 */ /* 0x020fe400078e0013 */
[----:B------:R-:W-:Y:S02]  /*640c0*/  IMAD.MOV.U32 R22, RZ, RZ, R5 ;  /* 0x000000ffff167224 */ /* 0x000fe400078e0005 */
[----:B------:R-:W-:-:S13]  /*640d0*/  IMAD.MOV.U32 R23, RZ, RZ, R18 ;  /* 0x000000ffff177224 */ /* 0x000fda00078e0012 */
[----:B------:R0:W-:Y:S04]  /*640e0*/  STL.64 [R1+0x840], R24 ;  /* 0x0008401801007387 */ /* 0x0001e80000100a00 */
[----:B------:R1:W-:Y:S01]  /*640f0*/  STL.64 [R1+0x848], R26 ;  /* 0x0008481a01007387 */ /* 0x0003e20000100a00 */
[----:B--2---:R-:W-:Y:S03]  /*64100*/  HMMA.16816.F32 R20, R20, R8, R12 ;  /* 0x000000081414723c */ /* 0x004fe6000000180c */
[----:B------:R-:W2:Y:S03]  /*64110*/  LDL.LU.64 R14, [R1+0x2a30] ;  /* 0x002a3000010e7983 */ /* 0x000ea60000300a00 */
[----:B------:R-:W-:Y:S01]  /*64120*/  IMAD.MOV.U32 R2, RZ, RZ, R8 ;  /* 0x000000ffff027224 */ /* 0x000fe200078e0008 */
[----:B------:R-:W2:Y:S01]  /*64130*/  LDL.LU.64 R12, [R1+0x2a28] ;  /* 0x002a2800010c7983 */ /* 0x000ea20000300a00 */
[----:B------:R-:W-:-:S15]  /*64140*/  IMAD.MOV.U32 R4, RZ, RZ, R9 ;  /* 0x000000ffff047224 */ /* 0x000fde00078e0009 */
[----:B------:R-:W-:Y:S04]  /*64150*/  STL.64 [R1+0x700], R20 ;  /* 0x0007001401007387 */ /* 0x000fe80000100a00 */
[----:B------:R5:W-:Y:S04]  /*64160*/  STL.64 [R1+0x708], R22 ;  /* 0x0007081601007387 */ /* 0x000be80000100a00 */
[----:B------:R-:W3:Y:S01]  /*64170*/  LDL.LU.64 R8, [R1+0x2a20] ;  /* 0x002a200001087983 */ /* 0x000ee20000300a00 */
[----:B0-----:R-:W-:Y:S02]  /*64180*/  IMAD.MOV.U32 R24, RZ, RZ, R16 ;  /* 0x000000ffff187224 */ /* 0x001fe400078e0010 */
[----:B------:R-:W-:-:S02]  /*64190*/  IMAD.MOV.U32 R25, RZ, RZ, R17 ;  /* 0x000000ffff197224 */ /* 0x000fc400078e0011 */
[----:B-1----:R-:W-:Y:S02]  /*641a0*/  IMAD.MOV.U32 R26, RZ, RZ, R29 ;  /* 0x000000ffff1a7224 */ /* 0x002fe400078e001d */
[----:B------:R-:W-:Y:S02]  /*641b0*/  IMAD.MOV.U32 R27, RZ, RZ, R28 ;  /* 0x000000ffff1b7224 */ /* 0x000fe400078e001c */
[----:B-----5:R-:W-:Y:S02]  /*641c0*/  IMAD.MOV.U32 R22, RZ, RZ, R2 ;  /* 0x000000ffff167224 */ /* 0x020fe400078e0002 */
[----:B------:R-:W-:Y:S01]  /*641d0*/  IMAD.MOV.U32 R23, RZ, RZ, R4 ;  /* 0x000000ffff177224 */ /* 0x000fe200078e0004 */
[----:B------:R-:W2:Y:S04]  /*641e0*/  LDL.LU R2, [R1+0x2a1c] ;  /* 0x002a1c0001027983 */ /* 0x000ea80000300800 */
[----:B------:R-:W5:Y:S02]  /*641f0*/  LDL.LU R4, [R1+0x2a18] ;  /* 0x002a180001047983 */ /* 0x000f640000300800 */
[----:B---3--:R-:W-:Y:S02]  /*64200*/  HMMA.16816.F32 R24, R24, R22, R8 ;  /* 0x000000161818723c */ /* 0x008fe40000001808 */
[----:B------:R-:W4:Y:S04]  /*64210*/  LDL.LU.64 R10, [R1+0x2a10] ;  /* 0x002a1000010a7983 */ /* 0x000f280000300a00 */
[----:B------:R-:W4:Y:S01]  /*64220*/  LDL.LU.64 R8, [R1+0x2a08] ;  /* 0x002a080001087983 */ /* 0x000f220000300a00 */
[----:B------:R-:W-:-:S02]  /*64230*/  IMAD.MOV.U32 R20, RZ, RZ, R19 ;  /* 0x000000ffff147224 */ /* 0x000fc400078e0013 */
[----:B------:R-:W-:Y:S02]  /*64240*/  IMAD.MOV.U32 R21, RZ, RZ, R0 ;  /* 0x000000ffff157224 */ /* 0x000fe400078e0000 */
[----:B------:R-:W-:Y:S02]  /*64250*/  IMAD.MOV.U32 R22, RZ, RZ, R5 ;  /* 0x000000ffff167224 */ /* 0x000fe400078e0005 */
[----:B------:R-:W-:-:S10]  /*64260*/  IMAD.MOV.U32 R23, RZ, RZ, R18 ;  /* 0x000000ffff177224 */ /* 0x000fd400078e0012 */
[----:B------:R0:W-:Y:S04]  /*64270*/  STL.64 [R1+0x830], R24 ;  /* 0x0008301801007387 */ /* 0x0001e80000100a00 */
[----:B------:R1:W-:Y:S04]  /*64280*/  STL.64 [R1+0x838], R26 ;  /* 0x0008381a01007387 */ /* 0x0003e80000100a00 */
[----:B------:R-:W5:Y:S01]  /*64290*/  LDL.LU R5, [R1+0x2a00] ;  /* 0x002a000001057983 */ /* 0x000f620000300800 */
[----:B----4-:R-:W-:Y:S03]  /*642a0*/  HMMA.16816.F32 R20, R20, R6, R8 ;  /* 0x000000061414723c */ /* 0x010fe60000001808 */
[----:B------:R-:W3:Y:S04]  /*642b0*/  LDL.LU.64 R8, [R1+0x29f8] ;  /* 0x0029f80001087983 */ /* 0x000ee80000300a00 */
[----:B------:R-:W-:-:S02]  /*642c0*/  IMAD.MOV.U32 R10, RZ, RZ, R6 ;  /* 0x000000ffff0a7224 */ /* 0x000fc400078e0006 */
[----:B------:R-:W-:-:S14]  /*642d0*/  IMAD.MOV.U32 R11, RZ, RZ, R7 ;  /* 0x000000ffff0b7224 */ /* 0x000fdc00078e0007 */
[----:B------:R-:W-:Y:S04]  /*642e0*/  STL.64 [R1+0x6f0], R20 ;  /* 0x0006f01401007387 */ /* 0x000fe80000100a00 */
[----:B------:R4:W-:Y:S04]  /*642f0*/  STL.64 [R1+0x6f8], R22 ;  /* 0x0006f81601007387 */ /* 0x0009e80000100a00 */
[----:B------:R-:W5:Y:S01]  /*64300*/  LDL.LU.64 R6, [R1+0x29f0] ;  /* 0x0029f00001067983 */ /* 0x000f620000300a00 */
[----:B0-----:R-:W-:Y:S02]  /*64310*/  IMAD.MOV.U32 R24, RZ, RZ, R16 ;  /* 0x000000ffff187224 */ /* 0x001fe400078e0010 */
[----:B------:R-:W-:-:S02]  /*64320*/  IMAD.MOV.U32 R25, RZ, RZ, R17 ;  /* 0x000000ffff197224 */ /* 0x000fc400078e0011 */
[----:B-1----:R-:W-:Y:S02]  /*64330*/  IMAD.MOV.U32 R26, RZ, RZ, R29 ;  /* 0x000000ffff1a7224 */ /* 0x002fe400078e001d */
[----:B------:R-:W-:Y:S02]  /*64340*/  IMAD.MOV.U32 R27, RZ, RZ, R28 ;  /* 0x000000ffff1b7224 */ /* 0x000fe400078e001c */
[----:B----4-:R-:W-:Y:S02]  /*64350*/  IMAD.MOV.U32 R22, RZ, RZ, R10 ;  /* 0x000000ffff167224 */ /* 0x010fe400078e000a */
[----:B------:R-:W-:Y:S01]  /*64360*/  IMAD.MOV.U32 R23, RZ, RZ, R11 ;  /* 0x000000ffff177224 */ /* 0x000fe200078e000b */
[----:B------:R-:W3:Y:S04]  /*64370*/  LDL.LU R10, [R1+0x29ec] ;  /* 0x0029ec00010a7983 */ /* 0x000ee80000300800 */
[----:B------:R-:W3:Y:S02]  /*64380*/  LDL.LU R11, [R1+0x29e8] ;  /* 0x0029e800010b7983 */ /* 0x000ee40000300800 */
[----:B-----5:R-:W-:-:S15]  /*64390*/  HMMA.16816.F32 R20, R24, R22, R4 ;  /* 0x000000161814723c */ /* 0x020fde0000001804 */
[----:B------:R-:W-:-:S08]  /*643a0*/  NOP ;  /* 0x0000000000007918 */ /* 0x000fd00000000000 */
[----:B------:R0:W-:Y:S04]  /*643b0*/  STL.64 [R1+0x860], R20 ;  /* 0x0008601401007387 */ /* 0x0001e80000100a00 */
[----:B------:R1:W-:Y:S04]  /*643c0*/  STL.64 [R1+0x868], R22 ;  /* 0x0008681601007387 */ /* 0x0003e80000100a00 */
[----:B------:R-:W2:Y:S01]  /*643d0*/  LDL R6, [R1+0x14c] ;  /* 0x00014c0001067983 */ /* 0x000ea20000100800 */
[----:B------:R-:W-:Y:S02]  /*643e0*/  IMAD.MOV.U32 R4, RZ, RZ, R19 ;  /* 0x000000ffff047224 */ /* 0x000fe400078e0013 */
[----:B------:R-:W-:-:S02]  /*643f0*/  IMAD.MOV.U32 R5, RZ, RZ, R0 ;  /* 0x000000ffff057224 */ /* 0x000fc400078e0000 */
[----:B------:R-:W-:Y:S02]  /*64400*/  IMAD.MOV.U32 R7, RZ, RZ, R18 ;  /* 0x000000ffff077224 */ /* 0x000fe400078e0012 */
[----:B0-----:R-:W-:Y:S02]  /*64410*/  IMAD.MOV.U32 R20, RZ, RZ, R16 ;  /* 0x000000ffff147224 */ /* 0x001fe400078e0010 */
[----:B------:R-:W-:Y:S01]  /*64420*/  IMAD.MOV.U32 R21, RZ, RZ, R17 ;  /* 0x000000ffff157224 */ /* 0x000fe200078e0011 */
[----:B------:R-:W4:Y:S01]  /*64430*/  LDL.LU R16, [R1+0x578] ;  /* 0x0005780001107983 */ /* 0x000f220000300800 */
[----:B-1----:R-:W-:Y:S02]  /*64440*/  IMAD.MOV.U32 R22, RZ, RZ, R29 ;  /* 0x000000ffff167224 */ /* 0x002fe400078e001d */
[----:B------:R-:W-:Y:S01]  /*64450*/  IMAD.MOV.U32 R23, RZ, RZ, R28 ;  /* 0x000000ffff177224 */ /* 0x000fe200078e001c */
[-C--:B--2---:R-:W-:Y:S06]  /*64460*/  HMMA.16816.F32 R12, R4, R2.reuse, R12 ;  /* 0x00000002040c723c */ /* 0x084fec000000180c */
[----:B---3--:R-:W-:-:S15]  /*64470*/  HMMA.16816.F32 R4, R20, R2, R8 ;  /* 0x000000021404723c */ /* 0x008fde0000001808 */
[----:B------:R-:W-:-:S02]  /*64480*/  NOP ;  /* 0x0000000000007918 */ /* 0x000fc40000000000 */
[----:B------:R-:W-:Y:S04]  /*64490*/  STL.64 [R1+0x730], R12 ;  /* 0x0007300c01007387 */ /* 0x000fe80000100a00 */
[----:B------:R-:W-:Y:S04]  /*644a0*/  STL.64 [R1+0x738], R14 ;  /* 0x0007380e01007387 */ /* 0x000fe80000100a00 */
[----:B------:R-:W-:Y:S04]  /*644b0*/  STL.64 [R1+0x850], R4 ;  /* 0x0008500401007387 */ /* 0x000fe80000100a00 */
[----:B------:R-:W-:Y:S04]  /*644c0*/  STL.64 [R1+0x858], R6 ;  /* 0x0008580601007387 */ /* 0x000fe80000100a00 */
[----:B------:R-:W4:Y:S04]  /*644d0*/  LDL.LU R17, [R1+0x57c] ;  /* 0x00057c0001117983 */ /* 0x000f280000300800 */
[----:B------:R-:W2:Y:S04]  /*644e0*/  LDL.LU R24, [R1+0x80] ;  /* 0x0000800001187983 */ /* 0x000ea80000300800 */
        /* <DEDUP_REMOVED lines=9> */
[----:B------:R-:W5:Y:S04]  /*64580*/  LDL.LU.64 R2, [R1+0x588] ;  /* 0x0005880001027983 */ /* 0x000f680000300a00 */
[----:B------:R-:W4:Y:S04]  /*64590*/  LDL.LU.64 R12, [R1+0x580] ;  /* 0x00058000010c7983 */ /* 0x000f280000300a00 */
[----:B----4-:R0:W-:Y:S04]  /*645a0*/  STL.64 [R1+0x29e0], R12 ;  /* 0x0029e00c01007387 */ /* 0x0101e80000100a00 */
[----:B0-----:R-:W5:Y:S04]  /*645b0*/  LDL.LU R12, [R1+0x100] ;  /* 0x00010000010c7983 */ /* 0x001f680000300800 */
[----:B------:R-:W5:Y:S04]  /*645c0*/  LDL.LU R13, [R1+0x104] ;  /* 0x00010400010d7983 */ /* 0x000f680000300800 */
[----:B------:R-:W5:Y:S04]  /*645d0*/  LDL.LU R14, [R1+0x108] ;  /* 0x00010800010e7983 */ /* 0x000f680000300800 */
[----:B------:R-:W5:Y:S04]  /*645e0*/  LDL.LU R15, [R1+0x10c] ;  /* 0x00010c00010f7983 */ /* 0x000f680000300800 */
        /* <DEDUP_REMOVED lines=20> */
[----:B------:R-:W2:Y:S04]  /*64730*/  LDL.LU R22, [R1+0x15c] ;  /* 0x00015c0001167983 */ /* 0x000ea80000300800 */
[----:B------:R-:W2:Y:S01]  /*64740*/  LDL.LU R23, [R1+0x134] ;  /* 0x0001340001177983 */ /* 0x000ea20000300800 */
[----:B------:R-:W-:-:S02]  /*64750*/  IMAD.MOV.U32 R4, RZ, RZ, R19 ;  /* 0x000000ffff047224 */ /* 0x000fc400078e0013 */
[----:B------:R-:W-:Y:S02]  /*64760*/  IMAD.MOV.U32 R5, RZ, RZ, R0 ;  /* 0x000000ffff057224 */ /* 0x000fe400078e0000 */
[----:B------:R-:W-:Y:S02]  /*64770*/  IMAD.MOV.U32 R10, RZ, RZ, R29 ;  /* 0x000000ffff0a7224 */ /* 0x000fe400078e001d */
[----:B------:R-:W-:Y:S02]  /*64780*/  IMAD.MOV.U32 R11, RZ, RZ, R28 ;  /* 0x000000ffff0b7224 */ /* 0x000fe400078e001c */
[----:B---3--:R-:W-:Y:S02]  /*64790*/  IMAD.MOV.U32 R6, RZ, RZ, R20 ;  /* 0x000000ffff067224 */ /* 0x008fe400078e0014 */
[----:B----4-:R-:W-:-:S07]  /*647a0*/  IMAD.MOV.U32 R7, RZ, RZ, R21 ;  /* 0x000000ffff077224 */ /* 0x010fce00078e0015 */
[----:B-----5:R-:W-:Y:S01]  /*647b0*/  HMMA.16816.F32 R4, R4, R2, R12 ;  /* 0x000000020404723c */ /* 0x020fe2000000180c */
[----:B------:R-:W3:Y:S01]  /*647c0*/  LDL.LU.64 R12, [R1+0x29e0] ;  /* 0x0029e000010c7983 */ /* 0x000ee20000300a00 */
[----:B--2---:R-:W-:-:S05]  /*647d0*/  IMAD.MOV.U32 R8, RZ, RZ, R22 ;  /* 0x000000ffff087224 */ /* 0x004fca00078e0016 */
[----:B------:R-:W-:Y:S02]  /*647e0*/  IMAD.MOV.U32 R14, RZ, RZ, R2 ;  /* 0x000000ffff0e7224 */ /* 0x000fe400078e0002 */
[----:B------:R-:W-:Y:S02]  /*647f0*/  IMAD.MOV.U32 R2, RZ, RZ, R3 ;  /* 0x000000ffff027224 */ /* 0x000fe400078e0003 */
[----:B------:R-:W-:-:S12]  /*64800*/  IMAD.MOV.U32 R9, RZ, RZ, R23 ;  /* 0x000000ffff097224 */ /* 0x000fd800078e0017 */
[----:B------:R-:W-:Y:S04]  /*64810*/  STL.64 [R1+0x720], R4 ;  /* 0x0007200401007387 */ /* 0x000fe80000100a00 */
[----:B------:R0:W-:Y:S04]  /*64820*/  STL.64 [R1+0x728], R6 ;  /* 0x0007280601007387 */ /* 0x0001e80000100a00 */
[----:B------:R-:W2:Y:S01]  /*64830*/  LDL.LU R3, [R1+0x29d8] ;  /* 0x0029d80001037983 */ /* 0x000ea20000300800 */
[----:B0-----:R-:W-:Y:S02]  /*64840*/  IMAD.MOV.U32 R6, RZ, RZ, R14 ;  /* 0x000000ffff067224 */ /* 0x001fe400078e000e */
[----:B------:R-:W-:Y:S01]  /*64850*/  IMAD.MOV.U32 R7, RZ, RZ, R2 ;  /* 0x000000ffff077224 */ /* 0x000fe200078e0002 */
[----:B------:R-:W4:Y:S04]  /*64860*/  LDL.LU R14, [R1+0x570] ;  /* 0x00057000010e7983 */ /* 0x000f280000300800 */
[----:B------:R-:W4:Y:S02]  /*64870*/  LDL.LU R15, [R1+0x574] ;  /* 0x00057400010f7983 */ /* 0x000f240000300800 */
[----:B------:R-:W-:Y:S02]  /*64880*/  HMMA.16816.F32 R8, R8, R6, R24 ;  /* 0x000000060808723c */ /* 0x000fe40000001818 */
[----:B------:R-:W3:Y:S04]  /*64890*/  LDL.LU.64 R26, [R1+0x29d0] ;  /* 0x0029d000011a7983 */ /* 0x000ee80000300a00 */
[----:B------:R-:W3:Y:S01]  /*648a0*/  LDL.LU.64 R24, [R1+0x29c8] ;  /* 0x0029c80001187983 */ /* 0x000ee20000300a00 */
[----:B------:R-:W-:-:S02]  /*648b0*/  IMAD.MOV.U32 R4, RZ, RZ, R19 ;  /* 0x000000ffff047224 */ /* 0x000fc400078e0013 */
[----:B------:R-:W-:Y:S02]  /*648c0*/  IMAD.MOV.U32 R5, RZ, RZ, R0 ;  /* 0x000000ffff057224 */ /* 0x000fe400078e0000 */
[----:B------:R-:W-:Y:S02]  /*648d0*/  IMAD.MOV.U32 R6, RZ, RZ, R20 ;  /* 0x000000ffff067224 */ /* 0x000fe400078e0014 */
[----:B------:R-:W-:-:S10]  /*648e0*/  IMAD.MOV.U32 R7, RZ, RZ, R21 ;  /* 0x000000ffff077224 */ /* 0x000fd400078e0015 */
[----:B------:R0:W-:Y:S04]  /*648f0*/  STL.64 [R1+0x880], R8 ;  /* 0x0008800801007387 */ /* 0x0001e80000100a00 */
[----:B------:R1:W-:Y:S01]  /*64900*/  STL.64 [R1+0x888], R10 ;  /* 0x0008880a01007387 */ /* 0x0003e20000100a00 */
[----:B---3--:R-:W-:Y:S03]  /*64910*/  HMMA.16816.F32 R4, R4, R12, R24 ;  /* 0x0000000c0404723c */ /* 0x008fe60000001818 */
[----:B------:R-:W3:Y:S04]  /*64920*/  LDL.LU.64 R26, [R1+0x29c0] ;  /* 0x0029c000011a7983 */ /* 0x000ee80000300a00 */
[----:B------:R-:W3:Y:S01]  /*64930*/  LDL.LU.64 R24, [R1+0x29b8] ;  /* 0x0029b80001187983 */ /* 0x000ee20000300a00 */
[----:B------:R-:W-:-:S02]  /*64940*/  IMAD.MOV.U32 R2, RZ, RZ, R12 ;  /* 0x000000ffff027224 */ /* 0x000fc400078e000c */
[----:B------:R-:W-:Y:S02]  /*64950*/  IMAD.MOV.U32 R18, RZ, RZ, R13 ;  /* 0x000000ffff127224 */ /* 0x000fe400078e000d */
[----:B0-----:R-:W-:Y:S02]  /*64960*/  IMAD.MOV.U32 R8, RZ, RZ, R22 ;  /* 0x000000ffff087224 */ /* 0x001fe400078e0016 */
[----:B------:R-:W-:Y:S02]  /*64970*/  IMAD.MOV.U32 R9, RZ, RZ, R23 ;  /* 0x000000ffff097224 */ /* 0x000fe400078e0017 */
[----:B-1----:R-:W-:Y:S02]  /*64980*/  IMAD.MOV.U32 R10, RZ, RZ, R29 ;  /* 0x000000ffff0a7224 */ /* 0x002fe400078e001d */
[----:B------:R-:W-:-:S05]  /*64990*/  IMAD.MOV.U32 R11, RZ, RZ, R28 ;  /* 0x000000ffff0b7224 */ /* 0x000fca00078e001c */
[----:B------:R-:W-:Y:S04]  /*649a0*/  STL.64 [R1+0x760], R4 ;  /* 0x0007600401007387 */ /* 0x000fe80000100a00 */
[----:B------:R0:W-:Y:S04]  /*649b0*/  STL.64 [R1+0x768], R6 ;  /* 0x0007680601007387 */ /* 0x0001e80000100a00 */
[----:B------:R-:W5:Y:S01]  /*649c0*/  LDL.LU.64 R12, [R1+0x29b0] ;  /* 0x0029b000010c7983 */ /* 0x000f620000300a00 */
[----:B0-----:R-:W-:Y:S02]  /*649d0*/  IMAD.MOV.U32 R6, RZ, RZ, R2 ;  /* 0x000000ffff067224 */ /* 0x001fe400078e0002 */
[----:B------:R-:W-:Y:S01]  /*649e0*/  IMAD.MOV.U32 R7, RZ, RZ, R18 ;  /* 0x000000ffff077224 */ /* 0x000fe200078e0012 */
[----:B------:R-:W2:Y:S06]  /*649f0*/  LDL.LU R2, [R1+0x29a8] ;  /* 0x0029a80001027983 */ /* 0x000eac0000300800 */
[----:B---3--:R-:W-:Y:S01]  /*64a00*/  HMMA.16816.F32 R8, R8, R6, R24 ;  /* 0x000000060808723c */ /* 0x008fe20000001818 */
[----:B------:R-:W3:Y:S04]  /*64a10*/  LDL.LU.64 R26, [R1+0x29a0] ;  /* 0x0029a000011a7983 */ /* 0x000ee80000300a00 */
[----:B------:R-:W3:Y:S01]  /*64a20*/  LDL.LU.64 R24, [R1+0x2998] ;  /* 0x0029980001187983 */ /* 0x000ee20000300a00 */
[----:B------:R-:W-:-:S02]  /*64a30*/  IMAD.MOV.U32 R4, RZ, RZ, R19 ;  /* 0x000000ffff047224 */ /* 0x000fc400078e0013 */
[----:B------:R-:W-:Y:S02]  /*64a40*/  IMAD.MOV.U32 R5, RZ, RZ, R0 ;  /* 0x000000ffff057224 */ /* 0x000fe400078e0000 */
[----:B------:R-:W-:Y:S02]  /*64a50*/  IMAD.MOV.U32 R6, RZ, RZ, R20 ;  /* 0x000000ffff067224 */ /* 0x000fe400078e0014 */
[----:B------:R-:W-:-:S11]  /*64a60*/  IMAD.MOV.U32 R7, RZ, RZ, R21 ;  /* 0x000000ffff077224 */ /* 0x000fd600078e0015 */
[----:B------:R0:W-:Y:S04]  /*64a70*/  STL.64 [R1+0x870], R8 ;  /* 0x0008700801007387 */ /* 0x0001e80000100a00 */
[----:B------:R1:W-:Y:S01]  /*64a80*/  STL.64 [R1+0x878], R10 ;  /* 0x0008780a01007387 */ /* 0x0003e20000100a00 */
[----:B---3--:R-:W-:Y:S03]  /*64a90*/  HMMA.16816.F32 R4, R4, R16, R24 ;  /* 0x000000100404723c */ /* 0x008fe60000001818 */
[----:B------:R-:W3:Y:S04]  /*64aa0*/  LDL.LU.64 R26, [R1+0x2990] ;  /* 0x00299000011a7983 */ /* 0x000ee80000300a00 */
[----:B------:R-:W3:Y:S01]  /*64ab0*/  LDL.LU.64 R24, [R1+0x2988] ;  /* 0x0029880001187983 */ /* 0x000ee20000300a00 */
[----:B0-----:R-:W-:-:S02]  /*64ac0*/  IMAD.MOV.U32 R8, RZ, RZ, R22 ;  /* 0x000000ffff087224 */ /* 0x001fc400078e0016 */
[----:B------:R-:W-:Y:S02]  /*64ad0*/  IMAD.MOV.U32 R9, RZ, RZ, R23 ;  /* 0x000000ffff097224 */ /* 0x000fe400078e0017 */
[----:B-1----:R-:W-:Y:S02]  /*64ae0*/  IMAD.MOV.U32 R10, RZ, RZ, R29 ;  /* 0x000000ffff0a7224 */ /* 0x002fe400078e001d */
[----:B------:R-:W-:-:S09]  /*64af0*/  IMAD.MOV.U32 R11, RZ, RZ, R28 ;  /* 0x000000ffff0b7224 */ /* 0x000fd200078e001c */
[----:B------:R-:W-:Y:S04]  /*64b00*/  STL.64 [R1+0x750], R4 ;  /* 0x0007500401007387 */ /* 0x000fe80000100a00 */
[----:B------:R3:W-:Y:S02]  /*64b10*/  STL.64 [R1+0x758], R6 ;  /* 0x0007580601007387 */ /* 0x0007e40000100a00 */
[----:B---3--:R-:W-:Y:S02]  /*64b20*/  HMMA.16816.F32 R4, R8, R16, R24 ;  /* 0x000000100804723c */ /* 0x008fe40000001818 */
[----:B------:R-:W3:Y:S04]  /*64b30*/  LDL.LU.64 R26, [R1+0x500] ;  /* 0x00050000011a7983 */ /* 0x000ee80000300a00 */
[----:B---3--:R0:W-:-:S15]  /*64b40*/  STL.64 [R1+0x2980], R26 ;  /* 0x0029801a01007387 */ /* 0x0081de0000100a00 */
[----:B------:R-:W-:-:S02]  /*64b50*/  NOP ;  /* 0x0000000000007918 */ /* 0x000fc40000000000 */
[----:B------:R1:W-:Y:S04]  /*64b60*/  STL.64 [R1+0x8a0], R4 ;  /* 0x0008a00401007387 */ /* 0x0003e80000100a00 */
[----:B------:R3:W-:Y:S04]  /*64b70*/  STL.64 [R1+0x8a8], R6 ;  /* 0x0008a80601007387 */ /* 0x0007e80000100a00 */
[----:B------:R-:W4:Y:S04]  /*64b80*/  LDL.LU R24, [R1+0xd0] ;  /* 0x0000d00001187983 */ /* 0x000f280000300800 */
[----:B------:R-:W4:Y:S04]  /*64b90*/  LDL.LU R25, [R1+0xd4] ;  /* 0x0000d40001197983 */ /* 0x000f280000300800 */
[----:B0-----:R-:W4:Y:S04]  /*64ba0*/  LDL.LU R26, [R1+0xd8] ;  /* 0x0000d800011a7983 */ /* 0x001f280000300800 */
[----:B------:R-:W4:Y:S01]  /*64bb0*/  LDL.LU R27, [R1+0xdc] ;  /* 0x0000dc00011b7983 */ /* 0x000f220000300800 */
[----:B-1----:R-:W-:-:S02]  /*64bc0*/  IMAD.MOV.U32 R4, RZ, RZ, R19 ;  /* 0x000000ffff047224 */ /* 0x002fc400078e0013 */
[----:B------:R-:W-:Y:S02]  /*64bd0*/  IMAD.MOV.U32 R5, RZ, RZ, R0 ;  /* 0x000000ffff057224 */ /* 0x000fe400078e0000 */
[----:B---3--:R-:W-:Y:S02]  /*64be0*/  IMAD.MOV.U32 R6, RZ, RZ, R20 ;  /* 0x000000ffff067224 */ /* 0x008fe400078e0014 */
[----:B------:R-:W-:-:S07]  /*64bf0*/  IMAD.MOV.U32 R7, RZ, RZ, R21 ;  /* 0x000000ffff077224 */ /* 0x000fce00078e0015 */
[----:B----4-:R-:W-:Y:S01]  /*64c00*/  HMMA.16816.F32 R4, R4, R14, R24 ;  /* 0x0000000e0404723c */ /* 0x010fe20000001818 */
[----:B------:R-:W3:-:S15]  /*64c10*/  LDL.LU.64 R26, [R1+0x2980] ;  /* 0x00298000011a7983 */ /* 0x000ede0000300a00 */
[----:B------:R-:W-:-:S07]  /*64c20*/  NOP ;  /* 0x0000000000007918 */ /* 0x000fce0000000000 */
[----:B------:R0:W-:Y:S04]  /*64c30*/  STL.64 [R1+0x780], R4 ;  /* 0x0007800401007387 */ /* 0x0001e80000100a00 */
[----:B------:R1:W-:Y:S04]  /*64c40*/  STL.64 [R1+0x788], R6 ;  /* 0x0007880601007387 */ /* 0x0003e80000100a00 */
[----:B0-----:R-:W4:Y:S04]  /*64c50*/  LDL.LU R4, [R1+0x70] ;  /* 0x0000700001047983 */ /* 0x001f280000300800 */
[----:B------:R-:W4:Y:S04]  /*64c60*/  LDL.LU R5, [R1+0x74] ;  /* 0x0000740001057983 */ /* 0x000f280000300800 */
[----:B-1----:R-:W4:Y:S04]  /*64c70*/  LDL.LU R6, [R1+0x78] ;  /* 0x0000780001067983 */ /* 0x002f280000300800 */
[----:B------:R-:W4:Y:S02]  /*64c80*/  LDL.LU R7, [R1+0x7c] ;  /* 0x00007c0001077983 */ /* 0x000f240000300800 */
[----:B----4-:R-:W-:Y:S02]  /*64c90*/  HMMA.16816.F32 R4, R8, R14, R4 ;  /* 0x0000000e0804723c */ /* 0x010fe40000001804 */
[----:B------:R-:W4:Y:S04]  /*64ca0*/  LDL.LU.64 R14, [R1+0x4e8] ;  /* 0x0004e800010e7983 */ /* 0x000f280000300a00 */
[----:B----4-:R-:W-:-:S15]  /*64cb0*/  STL.64 [R1+0x2938], R14 ;  /* 0x0029380e01007387 */ /* 0x010fde0000100a00 */
[----:B------:R-:W-:-:S02]  /*64cc0*/  NOP ;  /* 0x0000000000007918 */ /* 0x000fc40000000000 */
[----:B------:R-:W-:Y:S04]  /*64cd0*/  STL.64 [R1+0x890], R4 ;  /* 0x0008900401007387 */ /* 0x000fe80000100a00 */
[----:B------:R-:W-:Y:S04]  /*64ce0*/  STL.64 [R1+0x898], R6 ;  /* 0x0008980601007387 */ /* 0x000fe80000100a00 */
[----:B-----5:R0:W-:Y:S04]  /*64cf0*/  STL.64 [R1+0x2930], R12 ;  /* 0x0029300c01007387 */ /* 0x0201e80000100a00 */
[----:B0-----:R-:W4:Y:S04]  /*64d00*/  LDL.LU R12, [R1+0x50] ;  /* 0x00005000010c7983 */ /* 0x001f280000300800 */
[----:B------:R-:W4:Y:S04]  /*64d10*/  LDL.LU R13, [R1+0x54] ;  /* 0x00005400010d7983 */ /* 0x000f280000300800 */
[----:B------:R-:W5:Y:S04]  /*64d20*/  LDL.LU R14, [R1+0x58] ;  /* 0x00005800010e7983 */ /* 0x000f680000300800 */
[----:B------:R-:W5:Y:S04]  /*64d30*/  LDL.LU R15, [R1+0x5c] ;  /* 0x00005c00010f7983 */ /* 0x000f680000300800 */
[----:B-----5:R-:W-:Y:S04]  /*64d40*/  STL.64 [R1+0x2950], R14 ;  /* 0x0029500e01007387 */ /* 0x020fe80000100a00 */
[----:B----4-:R0:W-:Y:S04]  /*64d50*/  STL.64 [R1+0x2948], R12 ;  /* 0x0029480c01007387 */ /* 0x0101e80000100a00 */
[----:B0-----:R-:W4:Y:S04]  /*64d60*/  LDL.LU R12, [R1+0xb0] ;  /* 0x0000b000010c7983 */ /* 0x001f280000300800 */
[----:B------:R-:W4:Y:S01]  /*64d70*/  LDL.LU R13, [R1+0xb4] ;  /* 0x0000b400010d7983 */ /* 0x000f220000300800 */
[----:B--2---:R-:W-:-:S02]  /*64d80*/  IMAD.MOV.U32 R14, RZ, RZ, R2 ;  /* 0x000000ffff0e7224 */ /* 0x004fc400078e0002 */
[----:B------:R-:W-:Y:S01]  /*64d90*/  IMAD.MOV.U32 R15, RZ, RZ, R3 ;  /* 0x000000ffff0f7224 */ /* 0x000fe200078e0003 */
[----:B------:R-:W2:Y:S04]  /*64da0*/  LDL.LU R2, [R1+0x297c] ;  /* 0x00297c0001027983 */ /* 0x000ea80000300800 */
[----:B------:R-:W5:Y:S04]  /*64db0*/  LDL.LU R3, [R1+0x2978] ;  /* 0x0029780001037983 */ /* 0x000f680000300800 */
[----:B------:R-:W-:Y:S04]  /*64dc0*/  STL.64 [R1+0x2960], R14 ;  /* 0x0029600e01007387 */ /* 0x000fe80000100a00 */
[----:B----4-:R0:W-:Y:S04]  /*64dd0*/  STL.64 [R1+0x2958], R12 ;  /* 0x0029580c01007387 */ /* 0x0101e80000100a00 */
[----:B0-----:R-:W4:Y:S04]  /*64de0*/  LDL.LU R12, [R1+0x60] ;  /* 0x00006000010c7983 */ /* 0x001f280000300800 */
[----:B------:R-:W4:Y:S04]  /*64df0*/  LDL.LU R13, [R1+0x64] ;  /* 0x00006400010d7983 */ /* 0x000f280000300800 */
[----:B------:R-:W3:Y:S04]  /*64e00*/  LDL.LU R14, [R1+0x68] ;  /* 0x00006800010e7983 */ /* 0x000ee80000300800 */
[----:B------:R-:W3:Y:S01]  /*64e10*/  LDL.LU R15, [R1+0x6c] ;  /* 0x00006c00010f7983 */ /* 0x000ee20000300800 */
[----:B------:R-:W-:-:S02]  /*64e20*/  IMAD.MOV.U32 R4, RZ, RZ, R19 ;  /* 0x000000ffff047224 */ /* 0x000fc400078e0013 */
[----:B------:R-:W-:Y:S01]  /*64e30*/  IMAD.MOV.U32 R5, RZ, RZ, R0 ;  /* 0x000000ffff057224 */ /* 0x000fe200078e0000 */
[----:B---3--:R-:W-:Y:S04]  /*64e40*/  STL.64 [R1+0x2970], R14 ;  /* 0x0029700e01007387 */ /* 0x008fe80000100a00 */
[----:B----4-:R0:W-:Y:S04]  /*64e50*/  STL.64 [R1+0x2968], R12 ;  /* 0x0029680c01007387 */ /* 0x0101e80000100a00 */
[----:B0-----:R-:W3:Y:S04]  /*64e60*/  LDL.LU R12, [R1+0xc0] ;  /* 0x0000c000010c7983 */ /* 0x001ee80000300800 */
[----:B------:R-:W3:Y:S01]  /*64e70*/  LDL.LU R13, [R1+0xc4] ;  /* 0x0000c400010d7983 */ /* 0x000ee20000300800 */
[----:B-----5:R-:W-:-:S02]  /*64e80*/  IMAD.MOV.U32 R14, RZ, RZ, R3 ;  /* 0x000000ffff0e7224 */ /* 0x020fc400078e0003 */
[----:B--2---:R-:W-:Y:S01]  /*64e90*/  IMAD.MOV.U32 R15, RZ, RZ, R2 ;  /* 0x000000ffff0f7224 */ /* 0x004fe200078e0002 */
[----:B------:R-:W2:Y:S01]  /*64ea0*/  LDL.LU.64 R16, [R1+0x4f8] ;  /* 0x0004f80001107983 */ /* 0x000ea20000300a00 */
[----:B------:R-:W-:Y:S02]  /*64eb0*/  IMAD.MOV.U32 R6, RZ, RZ, R20 ;  /* 0x000000ffff067224 */ /* 0x000fe400078e0014 */
[----:B------:R-:W-:Y:S02]  /*64ec0*/  IMAD.MOV.U32 R7, RZ, RZ, R21 ;  /* 0x000000ffff077224 */ /* 0x000fe400078e0015 */
[----:B------:R-:W-:Y:S02]  /*64ed0*/  IMAD.MOV.U32 R2, RZ, RZ, R27 ;  /* 0x000000ffff027224 */ /* 0x000fe400078e001b */
[----:B------:R-:W-:-:S03]  /*64ee0*/  IMAD.MOV.U32 R3, RZ, RZ, R26 ;  /* 0x000000ffff037224 */ /* 0x000fc600078e001a */
[----:B---3--:R-:W-:Y:S01]  /*64ef0*/  HMMA.16816.F32 R4, R4, R26, R12 ;  /* 0x0000001a0404723c */ /* 0x008fe2000000180c */
[----:B------:R-:W3:Y:S04]  /*64f00*/  LDL.LU.64 R14, [R1+0x2970] ;  /* 0x00297000010e7983 */ /* 0x000ee80000300a00 */
[----:B------:R-:W3:-:S15]  /*64f10*/  LDL.LU.64 R12, [R1+0x2968] ;  /* 0x00296800010c7983 */ /* 0x000ede0000300a00 */
[----:B------:R-:W-:-:S03]  /*64f20*/  NOP ;  /* 0x0000000000007918 */ /* 0x000fc60000000000 */
[----:B------:R-:W-:Y:S04]  /*64f30*/  STL.64 [R1+0x770], R4 ;  /* 0x0007700401007387 */ /* 0x000fe80000100a00 */
[----:B------:R0:W-:Y:S02]  /*64f40*/  STL.64 [R1+0x778], R6 ;  /* 0x0007780601007387 */ /* 0x0001e40000100a00 */
[----:B0-----:R-:W-:Y:S02]  /*64f50*/  IMAD.MOV.U32 R7, RZ, RZ, R2 ;  /* 0x000000ffff077224 */ /* 0x001fe400078e0002 */
[----:B------:R-:W-:Y:S01]  /*64f60*/  IMAD.MOV.U32 R6, RZ, RZ, R3 ;  /* 0x000000ffff067224 */ /* 0x000fe200078e0003 */
[----:B------:R-:W4:Y:S04]  /*64f70*/  LDL.LU R2, [R1+0x4f0] ;  /* 0x0004f00001027983 */ /* 0x000f280000300800 */
[----:B------:R-:W4:Y:S04]  /*64f80*/  LDL.LU R3, [R1+0x4f4] ;  /* 0x0004f40001037983 */ /* 0x000f280000300800 */
[----:B------:R-:W5:Y:S04]  /*64f90*/  LDL.LU R24, [R1+0x10] ;  /* 0x0000100001187983 */ /* 0x000f680000300800 */
[----:B------:R-:W5:Y:S04]  /*64fa0*/  LDL.LU R25, [R1+0x14] ;  /* 0x0000140001197983 */ /* 0x000f680000300800 */
[----:B------:R-:W2:Y:S04]  /*64fb0*/  LDL.LU R26, [R1+0x18] ;  /* 0x00001800011a7983 */ /* 0x000ea80000300800 */
[----:B------:R-:W2:Y:S01]  /*64fc0*/  LDL.LU R27, [R1+0x1c] ;  /* 0x00001c00011b7983 */ /* 0x000ea20000300800 */
[----:B---3--:R-:W-:Y:S03]  /*64fd0*/  HMMA.16816.F32 R8, R8, R6, R12 ;  /* 0x000000060808723c */ /* 0x008fe6000000180c */
[----:B--2---:R-:W-:Y:S04]  /*64fe0*/  STL.64 [R1+0x2928], R26 ;  /* 0x0029281a01007387 */ /* 0x004fe80000100a00 */
[----:B-----5:R0:W-:Y:S04]  /*64ff0*/  STL.64 [R1+0x2920], R24 ;  /* 0x0029201801007387 */ /* 0x0201e80000100a00 */
        /* <DEDUP_REMOVED lines=10> */
[----:B------:R0:W-:Y:S04]  /*650a0*/  STL.64 [R1+0x8d0], R8 ;  /* 0x0008d00801007387 */ /* 0x0001e80000100a00 */
[----:B------:R1:W-:Y:S02]  /*650b0*/  STL.64 [R1+0x8d8], R10 ;  /* 0x0008d80a01007387 */ /* 0x0003e40000100a00 */
[----:B---3--:R-:W-:Y:S02]  /*650c0*/  HMMA.16816.F32 R4, R4, R16, R12 ;  /* 0x000000100404723c */ /* 0x008fe4000000180c */
[----:B------:R-:W3:Y:S04]  /*650d0*/  LDL.LU.64 R14, [R1+0x2950] ;  /* 0x00295000010e7983 */ /* 0x000ee80000300a00 */
[----:B------:R-:W3:Y:S01]  /*650e0*/  LDL.LU.64 R12, [R1+0x2948] ;  /* 0x00294800010c7983 */ /* 0x000ee20000300a00 */
[----:B------:R-:W-:-:S02]  /*650f0*/  IMAD.MOV.U32 R18, RZ, RZ, R16 ;  /* 0x000000ffff127224 */ /* 0x000fc400078e0010 */
[----:B0-----:R-:W-:Y:S02]  /*65100*/  IMAD.MOV.U32 R8, RZ, RZ, R22 ;  /* 0x000000ffff087224 */ /* 0x001fe400078e0016 */
[----:B------:R-:W-:Y:S02]  /*65110*/  IMAD.MOV.U32 R9, RZ, RZ, R23 ;  /* 0x000000ffff097224 */ /* 0x000fe400078e0017 */
[----:B-1----:R-:W-:Y:S02]  /*65120*/  IMAD.MOV.U32 R10, RZ, RZ, R29 ;  /* 0x000000ffff0a7224 */ /* 0x002fe400078e001d */
[----:B------:R-:W-:-:S08]  /*65130*/  IMAD.MOV.U32 R11, RZ, RZ, R28 ;  /* 0x000000ffff0b7224 */ /* 0x000fd000078e001c */
[----:B------:R-:W-:Y:S04]  /*65140*/  STL.64 [R1+0x7b0], R4 ;  /* 0x0007b00401007387 */ /* 0x000fe80000100a00 */
[----:B------:R0:W-:Y:S04]  /*65150*/  STL.64 [R1+0x7b8], R6 ;  /* 0x0007b80601007387 */ /* 0x0001e80000100a00 */
[----:B------:R-:W5:Y:S01]  /*65160*/  LDL.LU R16, [R1+0x2940] ;  /* 0x0029400001107983 */ /* 0x000f620000300800 */
[----:B0-----:R-:W-:Y:S02]  /*65170*/  IMAD.MOV.U32 R6, RZ, RZ, R18 ;  /* 0x000000ffff067224 */ /* 0x001fe400078e0012 */
[----:B------:R-:W-:-:S07]  /*65180*/  IMAD.MOV.U32 R7, RZ, RZ, R17 ;  /* 0x000000ffff077224 */ /* 0x000fce00078e0011 */
[----:B---3--:R-:W-:Y:S01]  /*65190*/  HMMA.16816.F32 R8, R8, R6, R12 ;  /* 0x000000060808723c */ /* 0x008fe2000000180c */
[----:B------:R-:W2:Y:S01]  /*651a0*/  LDL.LU.64 R14, [R1+0x2938] ;  /* 0x00293800010e7983 */ /* 0x000ea20000300a00 */
[----:B------:R-:W-:Y:S02]  /*651b0*/  IMAD.MOV.U32 R4, RZ, RZ, R19 ;  /* 0x000000ffff047224 */ /* 0x000fe400078e0013 */
[----:B------:R-:W-:Y:S01]  /*651c0*/  IMAD.MOV.U32 R5, RZ, RZ, R0 ;  /* 0x000000ffff057224 */ /* 0x000fe200078e0000 */
[----:B------:R-:W3:Y:S02]  /*651d0*/  LDL.LU.64 R12, [R1+0x2930] ;  /* 0x00293000010c7983 */ /* 0x000ee40000300a00 */
[----:B------:R-:W-:Y:S02]  /*651e0*/  IMAD.MOV.U32 R6, RZ, RZ, R20 ;  /* 0x000000ffff067224 */ /* 0x000fe400078e0014 */
[----:B------:R-:W-:-:S14]  /*651f0*/  IMAD.MOV.U32 R7, RZ, RZ, R21 ;  /* 0x000000ffff077224 */ /* 0x000fdc00078e0015 */
[----:B------:R-:W-:Y:S04]  /*65200*/  STL.64 [R1+0x8c0], R8 ;  /* 0x0008c00801007387 */ /* 0x000fe80000100a00 */
[----:B------:R-:W-:Y:S01]  /*65210*/  STL.64 [R1+0x8c8], R10 ;  /* 0x0008c80a01007387 */ /* 0x000fe20000100a00 */
[----:B--2---:R-:W-:Y:S03]  /*65220*/  HMMA.16816.F32 R4, R4, R14, R24 ;  /* 0x0000000e0404723c */ /* 0x004fe60000001818 */
[----:B------:R-:W4:Y:S03]  /*65230*/  LDL.LU.64 R26, [R1+0x2928] ;  /* 0x00292800011a7983 */ /* 0x000f260000300a00 */
[----:B------:R-:W-:Y:S01]  /*65240*/  IMAD.MOV.U32 R17, RZ, RZ, R14 ;  /* 0x000000ffff117224 */ /* 0x000fe200078e000e */
[----:B------:R-:W4:Y:S01]  /*65250*/  LDL.LU.64 R24, [R1+0x2920] ;  /* 0x0029200001187983 */ /* 0x000f220000300a00 */
[----:B------:R-:W-:-:S15]  /*65260*/  IMAD.MOV.U32 R18, RZ, RZ, R15 ;  /* 0x000000ffff127224 */ /* 0x000fde00078e000f */
[----:B------:R0:W-:Y:S04]  /*65270*/  STL.64 [R1+0x7a0], R4 ;  /* 0x0007a00401007387 */ /* 0x0001e80000100a00 */
[----:B------:R1:W-:Y:S04]  /*65280*/  STL.64 [R1+0x7a8], R6 ;  /* 0x0007a80601007387 */ /* 0x0003e80000100a00 */
[----:B------:R-:W3:Y:S01]  /*65290*/  LDL.LU.64 R14, [R1+0x2918] ;  /* 0x00291800010e7983 */ /* 0x000ee20000300a00 */
[----:B0-----:R-:W-:Y:S02]  /*652a0*/  IMAD.MOV.U32 R4, RZ, RZ, R19 ;  /* 0x000000ffff047224 */ /* 0x001fe400078e0013 */
[----:B-1----:R-:W-:-:S02]  /*652b0*/  IMAD.MOV.U32 R6, RZ, RZ, R17 ;  /* 0x000000ffff067224 */ /* 0x002fc400078e0011 */
[----:B------:R-:W5:Y:S01]  /*652c0*/  LDL.LU R17, [R1+0x2914] ;  /* 0x0029140001117983 */ /* 0x000f620000300800 */
[----:B------:R-:W-:-:S03]  /*652d0*/  IMAD.MOV.U32 R7, RZ, RZ, R18 ;  /* 0x000000ffff077224 */ /* 0x000fc600078e0012 */
[----:B------:R-:W5:Y:S04]  /*652e0*/  LDL.LU R18, [R1+0x2910] ;  /* 0x0029100001127983 */ /* 0x000f680000300800 */
[----:B------:R-:W5:Y:S01]  /*652f0*/  LDL.LU R19, [R1+0x290c] ;  /* 0x00290c0001137983 */ /* 0x000f620000300800 */
[----:B------:R-:W-:Y:S02]  /*65300*/  IMAD.MOV.U32 R8, RZ, RZ, R22 ;  /* 0x000000ffff087224 */ /* 0x000fe400078e0016 */
[----:B------:R-:W-:Y:S02]  /*65310*/  IMAD.MOV.U32 R9, RZ, RZ, R23 ;  /* 0x000000ffff097224 */ /* 0x000fe400078e0017 */
[----:B------:R-:W-:Y:S02]  /*65320*/  IMAD.MOV.U32 R10, RZ, RZ, R29 ;  /* 0x000000ffff0a7224 */ /* 0x000fe400078e001d */
[----:B------:R-:W-:-:S02]  /*65330*/  IMAD.MOV.U32 R11, RZ, RZ, R28 ;  /* 0x000000ffff0b7224 */ /* 0x000fc400078e001c */
[----:B------:R-:W-:Y:S02]  /*65340*/  IMAD.MOV.U32 R5, RZ, RZ, R0 ;  /* 0x000000ffff057224 */ /* 0x000fe400078e0000 */
[----:B------:R-:W0:Y:S01]  /*65350*/  LDC R0, c[0x0][0x280] ;  /* 0x0000a000ff007b82 */ /* 0x000e220000000800 */
[----:B------:R-:W-:-:S06]  /*65360*/  UIADD3 UR6, UR6, 0x80, URZ ;  /* 0x0000008006067890 */ /* 0x000fcc000fffe03f */
[----:B0-----:R-:W-:Y:S01]  /*65370*/  ISETP.LE.AND P1, PT, R0, UR6, PT ;  /* 0x0000000600007c0c */ /* 0x001fe2000bf23270 */
[----:B---3--:R-:W-:Y:S07]  /*65380*/  HMMA.16816.F32 R8, R8, R6, R12 ;  /* 0x000000060808723c */ /* 0x008fee000000180c */
[----:B------:R-:W-:Y:S02]  /*65390*/  IMAD.MOV.U32 R6, RZ, RZ, R20 ;  /* 0x000000ffff067224 */ /* 0x000fe400078e0014 */
[----:B------:R-:W-:-:S07]  /*653a0*/  IMAD.MOV.U32 R7, RZ, RZ, R21 ;  /* 0x000000ffff077224 */ /* 0x000fce00078e0015 */
[----:B----4-:R-:W-:Y:S07]  /*653b0*/  HMMA.16816.F32 R12, R4, R2, R24 ;  /* 0x00000002040c723c */ /* 0x010fee0000001818 */
[----:B------:R0:W-:Y:S04]  /*653c0*/  STL.64 [R1+0x8e0], R8 ;  /* 0x0008e00801007387 */ /* 0x0001e80000100a00 */
[----:B------:R1:W-:Y:S01]  /*653d0*/  STL.64 [R1+0x8e8], R10 ;  /* 0x0008e80a01007387 */ /* 0x0003e20000100a00 */
[----:B0-----:R-:W-:-:S02]  /*653e0*/  IMAD.MOV.U32 R8, RZ, RZ, R22 ;  /* 0x000000ffff087224 */ /* 0x001fc400078e0016 */
[----:B------:R-:W-:Y:S02]  /*653f0*/  IMAD.MOV.U32 R9, RZ, RZ, R23 ;  /* 0x000000ffff097224 */ /* 0x000fe400078e0017 */
[----:B-1----:R-:W-:Y:S02]  /*65400*/  IMAD.MOV.U32 R10, RZ, RZ, R29 ;  /* 0x000000ffff0a7224 */ /* 0x002fe400078e001d */
[----:B------:R-:W-:-:S07]  /*65410*/  IMAD.MOV.U32 R11, RZ, RZ, R28 ;  /* 0x000000ffff0b7224 */ /* 0x000fce00078e001c */
[----:B-----5:R-:W-:Y:S01]  /*65420*/  HMMA.16816.F32 R4, R8, R2, R16 ;  /* 0x000000020804723c */ /* 0x020fe20000001810 */
[----:B------:R-:W-:Y:S04]  /*65430*/  STL.64 [R1+0x790], R12 ;  /* 0x0007900c01007387 */ /* 0x000fe80000100a00 */
[----:B------:R-:W-:-:S15]  /*65440*/  STL.64 [R1+0x798], R14 ;  /* 0x0007980e01007387 */ /* 0x000fde0000100a00 */
[----:B------:R-:W-:-:S03]  /*65450*/  NOP ;  /* 0x0000000000007918 */ /* 0x000fc60000000000 */
[----:B------:R-:W-:Y:S04]  /*65460*/  STL.64 [R1+0x8b0], R4 ;  /* 0x0008b00401007387 */ /* 0x000fe80000100a00 */
[----:B------:R-:W-:Y:S04]  /*65470*/  STL.64 [R1+0x8b8], R6 ;  /* 0x0008b80601007387 */ /* 0x000fe80000100a00 */
[----:B------:R-:W2:Y:S04]  /*65480*/  LDL R2, [R1+0x5f8] ;  /* 0x0005f80001027983 */ /* 0x000ea80000100800 */
[----:B------:R-:W3:Y:S04]  /*65490*/  LDL R0, [R1+0x5f4] ;  /* 0x0005f40001007983 */ /* 0x000ee80000100800 */
[----:B--2---:R0:W-:Y:S04]  /*654a0*/  STL [R1+0x9c8], R2 ;  /* 0x0009c80201007387 */ /* 0x0041e80000100800 */
[----:B0-----:R-:W2:Y:S04]  /*654b0*/  LDL R2, [R1+0x5f0] ;  /* 0x0005f00001027983 */ /* 0x001ea80000100800 */
[----:B---3--:R0:W-:Y:S04]  /*654c0*/  STL [R1+0xa60], R0 ;  /* 0x000a600001007387 */ /* 0x0081e80000100800 */
[----:B0-----:R-:W3:Y:S01]  /*654d0*/  LDL R0, [R1+0x5ec] ;  /* 0x0005ec0001007983 */ /* 0x001ee20000100800 */
[----:B------:R-:W-:-:S02]  /*654e0*/  ULEA UR5, UR13, UR5, 0x7 ;  /* 0x000000050d057291 */ /* 0x000fc4000f8e383f */
[----:B------:R-:W-:Y:S01]  /*654f0*/  ULEA UR4, UR14, UR4, 0x7 ;  /* 0x000000040e047291 */ /* 0x000fe2000f8e383f */
[----:B--2---:R0:W-:Y:S04]  /*65500*/  STL [R1+0xa64], R2 ;  /* 0x000a640201007387 */ /* 0x0041e80000100800 */
[----:B---3--:R0:W-:Y:S01]  /*65510*/  STL [R1+0xa68], R0 ;  /* 0x000a680001007387 */ /* 0x0081e20000100800 */
[----:B------:R-:W-:Y:S06]  /*65520*/  @!P1 BRA `(.L_x_1) ;  /* 0xfffffb8400109947 */ /* 0x000fec000383ffff */
.L_x_0:
[----:B0-----:R-:W2:Y:S01]  /*65530*/  LDL.LU R2, [R1+0x7e0] ;  /* 0x0007e00001027983 */ /* 0x001ea20000300800 */
[----:B------:R-:W-:Y:S01]  /*65540*/  ULDC.64 UR4, c[0x0][0x270] ;  /* 0x00009c0000047ab9 */ /* 0x000fe20000000a00 */
[----:B------:R-:W0:Y:S02]  /*65550*/  S2R R0, SR_TID.X ;  /* 0x0000000000007919 */ /* 0x000e240000002100 */
[----:B0-----:R-:W-:Y:S01]  /*65560*/  LOP3.LUT R0, R0, 0x7f, RZ, 0xc0, !PT ;  /* 0x0000007f00007812 */ /* 0x001fe200078ec0ff */
[----:B------:R-:W-:Y:S03]  /*65570*/  BAR.SYNC.DEFER_BLOCKING 0x0 ;  /* 0x0000000000007b1d */ /* 0x000fe60000010000 */
[----:B------:R-:W-:-:S03]  /*65580*/  ISETP.GE.U32.AND P0, PT, R0, 0x20, PT ;  /* 0x000000200000780c */ /* 0x000fc60003f06070 */
[----:B------:R-:W3:Y:S04]  /*65590*/  LDL.LU R0, [R1+0x7e4] ;  /* 0x0007e40001007983 */ /* 0x000ee80000300800 */
[----:B--2---:R0:W-:Y:S04]  /*655a0*/  STL [R1+0x198], R2 ;  /* 0x0001980201007387 */ /* 0x0041e80000100800 */
[----:B------:R-:W2:Y:S04]  /*655b0*/  LDL.LU R25, [R1+0x7e8] ;  /* 0x0007e80001197983 */ /* 0x000ea80000300800 */
[----:B---3--:R3:W-:Y:S04]  /*655c0*/  STL [R1+0x190], R0 ;  /* 0x0001900001007387 */ /* 0x0087e80000100800 */
[----:B--2---:R-:W-:Y:S04]  /*655d0*/  STL [R1+0x2eb0], R25 ;  /* 0x002eb01901007387 */ /* 0x004fe80000100800 */
[----:B------:R-:W2:Y:S04]  /*655e0*/  LDL.LU R24, [R1+0x7ec] ;  /* 0x0007ec0001187983 */ /* 0x000ea80000300800 */
[----:B--2---:R-:W-:Y:S04]  /*655f0*/  STL [R1+0x2eb4], R24 ;  /* 0x002eb41801007387 */ /* 0x004fe80000100800 */
[----:B0-----:R-:W2:Y:S04]  /*65600*/  LDL.LU R2, [R1+0x680] ;  /* 0x0006800001027983 */ /* 0x001ea80000300800 */
[----:B---3--:R-:W3:Y:S04]  /*65610*/  LDL.LU R0, [R1+0x684] ;  /* 0x0006840001007983 */ /* 0x008ee80000300800 */
        /* <DEDUP_REMOVED lines=41> */
[----:B-1----:R-:W2:Y:S04]  /*658b0*/  LDL.LU R13, [R1+0x6f8] ;  /* 0x0006f800010d7983 */ /* 0x002ea80000300800 */
[----:B---3--:R1:W-:Y:S04]  /*658c0*/  STL [R1+0x164], R0 ;  /* 0x0001640001007387 */ /* 0x0083e80000100800 */
[----:B--2---:R-:W-:Y:S04]  /*658d0*/  STL [R1+0x2ee0], R13 ;  /* 0x002ee00d01007387 */ /* 0x004fe80000100800 */
[----:B------:R-:W2:Y:S04]  /*658e0*/  LDL.LU R12, [R1+0x6fc] ;  /* 0x0006fc00010c7983 */ /* 0x000ea80000300800 */
[----:B--2---:R-:W-:Y:S04]  /*658f0*/  STL [R1+0x2ee4], R12 ;  /* 0x002ee40c01007387 */ /* 0x004fe80000100800 */
[----:B0-----:R-:W2:Y:S04]  /*65900*/  LDL.LU R2, [R1+0x730] ;  /* 0x0007300001027983 */ /* 0x001ea80000300800 */
[----:B-1----:R-:W3:Y:S04]  /*65910*/  LDL.LU R0, [R1+0x734] ;  /* 0x0007340001007983 */ /* 0x002ee80000300800 */
[----:B--2---:R0:W-:Y:S04]  /*65920*/  STL [R1+0x160], R2 ;  /* 0x0001600201007387 */ /* 0x0041e80000100800 */
[----:B------:R-:W2:Y:S04]  /*65930*/  LDL.LU R11, [R1+0x738] ;  /* 0x00073800010b7983 */ /* 0x000ea80000300800 */
        /* <DEDUP_REMOVED lines=20> */
[----:B------:R-:W2:Y:S04]  /*65a80*/  LDL.LU R5, [R1+0x750] ;  /* 0x0007500001057983 */ /* 0x000ea80000300800 */
[----:B--2---:R-:W-:Y:S04]  /*65a90*/  STL [R1+0x2e74], R5 ;  /* 0x002e740501007387 */ /* 0x004fe80000100800 */
[----:B------:R-:W2:Y:S04]  /*65aa0*/  LDL.LU R4, [R1+0x754] ;  /* 0x0007540001047983 */ /* 0x000ea80000300800 */
[----:B--2---:R-:W-:Y:S04]  /*65ab0*/  STL [R1+0x2e78], R4 ;  /* 0x002e780401007387 */ /* 0x004fe80000100800 */
[----:B------:R-:W2:Y:S04]  /*65ac0*/  LDL.LU R3, [R1+0x758] ;  /* 0x0007580001037983 */ /* 0x000ea80000300800 */
[----:B--2---:R-:W-:Y:S04]  /*65ad0*/  STL [R1+0x2f00], R3 ;  /* 0x002f000301007387 */ /* 0x004fe80000100800 */
[----:B0-----:R-:W2:Y:S04]  /*65ae0*/  LDL.LU R2, [R1+0x75c] ;  /* 0x00075c0001027983 */ /* 0x001ea80000300800 */
[----:B--2---:R0:W-:Y:S04]  /*65af0*/  STL [R1+0x2f04], R2 ;  /* 0x002f040201007387 */ /* 0x0041e80000100800 */
[----:B-1----:R-:W2:Y:S04]  /*65b00*/  LDL.LU R0, [R1+0x780] ;  /* 0x0007800001007983 */ /* 0x002ea80000300800 */
[----:B--2---:R1:W-:Y:S04]  /*65b10*/  STL [R1+0x2e7c], R0 ;  /* 0x002e7c0001007387 */ /* 0x0043e80000100800 */
[----:B0-----:R-:W2:Y:S04]  /*65b20*/  LDL.LU R2, [R1+0x784] ;  /* 0x0007840001027983 */ /* 0x001ea80000300800 */
[----:B-1----:R-:W3:Y:S04]  /*65b30*/  LDL.LU R0, [R1+0x788] ;  /* 0x0007880001007983 */ /* 0x002ee80000300800 */
[----:B--2---:R0:W-:Y:S04]  /*65b40*/  STL [R1], R2 ;  /* 0x0000000201007387 */ /* 0x0041e80000100800 */
[----:B0-----:R-:W2:Y:S04]  /*65b50*/  LDL.LU R2, [R1+0x78c] ;  /* 0x00078c0001027983 */ /* 0x001ea80000300800 */
[----:B---3--:R0:W-:Y:S04]  /*65b60*/  STL [R1+0x84], R0 ;  /* 0x0000840001007387 */ /* 0x0081e80000100800 */
[----:B0-----:R-:W3:Y:S04]  /*65b70*/  LDL.LU R0, [R1+0x770] ;  /* 0x0007700001007983 */ /* 0x001ee80000300800 */
[----:B--2---:R0:W-:Y:S04]  /*65b80*/  STL [R1+0x108], R2 ;  /* 0x0001080201007387 */ /* 0x0041e80000100800 */
        /* <DEDUP_REMOVED lines=15> */
[----:B--2---:R-:W-:Y:S04]  /*65c80*/  STL [R1+0x128], R2 ;  /* 0x0001280201007387 */ /* 0x004fe80000100800 */
        /* <DEDUP_REMOVED lines=20> */
[----:B0-----:R-:W3:Y:S04]  /*65dd0*/  LDL.LU R0, [R1+0x7fc] ;  /* 0x0007fc0001007983 */ /* 0x001ee80000300800 */
        /* <DEDUP_REMOVED lines=58> */
[----:B---3--:R-:W-:Y:S04]  /*66180*/  STL [R1+0x40], R0 ;  /* 0x0000400001007387 */ /* 0x008fe80000100800 */
[----:B--2---:R-:W-:Y:S04]  /*66190*/  STL [R1+0x2f80], R3 ;  /* 0x002f800301007387 */ /* 0x004fe80000100800 */
[----:B0-----:R-:W2:Y:S04]  /*661a0*/  LDL.LU R2, [R1+0x884] ;  /* 0x0008840001027983 */ /* 0x001ea80000300800 */
[----:B--2---:R0:W-:Y:S04]  /*661b0*/  STL [R1+0x2f84], R2 ;  /* 0x002f840201007387 */ /* 0x0041e80000100800 */
[----:B0-----:R-:W2:Y:S04]  /*661c0*/  LDL.LU R2, [R1+0x888] ;  /* 0x0008880001027983 */ /* 0x001ea80000300800 */
[----:B------:R-:W3:Y:S04]  /*661d0*/  LDL.LU R0, [R1+0x88c] ;  /* 0x00088c0001007983 */ /* 0x000ee80000300800 */
[----:B--2---:R-:W-:Y:S04]  /*661e0*/  STL [R1+0x44], R2 ;  /* 0x0000440201007387 */ /* 0x004fe80000100800 */
[----:B------:R-:W2:Y:S04]  /*661f0*/  LDL.LU R25, [R1+0x870] ;  /* 0x0008700001197983 */ /* 0x000ea80000300800 */
[----:B---3--:R0:W-:Y:S04]  /*66200*/  STL [R1+0x48], R0 ;  /* 0x0000480001007387 */ /* 0x0081e80000100800 */
[----:B--2---:R-:W-:Y:S04]  /*66210*/  STL [R1+0x2f88], R25 ;  /* 0x002f881901007387 */ /* 0x004fe80000100800 */
[----:B0-----:R-:W2:Y:S04]  /*66220*/  LDL.LU R0, [R1+0x874] ;  /* 0x0008740001007983 */ /* 0x001ea80000300800 */
[----:B--2---:R0:W-:Y:S04]  /*66230*/  STL [R1+0x2f8c], R0 ;  /* 0x002f8c0001007387 */ /* 0x0041e80000100800 */
        /* <DEDUP_REMOVED lines=18> */
[----:B--2---:R-:W-:Y:S04]  /*66360*/  STL [R1+0x5c], R2 ;  /* 0x00005c0201007387 */ /* 0x004fe80000100800 */
[----:B------:R-:W2:Y:S04]  /*66370*/  LDL.LU R22, [R1+0x8d0] ;  /* 0x0008d00001167983 */ /* 0x000ea80000300800 */
[----:B---3--:R0:W-:Y:S04]  /*66380*/  STL [R1+0x60], R0 ;  /* 0x0000600001007387 */ /* 0x0081e80000100800 */
[----:B--2---:R-:W-:Y:S04]  /*66390*/  STL [R1+0x2fa0], R22 ;  /* 0x002fa01601007387 */ /* 0x004fe80000100800 */
[----:B0-----:R-:W2:Y:S04]  /*663a0*/  LDL.LU R0, [R1+0x8d4] ;  /* 0x0008d40001007983 */ /* 0x001ea80000300800 */
[----:B------:R-:W3:Y:S04]  /*663b0*/  LDL.LU R2, [R1+0x8d8] ;  /* 0x0008d80001027983 */ /* 0x000ee80000300800 */
        /* <DEDUP_REMOVED lines=11> */
[----:B------:R-:W3:Y:S04]  /*66470*/  LDL.LU R21, [R1+0x8e0] ;  /* 0x0008e00001157983 */ /* 0x000ee80000300800 */
[----:B--2---:R1:W-:Y:S04]  /*66480*/  STL [R1+0x70], R0 ;  /* 0x0000700001007387 */ /* 0x0043e80000100800 */
[----:B---3--:R-:W-:Y:S04]  /*66490*/  STL [R1+0x2fa4], R21 ;  /* 0x002fa41501007387 */ /* 0x008fe80000100800 */
[----:B------:R-:W2:Y:S04]  /*664a0*/  LDL.LU R20, [R1+0x8e4] ;  /* 0x0008e40001147983 */ /* 0x000ea80000300800 */
[----:B--2---:R-:W-:Y:S04]  /*664b0*/  STL [R1+0x2fa8], R20 ;  /* 0x002fa81401007387 */ /* 0x004fe80000100800 */
[----:B------:R-:W2:Y:S04]  /*664c0*/  LDL.LU R4, [R1+0x8e8] ;  /* 0x0008e80001047983 */ /* 0x000ea80000300800 */
[----:B------:R-:W3:Y:S04]  /*664d0*/  LDL.LU R3, [R1+0x8ec] ;  /* 0x0008ec0001037983 */ /* 0x000ee80000300800 */
[----:B--2---:R-:W-:Y:S04]  /*664e0*/  STL [R1+0x74], R4 ;  /* 0x0000740401007387 */ /* 0x004fe80000100800 */
[----:B------:R-:W2:Y:S04]  /*664f0*/  LDL.LU R19, [R1+0x8b0] ;  /* 0x0008b00001137983 */ /* 0x000ea80000300800 */
[----:B--2---:R-:W-:Y:S04]  /*66500*/  STL [R1+0x2fac], R19 ;  /* 0x002fac1301007387 */ /* 0x004fe80000100800 */
[----:B---3--:R-:W-:Y:S04]  /*66510*/  STL [R1+0x78], R3 ;  /* 0x0000780301007387 */ /* 0x008fe80000100800 */
[----:B------:R-:W2:Y:S01]  /*66520*/  LDL.LU R18, [R1+0x8b4] ;  /* 0x0008b40001127983 */ /* 0x000ea20000300800 */
[----:B------:R-:W3:Y:S03]  /*66530*/  S2R R11, SR_TID.X ;  /* 0x00000000000b7919 */ /* 0x000ee60000002100 */
[----:B--2---:R-:W-:Y:S04]  /*66540*/  STL [R1+0x2fb0], R18 ;  /* 0x002fb01201007387 */ /* 0x004fe80000100800 */
[----:B0-----:R-:W2:Y:S04]  /*66550*/  LDL.LU R2, [R1+0x8b8] ;  /* 0x0008b80001027983 */ /* 0x001ea80000300800 */
[----:B-1----:R-:W4:Y:S01]  /*66560*/  LDL.LU R0, [R1+0x8bc] ;  /* 0x0008bc0001007983 */ /* 0x002f220000300800 */
[C---:B---3--:R-:W-:Y:S01]  /*66570*/  IMAD.SHL.U32 R26, R11.reuse, 0x800, RZ ;  /* 0x000008000b1a7824 */ /* 0x048fe200078e00ff */
[----:B------:R-:W-:-:S02]  /*66580*/  LOP3.LUT R27, R11, 0x3f, RZ, 0xc0, !PT ;  /* 0x0000003f0b1b7812 */ /* 0x000fc400078ec0ff */
[----:B------:R-:W-:Y:S02]  /*66590*/  LOP3.LUT R28, R11, 0x40, RZ, 0xc0, !PT ;  /* 0x000000400b1c7812 */ /* 0x000fe400078ec0ff */
[----:B------:R-:W-:-:S05]  /*665a0*/  LOP3.LUT R26, R26, 0x3000, RZ, 0xc0, !PT ;  /* 0x000030001a1a7812 */ /* 0x000fca00078ec0ff */
[----:B------:R-:W-:Y:S01]  /*665b0*/  IMAD R26, R27, 0x10, R26 ;  /* 0x000000101b1a7824 */ /* 0x000fe200078e021a */
[----:B------:R-:W-:-:S04]  /*665c0*/  SHF.R.U32.HI R27, RZ, 0x1, R28 ;  /* 0x00000001ff1b7819 */ /* 0x000fc8000001161c */
[----:B------:R-:W-:Y:S02]  /*665d0*/  LOP3.LUT R5, R26, R27, RZ, 0x3c, !PT ;  /* 0x0000001b1a057212 */ /* 0x000fe400078e3cff */
[----:B------:R-:W3:Y:S04]  /*665e0*/  LDL.LU R26, [R1+0xa6c] ;  /* 0x000a6c00011a7983 */ /* 0x000ee80000300800 */
[----:B------:R0:W-:Y:S04]  /*665f0*/  STL [R1+0x1c0], R5 ;  /* 0x0001c00501007387 */ /* 0x0001e80000100800 */
[----:B--2---:R-:W-:Y:S04]  /*66600*/  STL [R1+0x7c], R2 ;  /* 0x00007c0201007387 */ /* 0x004fe80000100800 */
[----:B------:R-:W2:Y:S04]  /*66610*/  LDL.LU R27, [R1+0xa70] ;  /* 0x000a7000011b7983 */ /* 0x000ea80000300800 */
[----:B----4-:R-:W-:Y:S04]  /*66620*/  STL [R1+0x80], R0 ;  /* 0x0000800001007387 */ /* 0x010fe80000100800 */
[----:B------:R-:W4:Y:S04]  /*66630*/  LDL.LU R28, [R1+0xa74] ;  /* 0x000a7400011c7983 */ /* 0x000f280000300800 */
[----:B------:R-:W0:Y:S01]  /*66640*/  LDL.LU R29, [R1+0xa78] ;  /* 0x000a7800011d7983 */ /* 0x000e220000300800 */
[C---:B------:R-:W-:Y:S01]  /*66650*/  IMAD.SHL.U32 R8, R11.reuse, 0x20, RZ ;  /* 0x000000200b087824 */ /* 0x040fe200078e00ff */
[C---:B------:R-:W-:Y:S01]  /*66660*/  LOP3.LUT R13, R11.reuse, 0x18, RZ, 0xc0, !PT ;  /* 0x000000180b0d7812 */ /* 0x040fe200078ec0ff */
[C---:B---3--:R-:W-:Y:S01]  /*66670*/  FMUL R10, R26.reuse, 8388608 ;  /* 0x4b0000001a0a7820 */ /* 0x048fe20000400000 */
[----:B------:R-:W-:Y:S01]  /*66680*/  FSETP.GEU.AND P2, PT, R26, 1.175494350822287508e-38, PT ;  /* 0x008000001a00780b */ /* 0x000fe20003f4e000 */
[----:B------:R-:W-:-:S03]  /*66690*/  IMAD.SHL.U32 R6, R11, 0x10, RZ ;  /* 0x000000100b067824 */ /* 0x000fc600078e00ff */
[----:B------:R-:W-:Y:S01]  /*666a0*/  FSEL R11, R10, R26, !P2 ;  /* 0x0000001a0a0b7208 */ /* 0x000fe20005000000 */
[----:B------:R-:W-:Y:S01]  /*666b0*/  STL [R1+0x2f18], R26 ;  /* 0x002f181a01007387 */ /* 0x000fe20000100800 */
[----:B------:R-:W-:Y:S02]  /*666c0*/  LOP3.LUT R14, R6, 0x70, RZ, 0xc0, !PT ;  /* 0x00000070060e7812 */ /* 0x000fe400078ec0ff */
[----:B------:R-:W-:Y:S02]  /*666d0*/  LOP3.LUT R15, R8, 0xc60, RZ, 0xc0, !PT ;  /* 0x00000c60080f7812 */ /* 0x000fe400078ec0ff */
[----:B------:R-:W-:Y:S01]  /*666e0*/  FSEL R12, RZ, -23, P2 ;  /* 0xc1b80000ff0c7808 */ /* 0x000fe20001000000 */
[----:B------:R-:W-:Y:S02]  /*666f0*/  VIADD R14, R14, UR7 ;  /* 0x000000070e0e7c36 */ /* 0x000fe40008000000 */
[----:B------:R-:W-:-:S03]  /*66700*/  IMAD R15, R13, 0x200, R15 ;  /* 0x000002000d0f7824 */ /* 0x000fc600078e020f */
[----:B------:R-:W-:Y:S01]  /*66710*/  LEA.HI R13, R13, R14, RZ, 0x1f ;  /* 0x0000000e0d0d7211 */ /* 0x000fe200078ff8ff */
[C---:B--2---:R-:W-:Y:S01]  /*66720*/  FMUL R9, R27.reuse, 8388608 ;  /* 0x4b0000001b097820 */ /* 0x044fe20000400000 */
[----:B------:R-:W-:Y:S01]  /*66730*/  FSETP.GEU.AND P3, PT, R27, 1.175494350822287508e-38, PT ;  /* 0x008000001b00780b */ /* 0x000fe20003f6e000 */
[----:B------:R-:W-:Y:S03]  /*66740*/  STL [R1+0x2fb4], R27 ;  /* 0x002fb41b01007387 */ /* 0x000fe60000100800 */
[----:B------:R-:W-:Y:S01]  /*66750*/  FSEL R9, R9, R27, !P3 ;  /* 0x0000001b09097208 */ /* 0x000fe20005800000 */
[----:B------:R1:W-:Y:S01]  /*66760*/  STL [R1+0x1c4], R11 ;  /* 0x0001c40b01007387 */ /* 0x0003e20000100800 */
[C---:B----4-:R-:W-:Y:S01]  /*66770*/  FMUL R7, R28.reuse, 8388608 ;  /* 0x4b0000001c077820 */ /* 0x050fe20000400000 */
[----:B------:R-:W-:Y:S02]  /*66780*/  FSETP.GEU.AND P4, PT, R28, 1.175494350822287508e-38, PT ;  /* 0x008000001c00780b */ /* 0x000fe40003f8e000 */
[----:B------:R2:W-:Y:S01]  /*66790*/  STL [R1+0x1c8], R9 ;  /* 0x0001c80901007387 */ /* 0x0005e20000100800 */
[C---:B0-----:R-:W-:Y:S01]  /*667a0*/  FMUL R5, R29.reuse, 8388608 ;  /* 0x4b0000001d057820 */ /* 0x041fe20000400000 */
[----:B------:R-:W-:Y:S01]  /*667b0*/  FSETP.GEU.AND P5, PT, R29, 1.175494350822287508e-38, PT ;  /* 0x008000001d00780b */ /* 0x000fe20003fae000 */
[----:B-1----:R-:W-:Y:S01]  /*667c0*/  VIADD R11, R11, 0xc0cafb0d ;  /* 0xc0cafb0d0b0b7836 */ /* 0x002fe20000000000 */
[----:B------:R-:W-:Y:S01]  /*667d0*/  FSEL R7, R7, R28, !P4 ;  /* 0x0000001c07077208 */ /* 0x000fe20006000000 */
[----:B--2---:R-:W-:Y:S01]  /*667e0*/  VIADD R9, R9, 0xc0cafb0d ;  /* 0xc0cafb0d09097836 */ /* 0x004fe20000000000 */
[----:B------:R-:W-:-:S02]  /*667f0*/  FSEL R5, R5, R29, !P5 ;  /* 0x0000001d05057208 */ /* 0x000fc40006800000 */
[----:B------:R-:W-:Y:S01]  /*66800*/  LOP3.LUT R11, R11, 0xff800000, RZ, 0xc0, !PT ;  /* 0xff8000000b0b7812 */ /* 0x000fe200078ec0ff */
[----:B------:R0:W-:Y:S01]  /*66810*/  STL [R1+0x1cc], R7 ;  /* 0x0001cc0701007387 */ /* 0x0001e20000100800 */
[----:B------:R-:W-:-:S03]  /*66820*/  LOP3.LUT R9, R9, 0xff800000, RZ, 0xc0, !PT ;  /* 0xff80000009097812 */ /* 0x000fc600078ec0ff */
[----:B------:R1:W-:Y:S01]  /*66830*/  STL [R1+0x1d0], R5 ;  /* 0x0001d00501007387 */ /* 0x0003e20000100800 */
[----:B------:R-:W-:-:S03]  /*66840*/  FSEL R10, RZ, -23, P3 ;  /* 0xc1b80000ff0a7808 */ /* 0x000fc60001800000 */
[----:B------:R2:W-:Y:S01]  /*66850*/  STL [R1+0x244], R11 ;  /* 0x0002440b01007387 */ /* 0x0005e20000100800 */
[----:B0-----:R-:W-:-:S03]  /*66860*/  VIADD R7, R7, 0xc0cafb0d ;  /* 0xc0cafb0d07077836 */ /* 0x001fc60000000000 */
[----:B------:R0:W-:Y:S01]  /*66870*/  STL [R1+0x250], R9 ;  /* 0x0002500901007387 */ /* 0x0001e20000100800 */
[----:B-1----:R-:W-:Y:S01]  /*66880*/  VIADD R5, R5, 0xc0cafb0d ;  /* 0xc0cafb0d05057836 */ /* 0x002fe20000000000 */
[----:B------:R-:W-:Y:S02]  /*66890*/  LOP3.LUT R7, R7, 0xff800000, RZ, 0xc0, !PT ;  /* 0xff80000007077812 */ /* 0x000fe400078ec0ff */
[----:B--2---:R-:W-:Y:S02]  /*668a0*/  I2FP.F32.S32 R11, R11 ;  /* 0x0000000b000b7245 */ /* 0x004fe40000201400 */
[----:B------:R-:W-:Y:S02]  /*668b0*/  LOP3.LUT R5, R5, 0xff800000, RZ, 0xc0, !PT ;  /* 0xff80000005057812 */ /* 0x000fe400078ec0ff */
[----:B0-----:R-:W-:Y:S01]  /*668c0*/  I2FP.F32.S32 R9, R9 ;  /* 0x0000000900097245 */ /* 0x001fe20000201400 */
[----:B------:R-:W-:Y:S01]  /*668d0*/  FFMA.FTZ R11, R11, 1.1920928955078125e-07, R12 ;  /* 0x340000000b0b7823 */ /* 0x000fe2000001000c */
[----:B------:R0:W-:Y:S03]  /*668e0*/  STL [R1+0x24c], R7 ;  /* 0x00024c0701007387 */ /* 0x0001e60000100800 */
[----:B------:R-:W-:Y:S01]  /*668f0*/  FFMA.FTZ R9, R9, 1.1920928955078125e-07, R10 ;  /* 0x3400000009097823 */ /* 0x000fe2000001000a */
[----:B------:R1:W-:Y:S04]  /*66900*/  STL [R1+0x248], R5 ;  /* 0x0002480501007387 */ /* 0x0003e80000100800 */
[----:B------:R-:W-:Y:S04]  /*66910*/  STL [R1+0x360], R13 ;  /* 0x0003600d01007387 */ /* 0x000fe80000100800 */
[----:B------:R-:W-:Y:S04]  /*66920*/  STL [R1+0x260], R11 ;  /* 0x0002600b01007387 */ /* 0x000fe80000100800 */
[----:B------:R-:W-:Y:S04]  /*66930*/  STL [R1+0x25c], R9 ;  /* 0x00025c0901007387 */ /* 0x000fe80000100800 */
[----:B------:R-:W2:Y:S01]  /*66940*/  LDL.LU R27, [R1+0x6c] ;  /* 0x00006c00011b7983 */ /* 0x000ea20000300800 */
[----:B------:R-:W-:-:S02]  /*66950*/  FSEL R8, RZ, -23, P4 ;  /* 0xc1b80000ff087808 */ /* 0x000fc40002000000 */
[----:B0-----:R-:W-:Y:S02]  /*66960*/  I2FP.F32.S32 R7, R7 ;  /* 0x0000000700077245 */ /* 0x001fe40000201400 */
[----:B------:R-:W-:Y:S02]  /*66970*/  FSEL R6, RZ, -23, P5 ;  /* 0xc1b80000ff067808 */ /* 0x000fe40002800000 */
[----:B-1----:R-:W-:Y:S01]  /*66980*/  I2FP.F32.S32 R5, R5 ;  /* 0x0000000500057245 */ /* 0x002fe20000201400 */
[----:B------:R-:W-:-:S04]  /*66990*/  FFMA.FTZ R7, R7, 1.1920928955078125e-07, R8 ;  /* 0x3400000007077823 */ /* 0x000fc80000010008 */
[----:B------:R-:W-:Y:S01]  /*669a0*/  FFMA.FTZ R5, R5, 1.1920928955078125e-07, R6 ;  /* 0x3400000005057823 */ /* 0x000fe20000010006 */
[----:B------:R-:W-:Y:S01]  /*669b0*/  STL [R1+0x258], R7 ;  /* 0x0002580701007387 */ /* 0x000fe20000100800 */
[----:B------:R-:W-:Y:S02]  /*669c0*/  FSETP.GT.AND P1, PT, |R29|, 8.50705917302346158658e+37, PT ;  /* 0x7e8000001d00780b */ /* 0x000fe40003f24200 */
[----:B------:R-:W-:Y:S01]  /*669d0*/  FSETP.GT.AND P2, PT, |R28|, 8.50705917302346158658e+37, PT ;  /* 0x7e8000001c00780b */ /* 0x000fe20003f44200 */
[----:B--2---:R0:W-:Y:S04]  /*669e0*/  STL [R1+0x2fdc], R27 ;  /* 0x002fdc1b01007387 */ /* 0x0041e80000100800 */
[----:B------:R-:W-:Y:S01]  /*669f0*/  STL [R1+0x264], R5 ;  /* 0x0002640501007387 */ /* 0x000fe20000100800 */
[----:B0-----:R-:W-:-:S05]  /*66a00*/  IMAD.MOV.U32 R27, RZ, RZ, R4 ;  /* 0x000000ffff1b7224 */ /* 0x001fca00078e0004 */
[----:B------:R0:W-:Y:S02]  /*66a10*/  STL [R1+0x2fe0], R27 ;  /* 0x002fe01b01007387 */ /* 0x0001e40000100800 */
[----:B0-----:R-:W-:-:S05]  /*66a20*/  IMAD.MOV.U32 R27, RZ, RZ, R3 ;  /* 0x000000ffff1b7224 */ /* 0x001fca00078e0003 */
[----:B------:R0:W-:Y:S02]  /*66a30*/  STL [R1+0x2fe4], R27 ;  /* 0x002fe41b01007387 */ /* 0x0001e40000100800 */
[----:B0-----:R-:W-:-:S05]  /*66a40*/  IMAD.MOV.U32 R27, RZ, RZ, R2 ;  /* 0x000000ffff1b7224 */ /* 0x001fca00078e0002 */
[----:B------:R0:W-:Y:S04]  /*66a50*/  STL [R1+0x2fe8], R27 ;  /* 0x002fe81b01007387 */ /* 0x0001e80000100800 */
[----:B------:R-:W2:Y:S04]  /*66a60*/  LDL.LU R18, [R1+0x68] ;  /* 0x0000680001127983 */ /* 0x000ea80000300800 */
[----:B------:R-:W3:Y:S04]  /*66a70*/  LDL.LU R19, [R1+0x64] ;  /* 0x0000640001137983 */ /* 0x000ee80000300800 */
[----:B------:R-:W4:Y:S04]  /*66a80*/  LDL.LU R20, [R1+0x60] ;  /* 0x0000600001147983 */ /* 0x000f280000300800 */
[----:B------:R-:W5:Y:S04]  /*66a90*/  LDL.LU R26, [R1+0x5c] ;  /* 0x00005c00011a7983 */ /* 0x000f680000300800 */
[----:B------:R-:W5:Y:S04]  /*66aa0*/  LDL.LU R21, [R1+0x58] ;  /* 0x0000580001157983 */ /* 0x000f680000300800 */
[----:B------:R-:W5:Y:S01]  /*66ab0*/  LDL.LU R22, [R1+0x54] ;  /* 0x0000540001167983 */ /* 0x000f620000300800 */
[----:B0-----:R-:W-:-:S03]  /*66ac0*/  IMAD.MOV.U32 R27, RZ, RZ, R0 ;  /* 0x000000ffff1b7224 */ /* 0x001fc600078e0000 */
        /* <DEDUP_REMOVED lines=14> */
[----:B------:R-:W-:-:S03]  /*66bb0*/  @P1 FMUL R27, R27, 0.25 ;  /* 0x3e8000001b1b1820 */ /* 0x000fc60000400000 */
[----:B------:R-:W5:Y:S04]  /*66bc0*/  LDL.LU R12, [R1+0x18] ;  /* 0x00001800010c7983 */ /* 0x000f680000300800 */
[----:B------:R-:W5:Y:S04]  /*66bd0*/  LDL.LU R13, [R1+0x14] ;  /* 0x00001400010d7983 */ /* 0x000f680000300800 */
[----:B------:R-:W5:Y:S04]  /*66be0*/  LDL.LU R14, [R1+0x10] ;  /* 0x00001000010e7983 */ /* 0x000f680000300800 */
[----:B------:R-:W5:Y:S04]  /*66bf0*/  LDL.LU R15, [R1+0xc] ;  /* 0x00000c00010f7983 */ /* 0x000f680000300800 */
[----:B------:R-:W5:Y:S04]  /*66c00*/  LDL.LU R16, [R1+0x8] ;  /* 0x0000080001107983 */ /* 0x000f680000300800 */
[----:B------:R-:W5:Y:S04]  /*66c10*/  LDL.LU R17, [R1+0x4] ;  /* 0x0000040001117983 */ /* 0x000f680000300800 */
[----:B------:R0:W-:Y:S04]  /*66c20*/  STL [R1+0x2fb8], R28 ;  /* 0x002fb81c01007387 */ /* 0x0001e80000100800 */
[----:B0-----:R-:W2:Y:S04]  /*66c30*/  LDL.LU R28, [R1+0x70] ;  /* 0x00007000011c7983 */ /* 0x001ea80000300800 */
[----:B------:R0:W-:Y:S04]  /*66c40*/  @P1 STL [R1+0x80], R27 ;  /* 0x0000801b01001387 */ /* 0x0001e80000100800 */
[----:B0-----:R-:W3:Y:S02]  /*66c50*/  LDL.LU R27, [R1+0x2fe8] ;  /* 0x002fe800011b7983 */ /* 0x001ee40000300800 */
[----:B---3--:R-:W-:-:S05]  /*66c60*/  @P1 FMUL R27, R27, 0.25 ;  /* 0x3e8000001b1b1820 */ /* 0x008fca0000400000 */
[----:B------:R0:W-:Y:S04]  /*66c70*/  @P1 STL [R1+0x7c], R27 ;  /* 0x00007c1b01001387 */ /* 0x0001e80000100800 */
[----:B0-----:R-:W3:Y:S02]  /*66c80*/  LDL.LU R27, [R1+0x2fe4] ;  /* 0x002fe400011b7983 */ /* 0x001ee40000300800 */
[----:B---3--:R-:W-:-:S05]  /*66c90*/  @P1 FMUL R27, R27, 0.25 ;  /* 0x3e8000001b1b1820 */ /* 0x008fca0000400000 */
[----:B------:R0:W-:Y:S04]  /*66ca0*/  @P1 STL [R1+0x78], R27 ;  /* 0x0000781b01001387 */ /* 0x0001e80000100800 */
[----:B0-----:R-:W3:Y:S01]  /*66cb0*/  LDL.LU R27, [R1+0x2fe0] ;  /* 0x002fe000011b7983 */ /* 0x001ee20000300800 */
[----:B--2---:R-:W-:Y:S01]  /*66cc0*/  @P1 FMUL R28, R28, 0.25 ;  /* 0x3e8000001c1c1820 */ /* 0x004fe20000400000 */
[----:B---3--:R-:W-:-:S05]  /*66cd0*/  @P1 FMUL R27, R27, 0.25 ;  /* 0x3e8000001b1b1820 */ /* 0x008fca0000400000 */
[----:B------:R0:W-:Y:S04]  /*66ce0*/  @P1 STL [R1+0x74], R27 ;  /* 0x0000741b01001387 */ /* 0x0001e80000100800 */
[----:B0-----:R-:W2:Y:S04]  /*66cf0*/  LDL.LU R27, [R1+0x2fdc] ;  /* 0x002fdc00011b7983 */ /* 0x001ea80000300800 */
[----:B------:R0:W-:Y:S04]  /*66d00*/  STL [R1+0x2fcc], R28 ;  /* 0x002fcc1c01007387 */ /* 0x0001e80000100800 */
[----:B0-----:R-:W3:Y:S04]  /*66d10*/  LDL R28, [R1+0x74] ;  /* 0x00007400011c7983 */ /* 0x001ee80000100800 */
[----:B---3--:R0:W-:Y:S04]  /*66d20*/  STL [R1+0x2fd0], R28 ;  /* 0x002fd01c01007387 */ /* 0x0081e80000100800 */
[----:B0-----:R-:W3:Y:S04]  /*66d30*/  LDL R28, [R1+0x78] ;  /* 0x00007800011c7983 */ /* 0x001ee80000100800 */
[----:B---3--:R0:W-:Y:S04]  /*66d40*/  STL [R1+0x2fd4], R28 ;  /* 0x002fd41c01007387 */ /* 0x0081e80000100800 */
[----:B0-----:R-:W3:Y:S01]  /*66d50*/  LDL R28, [R1+0x7c] ;  /* 0x00007c00011c7983 */ /* 0x001ee20000100800 */
[----:B------:R-:W-:-:S03]  /*66d60*/  FSETP.GEU.AND P3, PT, |R29|, 1.175494350822287508e-38, PT ;  /* 0x008000001d00780b */ /* 0x000fc60003f6e200 */
[----:B---3--:R0:W-:Y:S04]  /*66d70*/  STL [R1+0x2fd8], R28 ;  /* 0x002fd81c01007387 */ /* 0x0081e80000100800 */
[----:B0-----:R-:W3:Y:S06]  /*66d80*/  LDL R28, [R1+0x80] ;  /* 0x00008000011c7983 */ /* 0x001eec0000100800 */
[----:B---3--:R-:W-:-:S05]  /*66d90*/  @!P3 FMUL R28, R28, 16777216 ;  /* 0x4b8000001c1cb820 */ /* 0x008fca0000400000 */
[----:B------:R0:W-:Y:S04]  /*66da0*/  @!P3 STL [R1+0x80], R28 ;  /* 0x0000801c0100b387 */ /* 0x0001e80000100800 */
[----:B0-----:R-:W3:Y:S02]  /*66db0*/  LDL.LU R28, [R1+0x2fd8] ;  /* 0x002fd800011c7983 */ /* 0x001ee40000300800 */
        /* <DEDUP_REMOVED lines=10> */
[----:B------:R0:W-:Y:S04]  /*66e60*/  STL [R1+0x2fbc], R28 ;  /* 0x002fbc1c01007387 */ /* 0x0001e80000100800 */
[----:B0-----:R-:W3:Y:S04]  /*66e70*/  LDL.LU R28, [R1+0x74] ;  /* 0x00007400011c7983 */ /* 0x001ee80000300800 */
[----:B---3--:R0:W-:Y:S04]  /*66e80*/  STL [R1+0x2fc0], R28 ;  /* 0x002fc01c01007387 */ /* 0x0081e80000100800 */
[----:B0-----:R-:W3:Y:S04]  /*66e90*/  LDL.LU R28, [R1+0x78] ;  /* 0x00007800011c7983 */ /* 0x001ee80000300800 */
[----:B---3--:R0:W-:Y:S04]  /*66ea0*/  STL [R1+0x2fc4], R28 ;  /* 0x002fc41c01007387 */ /* 0x0081e80000100800 */
[----:B0-----:R-:W3:Y:S01]  /*66eb0*/  LDL.LU R28, [R1+0x7c] ;  /* 0x00007c00011c7983 */ /* 0x001ee20000300800 */
[----:B------:R-:W-:-:S04]  /*66ec0*/  @P1 FMUL R29, R29, 0.25 ;  /* 0x3e8000001d1d1820 */ /* 0x000fc80000400000 */
[----:B------:R-:W-:-:S06]  /*66ed0*/  @!P3 FMUL R29, R29, 16777216 ;  /* 0x4b8000001d1db820 */ /* 0x000fcc0000400000 */
[----:B------:R-:W0:Y:S01]  /*66ee0*/  MUFU.RCP R29, R29 ;  /* 0x0000001d001d7308 */ /* 0x000e220000001000 */
[----:B---3--:R1:W-:Y:S04]  /*66ef0*/  STL [R1+0x2fc8], R28 ;  /* 0x002fc81c01007387 */ /* 0x0083e80000100800 */
[----:B-1----:R-:W0:Y:S02]  /*66f00*/  LDL.LU R28, [R1+0x80] ;  /* 0x00008000011c7983 */ /* 0x002e240000300800 */
[----:B0-----:R-:W-:-:S05]  /*66f10*/  FMUL R28, R29, R28 ;  /* 0x0000001c1d1c7220 */ /* 0x001fca0000400000 */
[----:B------:R0:W-:Y:S04]  /*66f20*/  STL [R1+0x240], R28 ;  /* 0x0002401c01007387 */ /* 0x0001e80000100800 */
[----:B0-----:R-:W3:Y:S02]  /*66f30*/  LDL.LU R28, [R1+0x2fc8] ;  /* 0x002fc800011c7983 */ /* 0x001ee40000300800 */
[----:B---3--:R-:W-:-:S05]  /*66f40*/  FMUL R28, R29, R28 ;  /* 0x0000001c1d1c7220 */ /* 0x008fca0000400000 */
[----:B------:R0:W-:Y:S04]  /*66f50*/  STL [R1+0x23c], R28 ;  /* 0x00023c1c01007387 */ /* 0x0001e80000100800 */
[----:B0-----:R-:W3:Y:S02]  /*66f60*/  LDL.LU R28, [R1+0x2fc4] ;  /* 0x002fc400011c7983 */ /* 0x001ee40000300800 */
[----:B---3--:R-:W-:-:S05]  /*66f70*/  FMUL R28, R29, R28 ;  /* 0x0000001c1d1c7220 */ /* 0x008fca0000400000 */
[----:B------:R0:W-:Y:S04]  /*66f80*/  STL [R1+0x238], R28 ;  /* 0x0002381c01007387 */ /* 0x0001e80000100800 */
[----:B0-----:R-:W3:Y:S02]  /*66f90*/  LDL.LU R28, [R1+0x2fc0] ;  /* 0x002fc000011c7983 */ /* 0x001ee40000300800 */
[----:B---3--:R-:W-:-:S05]  /*66fa0*/  FMUL R28, R29, R28 ;  /* 0x0000001c1d1c7220 */ /* 0x008fca0000400000 */
[----:B------:R0:W-:Y:S04]  /*66fb0*/  STL [R1+0x234], R28 ;  /* 0x0002341c01007387 */ /* 0x0001e80000100800 */
[----:B0-----:R-:W3:Y:S01]  /*66fc0*/  LDL.LU R28, [R1+0x2fbc] ;  /* 0x002fbc00011c7983 */ /* 0x001ee20000300800 */
[----:B--2---:R-:W-:-:S04]  /*66fd0*/  @P1 FMUL R27, R27, 0.25 ;  /* 0x3e8000001b1b1820 */ /* 0x004fc80000400000 */
[----:B------:R-:W-:-:S04]  /*66fe0*/  @!P3 FMUL R27, R27, 16777216 ;  /* 0x4b8000001b1bb820 */ /* 0x000fc80000400000 */
[----:B------:R-:W-:Y:S01]  /*66ff0*/  FMUL R27, R29, R27 ;  /* 0x0000001b1d1b7220 */ /* 0x000fe20000400000 */
[----:B------:R-:W-:Y:S01]  /*67000*/  @P1 FMUL R18, R18, 0.25 ;  /* 0x3e80000012121820 */ /* 0x000fe20000400000 */
[----:B------:R-:W-:Y:S01]  /*67010*/  @P1 FMUL R19, R19, 0.25 ;  /* 0x3e80000013131820 */ /* 0x000fe20000400000 */
[----:B----4-:R-:W-:Y:S02]  /*67020*/  @P1 FMUL R20, R20, 0.25 ;  /* 0x3e80000014141820 */ /* 0x010fe40000400000 */
[----:B------:R-:W-:Y:S01]  /*67030*/  @!P3 FMUL R18, R18, 16777216 ;  /* 0x4b8000001212b820 */ /* 0x000fe20000400000 */
[----:B-----5:R-:W-:Y:S01]  /*67040*/  @P1 FMUL R26, R26, 0.25 ;  /* 0x3e8000001a1a1820 */ /* 0x020fe20000400000 */
[----:B------:R-:W-:Y:S01]  /*67050*/  @!P3 FMUL R19, R19, 16777216 ;  /* 0x4b8000001313b820 */ /* 0x000fe20000400000 */
[----:B------:R-:W-:Y:S01]  /*67060*/  @P1 FMUL R21, R21, 0.25 ;  /* 0x3e80000015151820 */ /* 0x000fe20000400000 */
[----:B------:R-:W-:Y:S01]  /*67070*/  @!P3 FMUL R20, R20, 16777216 ;  /* 0x4b8000001414b820 */ /* 0x000fe20000400000 */
[C---:B------:R-:W-:Y:S01]  /*67080*/  FMUL R18, R29.reuse, R18 ;  /* 0x000000121d127220 */ /* 0x040fe20000400000 */
[----:B------:R-:W-:Y:S01]  /*67090*/  @P1 FMUL R22, R22, 0.25 ;  /* 0x3e80000016161820 */ /* 0x000fe20000400000 */
[----:B------:R-:W-:Y:S01]  /*670a0*/  @!P3 FMUL R26, R26, 16777216 ;  /* 0x4b8000001a1ab820 */ /* 0x000fe20000400000 */
[----:B------:R-:W-:Y:S01]  /*670b0*/  FMUL R19, R29, R19 ;  /* 0x000000131d137220 */ /* 0x000fe20000400000 */
        /* <DEDUP_REMOVED lines=15> */
[----:B---3--:R-:W-:-:S05]  /*671b0*/  FMUL R28, R29, R28 ;  /* 0x0000001c1d1c7220 */ /* 0x008fca0000400000 */
[----:B------:R0:W-:Y:S04]  /*671c0*/  STL [R1+0x230], R28 ;  /* 0x0002301c01007387 */ /* 0x0001e80000100800 */
[----:B0-----:R-:W2:Y:S04]  /*671d0*/  LDL.LU R28, [R1+0x2fb8] ;  /* 0x002fb800011c7983 */ /* 0x001ea80000300800 */
[----:B------:R0:W-:Y:S04]  /*671e0*/  STL [R1+0x22c], R27 ;  /* 0x00022c1b01007387 */ /* 0x0001e80000100800 */
[----:B0-----:R-:W3:Y:S04]  /*671f0*/  LDL.LU R27, [R1+0x2fb4] ;  /* 0x002fb400011b7983 */ /* 0x001ee80000300800 */
[----:B------:R0:W-:Y:S01]  /*67200*/  STL [R1+0x228], R18 ;  /* 0x0002281201007387 */ /* 0x0001e20000100800 */
[----:B------:R-:W-:Y:S01]  /*67210*/  @P1 FMUL R25, R25, 0.25 ;  /* 0x3e80000019191820 */ /* 0x000fe20000400000 */
[----:B------:R-:W-:-:S02]  /*67220*/  @!P3 FMUL R4, R4, 16777216 ;  /* 0x4b8000000404b820 */ /* 0x000fc40000400000 */
[----:B0-----:R-:W4:Y:S04]  /*67230*/  LDL.LU R18, [R1+0x2fb0] ;  /* 0x002fb00001127983 */ /* 0x001f280000300800 */
[----:B------:R0:W-:Y:S01]  /*67240*/  STL [R1+0x224], R19 ;  /* 0x0002241301007387 */ /* 0x0001e20000100800 */
[C---:B------:R-:W-:Y:S01]  /*67250*/  FMUL R24, R29.reuse, R24 ;  /* 0x000000181d187220 */ /* 0x040fe20000400000 */
[----:B------:R-:W-:Y:S02]  /*67260*/  @P1 FMUL R2, R2, 0.25 ;  /* 0x3e80000002021820 */ /* 0x000fe40000400000 */
[----:B0-----:R-:W5:Y:S04]  /*67270*/  LDL.LU R19, [R1+0x2fac] ;  /* 0x002fac0001137983 */ /* 0x001f680000300800 */
[----:B------:R0:W-:Y:S01]  /*67280*/  STL [R1+0x220], R20 ;  /* 0x0002201401007387 */ /* 0x0001e20000100800 */
[----:B------:R-:W-:Y:S01]  /*67290*/  @!P3 FMUL R0, R0, 16777216 ;  /* 0x4b8000000000b820 */ /* 0x000fe20000400000 */
[----:B------:R-:W-:-:S02]  /*672a0*/  FMUL R5, R29, R5 ;  /* 0x000000051d057220 */ /* 0x000fc40000400000 */
[----:B0-----:R-:W2:Y:S04]  /*672b0*/  LDL.LU R20, [R1+0x2fa8] ;  /* 0x002fa80001147983 */ /* 0x001ea80000300800 */
[----:B------:R0:W-:Y:S01]  /*672c0*/  STL [R1+0x21c], R26 ;  /* 0x00021c1a01007387 */ /* 0x0001e20000100800 */
[----:B------:R-:W-:Y:S01]  /*672d0*/  @P1 FMUL R3, R3, 0.25 ;  /* 0x3e80000003031820 */ /* 0x000fe20000400000 */
[----:B------:R-:W-:Y:S01]  /*672e0*/  @!P3 FMUL R25, R25, 16777216 ;  /* 0x4b8000001919b820 */ /* 0x000fe20000400000 */
[C---:B------:R-:W-:Y:S01]  /*672f0*/  FMUL R4, R29.reuse, R4 ;  /* 0x000000041d047220 */ /* 0x040fe20000400000 */
[----:B0-----:R-:W2:Y:S04]  /*67300*/  LDL.LU R26, [R1+0xf0] ;  /* 0x0000f000011a7983 */ /* 0x001ea80000300800 */
[----:B------:R0:W-:Y:S01]  /*67310*/  STL [R1+0x218], R21 ;  /* 0x0002181501007387 */ /* 0x0001e20000100800 */
[----:B------:R-:W-:Y:S01]  /*67320*/  @P1 FMUL R6, R6, 0.25 ;  /* 0x3e80000006061820 */ /* 0x000fe20000400000 */
[----:B------:R-:W-:Y:S01]  /*67330*/  @!P3 FMUL R2, R2, 16777216 ;  /* 0x4b8000000202b820 */ /* 0x000fe20000400000 */
[----:B------:R-:W-:Y:S01]  /*67340*/  FMUL R0, R29, R0 ;  /* 0x000000001d007220 */ /* 0x000fe20000400000 */
        /* <DEDUP_REMOVED lines=52> */
[----:B------:R-:W-:Y:S01]  /*67690*/  @!P3 FMUL R15, R15, 16777216 ;  /* 0x4b8000000f0fb820 */ /* 0x000fe20000400000 */
[----:B------:R-:W-:Y:S01]  /*676a0*/  FMUL R13, R29, R13 ;  /* 0x0000000d1d0d7220 */ /* 0x000fe20000400000 */
[----:B------:R-:W-:Y:S01]  /*676b0*/  @P1 FMUL R17, R17, 0.25 ;  /* 0x3e80000011111820 */ /* 0x000fe20000400000 */
[----:B0-----:R-:W2:Y:S04]  /*676c0*/  LDL.LU R7, [R1+0x2f78] ;  /* 0x002f780001077983 */ /* 0x001ea80000300800 */
[----:B------:R0:W-:Y:S01]  /*676d0*/  STL [R1+0x1d8], R8 ;  /* 0x0001d80801007387 */ /* 0x0001e20000100800 */
[----:B------:R-:W-:Y:S01]  /*676e0*/  @!P3 FMUL R16, R16, 16777216 ;  /* 0x4b8000001010b820 */ /* 0x000fe20000400000 */
[----:B------:R-:W-:-:S02]  /*676f0*/  FMUL R14, R29, R14 ;  /* 0x0000000e1d0e7220 */ /* 0x000fc40000400000 */
[----:B0-----:R-:W2:Y:S04]  /*67700*/  LDL.LU R8, [R1+0x2f74] ;  /* 0x002f740001087983 */ /* 0x001ea80000300800 */
[----:B------:R0:W-:Y:S01]  /*67710*/  STL [R1+0x1d4], R9 ;  /* 0x0001d40901007387 */ /* 0x0001e20000100800 */
[----:B------:R-:W-:Y:S01]  /*67720*/  FMUL R15, R29, R15 ;  /* 0x0000000f1d0f7220 */ /* 0x000fe20000400000 */
[----:B------:R-:W-:Y:S02]  /*67730*/  @!P3 FMUL R17, R17, 16777216 ;  /* 0x4b8000001111b820 */ /* 0x000fe40000400000 */
[----:B0-----:R-:W2:Y:S04]  /*67740*/  LDL.LU R9, [R1+0x2f70] ;  /* 0x002f700001097983 */ /* 0x001ea80000300800 */
[----:B------:R0:W-:Y:S01]  /*67750*/  STL [R1+0x1b8], R10 ;  /* 0x0001b80a01007387 */ /* 0x0001e20000100800 */
[----:B------:R-:W-:-:S03]  /*67760*/  FMUL R16, R29, R16 ;  /* 0x000000101d107220 */ /* 0x000fc60000400000 */
[----:B0-----:R-:W2:Y:S04]  /*67770*/  LDL.LU R10, [R1+0x2f6c] ;  /* 0x002f6c00010a7983 */ /* 0x001ea80000300800 */
[----:B------:R0:W-:Y:S01]  /*67780*/  STL [R1+0x1b4], R11 ;  /* 0x0001b40b01007387 */ /* 0x0001e20000100800 */
[----:B------:R-:W-:-:S03]  /*67790*/  FMUL R29, R29, R17 ;  /* 0x000000111d1d7220 */ /* 0x000fc60000400000 */
[----:B0-----:R-:W2:Y:S04]  /*677a0*/  LDL.LU R11, [R1+0x2f68] ;  /* 0x002f6800010b7983 */ /* 0x001ea80000300800 */
[----:B------:R0:W-:Y:S04]  /*677b0*/  STL [R1+0x1b0], R12 ;  /* 0x0001b00c01007387 */ /* 0x0001e80000100800 */
[----:B0-----:R-:W2:Y:S04]  /*677c0*/  LDL.LU R12, [R1+0x2f64] ;  /* 0x002f6400010c7983 */ /* 0x001ea80000300800 */
[----:B------:R0:W-:Y:S04]  /*677d0*/  STL [R1+0x1ac], R13 ;  /* 0x0001ac0d01007387 */ /* 0x0001e80000100800 */
[----:B0-----:R-:W2:Y:S04]  /*677e0*/  LDL.LU R13, [R1+0x2f60] ;  /* 0x002f6000010d7983 */ /* 0x001ea80000300800 */
[----:B------:R0:W-:Y:S01]  /*677f0*/  STL [R1+0x1a8], R14 ;  /* 0x0001a80e01007387 */ /* 0x0001e20000100800 */
[----:B---3--:R-:W-:-:S03]  /*67800*/  FSETP.GT.AND P1, PT, |R27|, 8.50705917302346158658e+37, PT ;  /* 0x7e8000001b00780b */ /* 0x008fc60003f24200 */
[----:B0-----:R-:W3:Y:S04]  /*67810*/  LDL.LU R14, [R1+0x2f5c] ;  /* 0x002f5c00010e7983 */ /* 0x001ee80000300800 */
[----:B------:R0:W-:Y:S04]  /*67820*/  STL [R1+0x1a4], R15 ;  /* 0x0001a40f01007387 */ /* 0x0001e80000100800 */
[----:B0-----:R-:W3:Y:S04]  /*67830*/  LDL.LU R15, [R1+0x2f58] ;  /* 0x002f5800010f7983 */ /* 0x001ee80000300800 */
[----:B------:R0:W-:Y:S04]  /*67840*/  STL [R1+0x1a0], R16 ;  /* 0x0001a01001007387 */ /* 0x0001e80000100800 */
[----:B0-----:R-:W3:Y:S04]  /*67850*/  LDL.LU R16, [R1+0x2f54] ;  /* 0x002f540001107983 */ /* 0x001ee80000300800 */
[----:B------:R-:W3:Y:S04]  /*67860*/  LDL.LU R17, [R1+0x2f50] ;  /* 0x002f500001117983 */ /* 0x000ee80000300800 */
[----:B------:R0:W-:Y:S04]  /*67870*/  STL [R1+0x19c], R29 ;  /* 0x00019c1d01007387 */ /* 0x0001e80000100800 */
[----:B0-----:R-:W3:Y:S04]  /*67880*/  LDL.LU R29, [R1+0xec] ;  /* 0x0000ec00011d7983 */ /* 0x001ee80000300800 */
[----:B------:R0:W-:Y:S04]  /*67890*/  STL [R1+0x2f1c], R27 ;  /* 0x002f1c1b01007387 */ /* 0x0001e80000100800 */
[----:B0-----:R-:W3:Y:S01]  /*678a0*/  LDL.LU R27, [R1+0xf4] ;  /* 0x0000f400011b7983 */ /* 0x001ee20000300800 */
[----:B----4-:R-:W-:Y:S01]  /*678b0*/  @P2 FMUL R18, R18, 0.25 ;  /* 0x3e80000012122820 */ /* 0x010fe20000400000 */
[----:B-----5:R-:W-:Y:S01]  /*678c0*/  @P2 FMUL R19, R19, 0.25 ;  /* 0x3e80000013132820 */ /* 0x020fe20000400000 */
[----:B--2---:R-:W-:Y:S01]  /*678d0*/  @P2 FMUL R20, R20, 0.25 ;  /* 0x3e80000014142820 */ /* 0x004fe20000400000 */
[----:B------:R-:W-:-:S02]  /*678e0*/  @P2 FMUL R21, R21, 0.25 ;  /* 0x3e80000015152820 */ /* 0x000fc40000400000 */
[----:B------:R0:W-:Y:S04]  /*678f0*/  STL [R1+0x104], R18 ;  /* 0x0001041201007387 */ /* 0x0001e80000100800 */
[----:B0-----:R-:W2:Y:S04]  /*67900*/  LDL.LU R18, [R1+0x2f4c] ;  /* 0x002f4c0001127983 */ /* 0x001ea80000300800 */
[----:B------:R0:W-:Y:S04]  /*67910*/  STL [R1+0x100], R19 ;  /* 0x0001001301007387 */ /* 0x0001e80000100800 */
[----:B0-----:R-:W4:Y:S04]  /*67920*/  LDL.LU R19, [R1+0x2f48] ;  /* 0x002f480001137983 */ /* 0x001f280000300800 */
[----:B------:R0:W-:Y:S04]  /*67930*/  STL [R1+0xfc], R20 ;  /* 0x0000fc1401007387 */ /* 0x0001e80000100800 */
[----:B0-----:R-:W5:Y:S04]  /*67940*/  LDL.LU R20, [R1+0x2f44] ;  /* 0x002f440001147983 */ /* 0x001f680000300800 */
[----:B------:R0:W-:Y:S04]  /*67950*/  STL [R1+0xf8], R21 ;  /* 0x0000f81501007387 */ /* 0x0001e80000100800 */
[----:B0-----:R-:W5:Y:S01]  /*67960*/  LDL.LU R21, [R1+0x2f40] ;  /* 0x002f400001157983 */ /* 0x001f620000300800 */
[----:B---3--:R-:W-:-:S05]  /*67970*/  @P2 FMUL R27, R27, 0.25 ;  /* 0x3e8000001b1b2820 */ /* 0x008fca0000400000 */
        /* <DEDUP_REMOVED lines=45> */
[----:B------:R-:W-:-:S04]  /*67c50*/  @P2 FMUL R26, R26, 0.25 ;  /* 0x3e8000001a1a2820 */ /* 0x000fc80000400000 */
[----:B------:R-:W-:-:S04]  /*67c60*/  @!P3 FMUL R26, R26, 16777216 ;  /* 0x4b8000001a1ab820 */ /* 0x000fc80000400000 */
[----:B------:R-:W-:Y:S01]  /*67c70*/  FMUL R26, R28, R26 ;  /* 0x0000001a1c1a7220 */ /* 0x000fe20000400000 */
[----:B------:R-:W-:Y:S01]  /*67c80*/  @P2 FMUL R29, R29, 0.25 ;  /* 0x3e8000001d1d2820 */ /* 0x000fe20000400000 */
[----:B------:R-:W-:-:S03]  /*67c90*/  @P2 FMUL R22, R22, 0.25 ;  /* 0x3e80000016162820 */ /* 0x000fc60000400000 */
[----:B------:R-:W-:Y:S01]  /*67ca0*/  @!P3 FMUL R29, R29, 16777216 ;  /* 0x4b8000001d1db820 */ /* 0x000fe20000400000 */
[----:B------:R-:W-:-:S03]  /*67cb0*/  @!P3 FMUL R22, R22, 16777216 ;  /* 0x4b8000001616b820 */ /* 0x000fc60000400000 */
[----:B------:R-:W-:Y:S01]  /*67cc0*/  FMUL R29, R28, R29 ;  /* 0x0000001d1c1d7220 */ /* 0x000fe20000400000 */
[----:B------:R-:W-:Y:S01]  /*67cd0*/  @P2 FMUL R23, R23, 0.25 ;  /* 0x3e80000017172820 */ /* 0x000fe20000400000 */
[----:B------:R-:W-:-:S03]  /*67ce0*/  @P2 FMUL R24, R24, 0.25 ;  /* 0x3e80000018182820 */ /* 0x000fc60000400000 */
[----:B------:R-:W-:Y:S01]  /*67cf0*/  @!P3 FMUL R23, R23, 16777216 ;  /* 0x4b8000001717b820 */ /* 0x000fe20000400000 */
[----:B------:R-:W-:Y:S01]  /*67d00*/  @!P3 FMUL R24, R24, 16777216 ;  /* 0x4b8000001818b820 */ /* 0x000fe20000400000 */
[----:B------:R-:W-:Y:S01]  /*67d10*/  @P2 FMUL R5, R5, 0.25 ;  /* 0x3e80000005052820 */ /* 0x000fe20000400000 */
[----:B------:R-:W-:Y:S01]  /*67d20*/  @P2 FMUL R4, R4, 0.25 ;  /* 0x3e80000004042820 */ /* 0x000fe20000400000 */
[----:B------:R-:W-:Y:S02]  /*67d30*/  @P2 FMUL R0, R0, 0.25 ;  /* 0x3e80000000002820 */ /* 0x000fe40000400000 */
[----:B------:R-:W-:Y:S01]  /*67d40*/  @!P3 FMUL R5, R5, 16777216 ;  /* 0x4b8000000505b820 */ /* 0x000fe20000400000 */
[----:B------:R-:W-:Y:S01]  /*67d50*/  @!P3 FMUL R4, R4, 16777216 ;  /* 0x4b8000000404b820 */ /* 0x000fe20000400000 */
[----:B------:R-:W-:Y:S01]  /*67d60*/  @P2 FMUL R25, R25, 0.25 ;  /* 0x3e80000019192820 */ /* 0x000fe20000400000 */
[----:B------:R-:W-:Y:S01]  /*67d70*/  @!P3 FMUL R0, R0, 16777216 ;  /* 0x4b8000000000b820 */ /* 0x000fe20000400000 */
[----:B------:R-:W-:Y:S01]  /*67d80*/  @P2 FMUL R2, R2, 0.25 ;  /* 0x3e80000002022820 */ /* 0x000fe20000400000 */
[----:B------:R-:W-:Y:S01]  /*67d90*/  FMUL R4, R28, R4 ;  /* 0x000000041c047220 */ /* 0x000fe20000400000 */
[----:B------:R-:W-:Y:S01]  /*67da0*/  @P2 FMUL R3, R3, 0.25 ;  /* 0x3e80000003032820 */ /* 0x000fe20000400000 */
[----:B------:R-:W-:Y:S01]  /*67db0*/  @!P3 FMUL R25, R25, 16777216 ;  /* 0x4b8000001919b820 */ /* 0x000fe20000400000 */
[----:B------:R-:W-:Y:S01]  /*67dc0*/  @P2 FMUL R6, R6, 0.25 ;  /* 0x3e80000006062820 */ /* 0x000fe20000400000 */
[----:B------:R-:W-:Y:S01]  /*67dd0*/  @!P3 FMUL R2, R2, 16777216 ;  /* 0x4b8000000202b820 */ /* 0x000fe20000400000 */
[----:B---3--:R-:W-:-:S05]  /*67de0*/  FMUL R27, R28, R27 ;  /* 0x0000001b1c1b7220 */ /* 0x008fca0000400000 */
[----:B------:R0:W-:Y:S04]  /*67df0*/  STL [R1+0x1bc], R27 ;  /* 0x0001bc1b01007387 */ /* 0x0001e80000100800 */
[----:B0-----:R-:W3:Y:S04]  /*67e00*/  LDL.LU R27, [R1+0x2f1c] ;  /* 0x002f1c00011b7983 */ /* 0x001ee80000300800 */
[----:B------:R0:W-:Y:S04]  /*67e10*/  STL [R1+0x104], R26 ;  /* 0x0001041a01007387 */ /* 0x0001e80000100800 */
[----:B0-----:R-:W3:Y:S04]  /*67e20*/  LDL.LU R26, [R1+0x2f18] ;  /* 0x002f1800011a7983 */ /* 0x001ee80000300800 */
[----:B------:R0:W-:Y:S02]  /*67e30*/  STL [R1+0x100], R29 ;  /* 0x0001001d01007387 */ /* 0x0001e40000100800 */
[----:B0-----:R-:W-:-:S02]  /*67e40*/  FMUL R29, R28, R22 ;  /* 0x000000161c1d7220 */ /* 0x001fc40000400000 */
[----:B------:R-:W3:Y:S04]  /*67e50*/  LDL.LU R22, [R1+0x2f14] ;  /* 0x002f140001167983 */ /* 0x000ee80000300800 */
[----:B------:R0:W-:Y:S02]  /*67e60*/  STL [R1+0xfc], R29 ;  /* 0x0000fc1d01007387 */ /* 0x0001e40000100800 */
[C---:B0-----:R-:W-:Y:S02]  /*67e70*/  FMUL R29, R28.reuse, R23 ;  /* 0x000000171c1d7220 */ /* 0x041fe40000400000 */
[----:B------:R-:W3:Y:S04]  /*67e80*/  LDL.LU R23, [R1+0x2f10] ;  /* 0x002f100001177983 */ /* 0x000ee80000300800 */
[----:B------:R0:W-:Y:S02]  /*67e90*/  STL [R1+0xf8], R29 ;  /* 0x0000f81d01007387 */ /* 0x0001e40000100800 */
[----:B0-----:R-:W-:-:S02]  /*67ea0*/  FMUL R29, R28, R24 ;  /* 0x000000181c1d7220 */ /* 0x001fc40000400000 */
[----:B------:R-:W3:Y:S04]  /*67eb0*/  LDL.LU R24, [R1+0x2f0c] ;  /* 0x002f0c0001187983 */ /* 0x000ee80000300800 */
[----:B------:R0:W-:Y:S01]  /*67ec0*/  STL [R1+0xf4], R29 ;  /* 0x0000f41d01007387 */ /* 0x0001e20000100800 */
[----:B------:R-:W-:Y:S01]  /*67ed0*/  @P2 FMUL R7, R7, 0.25 ;  /* 0x3e80000007072820 */ /* 0x000fe20000400000 */
[----:B------:R-:W-:Y:S01]  /*67ee0*/  @!P3 FMUL R3, R3, 16777216 ;  /* 0x4b8000000303b820 */ /* 0x000fe20000400000 */
[C---:B------:R-:W-:Y:S01]  /*67ef0*/  FMUL R25, R28.reuse, R25 ;  /* 0x000000191c197220 */ /* 0x040fe20000400000 */
[C---:B0-----:R-:W-:Y:S01]  /*67f00*/  FMUL R29, R28.reuse, R5 ;  /* 0x000000051c1d7220 */ /* 0x041fe20000400000 */
[----:B------:R-:W-:-:S04]  /*67f10*/  FMUL R5, R28, R0 ;  /* 0x000000001c057220 */ /* 0x000fc80000400000 */
[----:B------:R-:W-:Y:S01]  /*67f20*/  STL [R1+0xf0], R29 ;  /* 0x0000f01d01007387 */ /* 0x000fe20000100800 */
[----:B------:R-:W-:-:S03]  /*67f30*/  @P2 FMUL R8, R8, 0.25 ;  /* 0x3e80000008082820 */ /* 0x000fc60000400000 */
[----:B------:R-:W3:Y:S01]  /*67f40*/  LDL.LU R0, [R1+0x124] ;  /* 0x0001240001007983 */ /* 0x000ee20000300800 */
[----:B------:R-:W-:Y:S01]  /*67f50*/  @!P3 FMUL R6, R6, 16777216 ;  /* 0x4b8000000606b820 */ /* 0x000fe20000400000 */
[C---:B------:R-:W-:Y:S02]  /*67f60*/  FMUL R2, R28.reuse, R2 ;  /* 0x000000021c027220 */ /* 0x040fe40000400000 */
[----:B------:R0:W-:Y:S01]  /*67f70*/  STL [R1+0xec], R4 ;  /* 0x0000ec0401007387 */ /* 0x0001e20000100800 */
[----:B------:R-:W-:Y:S01]  /*67f80*/  @P2 FMUL R9, R9, 0.25 ;  /* 0x3e80000009092820 */ /* 0x000fe20000400000 */
[----:B------:R-:W-:Y:S01]  /*67f90*/  @!P3 FMUL R7, R7, 16777216 ;  /* 0x4b8000000707b820 */ /* 0x000fe20000400000 */
[----:B------:R-:W-:Y:S01]  /*67fa0*/  FMUL R3, R28, R3 ;  /* 0x000000031c037220 */ /* 0x000fe20000400000 */
[----:B------:R-:W-:Y:S01]  /*67fb0*/  @P2 FMUL R10, R10, 0.25 ;  /* 0x3e8000000a0a2820 */ /* 0x000fe20000400000 */
[----:B------:R-:W-:Y:S01]  /*67fc0*/  @!P3 FMUL R8, R8, 16777216 ;  /* 0x4b8000000808b820 */ /* 0x000fe20000400000 */
[----:B0-----:R-:W3:Y:S04]  /*67fd0*/  LDL.LU R4, [R1+0x118] ;  /* 0x0001180001047983 */ /* 0x001ee80000300800 */
[----:B------:R0:W-:Y:S01]  /*67fe0*/  STL [R1+0xe8], R5 ;  /* 0x0000e80501007387 */ /* 0x0001e20000100800 */
[C---:B------:R-:W-:Y:S01]  /*67ff0*/  FMUL R6, R28.reuse, R6 ;  /* 0x000000061c067220 */ /* 0x040fe20000400000 */
[----:B------:R-:W-:Y:S01]  /*68000*/  @P2 FMUL R11, R11, 0.25 ;  /* 0x3e8000000b0b2820 */ /* 0x000fe20000400000 */
[----:B------:R-:W-:Y:S01]  /*68010*/  @!P3 FMUL R9, R9, 16777216 ;  /* 0x4b8000000909b820 */ /* 0x000fe20000400000 */
[----:B------:R-:W-:Y:S01]  /*68020*/  FMUL R7, R28, R7 ;  /* 0x000000071c077220 */ /* 0x000fe20000400000 */
[----:B0-----:R-:W3:Y:S04]  /*68030*/  LDL.LU R5, [R1+0x114] ;  /* 0x0001140001057983 */ /* 0x001ee80000300800 */
[----:B------:R-:W3:Y:S04]  /*68040*/  LDL.LU R29, [R1+0x84] ;  /* 0x00008400011d7983 */ /* 0x000ee80000300800 */
[----:B------:R0:W-:Y:S01]  /*68050*/  STL [R1+0xe4], R25 ;  /* 0x0000e41901007387 */ /* 0x0001e20000100800 */
[----:B------:R-:W-:Y:S01]  /*68060*/  @P2 FMUL R12, R12, 0.25 ;  /* 0x3e8000000c0c2820 */ /* 0x000fe20000400000 */
[----:B------:R-:W-:Y:S01]  /*68070*/  @!P3 FMUL R10, R10, 16777216 ;  /* 0x4b8000000a0ab820 */ /* 0x000fe20000400000 */
[C---:B------:R-:W-:Y:S01]  /*68080*/  FMUL R8, R28.reuse, R8 ;  /* 0x000000081c087220 */ /* 0x040fe20000400000 */
[----:B------:R-:W-:Y:S01]  /*68090*/  @P2 FMUL R13, R13, 0.25 ;  /* 0x3e8000000d0d2820 */ /* 0x000fe20000400000 */
[----:B0-----:R-:W3:Y:S04]  /*680a0*/  LDL.LU R25, [R1+0x2f08] ;  /* 0x002f080001197983 */ /* 0x001ee80000300800 */
[----:B------:R0:W-:Y:S01]  /*680b0*/  STL [R1+0xe0], R2 ;  /* 0x0000e00201007387 */ /* 0x0001e20000100800 */
        /* <DEDUP_REMOVED lines=11> */
[----:B------:R0:W-:Y:S01]  /*68170*/  STL [R1+0xd8], R6 ;  /* 0x0000d80601007387 */ /* 0x0001e20000100800 */
[----:B------:R-:W-:Y:S01]  /*68180*/  @P2 FMUL R16, R16, 0.25 ;  /* 0x3e80000010102820 */ /* 0x000fe20000400000 */
[----:B------:R-:W-:Y:S01]  /*68190*/  @!P3 FMUL R14, R14, 16777216 ;  /* 0x4b8000000e0eb820 */ /* 0x000fe20000400000 */
[C---:B------:R-:W-:Y:S01]  /*681a0*/  FMUL R12, R28.reuse, R12 ;  /* 0x0000000c1c0c7220 */ /* 0x040fe20000400000 */
[----:B0-----:R-:W3:Y:S04]  /*681b0*/  LDL.LU R6, [R1+0x2efc] ;  /* 0x002efc0001067983 */ /* 0x001ee80000300800 */
[----:B------:R0:W-:Y:S01]  /*681c0*/  STL [R1+0xd4], R7 ;  /* 0x0000d40701007387 */ /* 0x0001e20000100800 */
[----:B------:R-:W-:Y:S01]  /*681d0*/  @P2 FMUL R17, R17, 0.25 ;  /* 0x3e80000011112820 */ /* 0x000fe20000400000 */
[----:B------:R-:W-:Y:S01]  /*681e0*/  @!P3 FMUL R15, R15, 16777216 ;  /* 0x4b8000000f0fb820 */ /* 0x000fe20000400000 */
[----:B------:R-:W-:Y:S01]  /*681f0*/  FMUL R13, R28, R13 ;  /* 0x0000000d1c0d7220 */ /* 0x000fe20000400000 */
[----:B0-----:R-:W3:Y:S04]  /*68200*/  LDL.LU R7, [R1+0x2ef8] ;  /* 0x002ef80001077983 */ /* 0x001ee80000300800 */
[----:B------:R0:W-:Y:S01]  /*68210*/  STL [R1+0xd0], R8 ;  /* 0x0000d00801007387 */ /* 0x0001e20000100800 */
[----:B--2---:R-:W-:Y:S01]  /*68220*/  @P2 FMUL R18, R18, 0.25 ;  /* 0x3e80000012122820 */ /* 0x004fe20000400000 */
[----:B------:R-:W-:Y:S01]  /*68230*/  @!P3 FMUL R16, R16, 16777216 ;  /* 0x4b8000001010b820 */ /* 0x000fe20000400000 */
[C---:B------:R-:W-:Y:S01]  /*68240*/  FMUL R14, R28.reuse, R14 ;  /* 0x0000000e1c0e7220 */ /* 0x040fe20000400000 */
[----:B0-----:R-:W2:Y:S04]  /*68250*/  LDL.LU R8, [R1+0x2ef4] ;  /* 0x002ef40001087983 */ /* 0x001ea80000300800 */
[----:B------:R0:W-:Y:S01]  /*68260*/  STL [R1+0xcc], R9 ;  /* 0x0000cc0901007387 */ /* 0x0001e20000100800 */
[----:B----4-:R-:W-:Y:S01]  /*68270*/  @P2 FMUL R19, R19, 0.25 ;  /* 0x3e80000013132820 */ /* 0x010fe20000400000 */
[----:B------:R-:W-:Y:S01]  /*68280*/  @!P3 FMUL R17, R17, 16777216 ;  /* 0x4b8000001111b820 */ /* 0x000fe20000400000 */
[----:B------:R-:W-:Y:S01]  /*68290*/  FMUL R15, R28, R15 ;  /* 0x0000000f1c0f7220 */ /* 0x000fe20000400000 */
[----:B0-----:R-:W4:Y:S04]  /*682a0*/  LDL.LU R9, [R1+0x2ef0] ;  /* 0x002ef00001097983 */ /* 0x001f280000300800 */
[----:B------:R0:W-:Y:S01]  /*682b0*/  STL [R1+0xc8], R10 ;  /* 0x0000c80a01007387 */ /* 0x0001e20000100800 */
[----:B-----5:R-:W-:Y:S01]  /*682c0*/  @P2 FMUL R20, R20, 0.25 ;  /* 0x3e80000014142820 */ /* 0x020fe20000400000 */
[----:B------:R-:W-:Y:S01]  /*682d0*/  @!P3 FMUL R18, R18, 16777216 ;  /* 0x4b8000001212b820 */ /* 0x000fe20000400000 */
[C---:B------:R-:W-:Y:S01]  /*682e0*/  FMUL R16, R28.reuse, R16 ;  /* 0x000000101c107220 */ /* 0x040fe20000400000 */
[----:B0-----:R-:W5:Y:S04]  /*682f0*/  LDL.LU R10, [R1+0x2eec] ;  /* 0x002eec00010a7983 */ /* 0x001f680000300800 */
[----:B------:R0:W-:Y:S01]  /*68300*/  STL [R1+0xc4], R11 ;  /* 0x0000c40b01007387 */ /* 0x0001e20000100800 */
[----:B------:R-:W-:Y:S01]  /*68310*/  @!P3 FMUL R19, R19, 16777216 ;  /* 0x4b8000001313b820 */ /* 0x000fe20000400000 */
[----:B------:R-:W-:Y:S01]  /*68320*/  FMUL R17, R28, R17 ;  /* 0x000000111c117220 */ /* 0x000fe20000400000 */
[----:B------:R-:W-:Y:S01]  /*68330*/  @P2 FMUL R21, R21, 0.25 ;  /* 0x3e80000015152820 */ /* 0x000fe20000400000 */
[----:B0-----:R-:W5:Y:S04]  /*68340*/  LDL.LU R11, [R1+0x2ee8] ;  /* 0x002ee800010b7983 */ /* 0x001f680000300800 */
[----:B------:R0:W-:Y:S01]  /*68350*/  STL [R1+0xc0], R12 ;  /* 0x0000c00c01007387 */ /* 0x0001e20000100800 */
[----:B------:R-:W-:Y:S01]  /*68360*/  @!P3 FMUL R20, R20, 16777216 ;  /* 0x4b8000001414b820 */ /* 0x000fe20000400000 */
[----:B------:R-:W-:-:S02]  /*68370*/  FMUL R18, R28, R18 ;  /* 0x000000121c127220 */ /* 0x000fc40000400000 */
[----:B0-----:R-:W5:Y:S04]  /*68380*/  LDL.LU R12, [R1+0x2ee4] ;  /* 0x002ee400010c7983 */ /* 0x001f680000300800 */
[----:B------:R0:W-:Y:S01]  /*68390*/  STL [R1+0xbc], R13 ;  /* 0x0000bc0d01007387 */ /* 0x0001e20000100800 */
[C---:B------:R-:W-:Y:S01]  /*683a0*/  FMUL R19, R28.reuse, R19 ;  /* 0x000000131c137220 */ /* 0x040fe20000400000 */
[----:B------:R-:W-:Y:S02]  /*683b0*/  @!P3 FMUL R21, R21, 16777216 ;  /* 0x4b8000001515b820 */ /* 0x000fe40000400000 */
[----:B0-----:R-:W5:Y:S04]  /*683c0*/  LDL.LU R13, [R1+0x2ee0] ;  /* 0x002ee000010d7983 */ /* 0x001f680000300800 */
[----:B------:R0:W-:Y:S01]  /*683d0*/  STL [R1+0xb8], R14 ;  /* 0x0000b80e01007387 */ /* 0x0001e20000100800 */
[----:B------:R-:W-:-:S03]  /*683e0*/  FMUL R20, R28, R20 ;  /* 0x000000141c147220 */ /* 0x000fc60000400000 */
[----:B0-----:R-:W5:Y:S04]  /*683f0*/  LDL.LU R14, [R1+0x2edc] ;  /* 0x002edc00010e7983 */ /* 0x001f680000300800 */
[----:B------:R0:W-:Y:S01]  /*68400*/  STL [R1+0xb4], R15 ;  /* 0x0000b40f01007387 */ /* 0x0001e20000100800 */
[----:B------:R-:W-:-:S03]  /*68410*/  FMUL R28, R28, R21 ;  /* 0x000000151c1c7220 */ /* 0x000fc60000400000 */
[----:B0-----:R-:W5:Y:S04]  /*68420*/  LDL.LU R15, [R1+0x2ed8] ;  /* 0x002ed800010f7983 */ /* 0x001f680000300800 */
[----:B------:R0:W-:Y:S04]  /*68430*/  STL [R1+0xb0], R16 ;  /* 0x0000b01001007387 */ /* 0x0001e80000100800 */
[----:B0-----:R-:W5:Y:S04]  /*68440*/  LDL.LU R16, [R1+0x2ed4] ;  /* 0x002ed40001107983 */ /* 0x001f680000300800 */
[----:B------:R0:W-:Y:S04]  /*68450*/  STL [R1+0xac], R17 ;  /* 0x0000ac1101007387 */ /* 0x0001e80000100800 */
[----:B0-----:R-:W5:Y:S04]  /*68460*/  LDL.LU R17, [R1+0x2ed0] ;  /* 0x002ed00001117983 */ /* 0x001f680000300800 */
        /* <DEDUP_REMOVED lines=9> */
[----:B0-----:R-:W2:Y:S04]  /*68500*/  LDL.LU R28, [R1+0x108] ;  /* 0x00010800011c7983 */ /* 0x001ea80000300800 */
[----:B------:R0:W-:Y:S04]  /*68510*/  STL [R1+0x2e8c], R26 ;  /* 0x002e8c1a01007387 */ /* 0x0001e80000100800 */
[----:B0-----:R-:W4:Y:S01]  /*68520*/  LDL.LU R26, [R1+0x128] ;  /* 0x00012800011a7983 */ /* 0x001f220000300800 */
[----:B------:R-:W-:Y:S01]  /*68530*/  @P1 FMUL R22, R22, 0.25 ;  /* 0x3e80000016161820 */ /* 0x000fe20000400000 */
[----:B------:R-:W-:Y:S01]  /*68540*/  @P1 FMUL R23, R23, 0.25 ;  /* 0x3e80000017171820 */ /* 0x000fe20000400000 */
[----:B------:R-:W-:-:S03]  /*68550*/  @P1 FMUL R24, R24, 0.25 ;  /* 0x3e80000018181820 */ /* 0x000fc60000400000 */
[----:B------:R0:W-:Y:S04]  /*68560*/  STL [R1+0x148], R22 ;  /* 0x0001481601007387 */ /* 0x0001e80000100800 */
[----:B0-----:R-:W3:Y:S04]  /*68570*/  LDL.LU R22, [R1+0x2ebc] ;  /* 0x002ebc0001167983 */ /* 0x001ee80000300800 */
[----:B------:R0:W-:Y:S01]  /*68580*/  STL [R1+0x144], R23 ;  /* 0x0001441701007387 */ /* 0x0001e20000100800 */
[----:B------:R-:W-:-:S03]  /*68590*/  @P1 FMUL R25, R25, 0.25 ;  /* 0x3e80000019191820 */ /* 0x000fc60000400000 */
[----:B0-----:R-:W3:Y:S04]  /*685a0*/  LDL.LU R23, [R1+0x2eb8] ;  /* 0x002eb80001177983 */ /* 0x001ee80000300800 */
[----:B------:R0:W-:Y:S04]  /*685b0*/  STL [R1+0x138], R24 ;  /* 0x0001381801007387 */ /* 0x0001e80000100800 */
[----:B0-----:R-:W3:Y:S04]  /*685c0*/  LDL.LU R24, [R1+0x2eb4] ;  /* 0x002eb40001187983 */ /* 0x001ee80000300800 */
[----:B------:R0:W-:Y:S04]  /*685d0*/  STL [R1+0x134], R25 ;  /* 0x0001341901007387 */ /* 0x0001e80000100800 */
[----:B0-----:R-:W3:Y:S01]  /*685e0*/  LDL.LU R25, [R1+0x2eb0] ;  /* 0x002eb00001197983 */ /* 0x001ee20000300800 */
[----:B----4-:R-:W-:-:S05]  /*685f0*/  @P1 FMUL R26, R26, 0.25 ;  /* 0x3e8000001a1a1820 */ /* 0x010fca0000400000 */
[----:B------:R0:W-:Y:S04]  /*68600*/  STL [R1+0x2ea0], R26 ;  /* 0x002ea01a01007387 */ /* 0x0001e80000100800 */
[----:B0-----:R-:W4:Y:S04]  /*68610*/  LDL R26, [R1+0x134] ;  /* 0x00013400011a7983 */ /* 0x001f280000100800 */
[----:B----4-:R0:W-:Y:S04]  /*68620*/  STL [R1+0x2ea4], R26 ;  /* 0x002ea41a01007387 */ /* 0x0101e80000100800 */
[----:B0-----:R-:W4:Y:S04]  /*68630*/  LDL R26, [R1+0x138] ;  /* 0x00013800011a7983 */ /* 0x001f280000100800 */
[----:B----4-:R0:W-:Y:S04]  /*68640*/  STL [R1+0x2ea8], R26 ;  /* 0x002ea81a01007387 */ /* 0x0101e80000100800 */
[----:B0-----:R-:W4:Y:S01]  /*68650*/  LDL R26, [R1+0x144] ;  /* 0x00014400011a7983 */ /* 0x001f220000100800 */
[----:B------:R-:W-:-:S03]  /*68660*/  FSETP.GEU.AND P3, PT, |R27|, 1.175494350822287508e-38, PT ;  /* 0x008000001b00780b */ /* 0x000fc60003f6e200 */
[----:B----4-:R0:W-:Y:S04]  /*68670*/  STL [R1+0x2eac], R26 ;  /* 0x002eac1a01007387 */ /* 0x0101e80000100800 */
[----:B0-----:R-:W4:Y:S06]  /*68680*/  LDL R26, [R1+0x148] ;  /* 0x00014800011a7983 */ /* 0x001f2c0000100800 */
[----:B----4-:R-:W-:-:S05]  /*68690*/  @!P3 FMUL R26, R26, 16777216 ;  /* 0x4b8000001a1ab820 */ /* 0x010fca0000400000 */
[----:B------:R0:W-:Y:S04]  /*686a0*/  @!P3 STL [R1+0x148], R26 ;  /* 0x0001481a0100b387 */ /* 0x0001e80000100800 */
[----:B0-----:R-:W4:Y:S02]  /*686b0*/  LDL.LU R26, [R1+0x2eac] ;  /* 0x002eac00011a7983 */ /* 0x001f240000300800 */
        /* <DEDUP_REMOVED lines=10> */
[----:B------:R0:W-:Y:S04]  /*68760*/  STL [R1+0x2e90], R26 ;  /* 0x002e901a01007387 */ /* 0x0001e80000100800 */
[----:B0-----:R-:W4:Y:S04]  /*68770*/  LDL.LU R26, [R1+0x134] ;  /* 0x00013400011a7983 */ /* 0x001f280000300800 */
[----:B----4-:R0:W-:Y:S04]  /*68780*/  STL [R1+0x2e94], R26 ;  /* 0x002e941a01007387 */ /* 0x0101e80000100800 */
[----:B0-----:R-:W4:Y:S04]  /*68790*/  LDL.LU R26, [R1+0x138] ;  /* 0x00013800011a7983 */ /* 0x001f280000300800 */
[----:B----4-:R0:W-:Y:S04]  /*687a0*/  STL [R1+0x2e98], R26 ;  /* 0x002e981a01007387 */ /* 0x0101e80000100800 */
[----:B0-----:R-:W4:Y:S01]  /*687b0*/  LDL.LU R26, [R1+0x144] ;  /* 0x00014400011a7983 */ /* 0x001f220000300800 */
[----:B------:R-:W-:-:S04]  /*687c0*/  @P1 FMUL R27, R27, 0.25 ;  /* 0x3e8000001b1b1820 */ /* 0x000fc80000400000 */
[----:B------:R-:W-:-:S06]  /*687d0*/  @!P3 FMUL R27, R27, 16777216 ;  /* 0x4b8000001b1bb820 */ /* 0x000fcc0000400000 */
[----:B------:R-:W0:Y:S01]  /*687e0*/  MUFU.RCP R27, R27 ;  /* 0x0000001b001b7308 */ /* 0x000e220000001000 */
[----:B----4-:R1:W-:Y:S04]  /*687f0*/  STL [R1+0x2e9c], R26 ;  /* 0x002e9c1a01007387 */ /* 0x0103e80000100800 */
[----:B-1----:R-:W0:Y:S02]  /*68800*/  LDL.LU R26, [R1+0x148] ;  /* 0x00014800011a7983 */ /* 0x002e240000300800 */
[----:B0-----:R-:W-:-:S05]  /*68810*/  FMUL R26, R27, R26 ;  /* 0x0000001a1b1a7220 */ /* 0x001fca0000400000 */
[----:B------:R0:W-:Y:S04]  /*68820*/  STL [R1+0x98], R26 ;  /* 0x0000981a01007387 */ /* 0x0001e80000100800 */
[----:B0-----:R-:W4:Y:S02]  /*68830*/  LDL.LU R26, [R1+0x2e9c] ;  /* 0x002e9c00011a7983 */ /* 0x001f240000300800 */
[----:B----4-:R-:W-:-:S05]  /*68840*/  FMUL R26, R27, R26 ;  /* 0x0000001a1b1a7220 */ /* 0x010fca0000400000 */
[----:B------:R0:W-:Y:S04]  /*68850*/  STL [R1+0x94], R26 ;  /* 0x0000941a01007387 */ /* 0x0001e80000100800 */
[----:B0-----:R-:W4:Y:S02]  /*68860*/  LDL.LU R26, [R1+0x2e98] ;  /* 0x002e9800011a7983 */ /* 0x001f240000300800 */
[----:B----4-:R-:W-:-:S05]  /*68870*/  FMUL R26, R27, R26 ;  /* 0x0000001a1b1a7220 */ /* 0x010fca0000400000 */
[----:B------:R0:W-:Y:S04]  /*68880*/  STL [R1+0x90], R26 ;  /* 0x0000901a01007387 */ /* 0x0001e80000100800 */
[----:B0-----:R-:W4:Y:S02]  /*68890*/  LDL.LU R26, [R1+0x2e94] ;  /* 0x002e9400011a7983 */ /* 0x001f240000300800 */
[----:B----4-:R-:W-:-:S05]  /*688a0*/  FMUL R26, R27, R26 ;  /* 0x0000001a1b1a7220 */ /* 0x010fca0000400000 */
[----:B------:R0:W-:Y:S04]  /*688b0*/  STL [R1+0x8c], R26 ;  /* 0x00008c1a01007387 */ /* 0x0001e80000100800 */
[----:B0-----:R-:W4:Y:S01]  /*688c0*/  LDL.LU R26, [R1+0x2e90] ;  /* 0x002e9000011a7983 */ /* 0x001f220000300800 */
[----:B------:R-:W-:Y:S01]  /*688d0*/  @P1 FMUL R0, R0, 0.25 ;  /* 0x3e80000000001820 */ /* 0x000fe20000400000 */
[----:B------:R-:W-:Y:S01]  /*688e0*/  @P1 FMUL R4, R4, 0.25 ;  /* 0x3e80000004041820 */ /* 0x000fe20000400000 */
[----:B------:R-:W-:Y:S02]  /*688f0*/  @P1 FMUL R5, R5, 0.25 ;  /* 0x3e80000005051820 */ /* 0x000fe40000400000 */
[----:B------:R-:W-:Y:S01]  /*68900*/  @!P3 FMUL R0, R0, 16777216 ;  /* 0x4b8000000000b820 */ /* 0x000fe20000400000 */
[----:B--2---:R-:W-:Y:S01]  /*68910*/  @P1 FMUL R28, R28, 0.25 ;  /* 0x3e8000001c1c1820 */ /* 0x004fe20000400000 */
[----:B------:R-:W-:Y:S01]  /*68920*/  @!P3 FMUL R4, R4, 16777216 ;  /* 0x4b8000000404b820 */ /* 0x000fe20000400000 */
[----:B------:R-:W-:Y:S01]  /*68930*/  @!P3 FMUL R5, R5, 16777216 ;  /* 0x4b8000000505b820 */ /* 0x000fe20000400000 */
[C---:B------:R-:W-:Y:S01]  /*68940*/  FMUL R0, R27.reuse, R0 ;  /* 0x000000001b007220 */ /* 0x040fe20000400000 */
[----:B------:R-:W-:Y:S01]  /*68950*/  @!P3 FMUL R28, R28, 16777216 ;  /* 0x4b8000001c1cb820 */ /* 0x000fe20000400000 */
[----:B------:R-:W-:Y:S01]  /*68960*/  FMUL R4, R27, R4 ;  /* 0x000000041b047220 */ /* 0x000fe20000400000 */
[----:B------:R-:W-:Y:S01]  /*68970*/  @P1 FMUL R29, R29, 0.25 ;  /* 0x3e8000001d1d1820 */ /* 0x000fe20000400000 */
[----:B------:R-:W-:Y:S01]  /*68980*/  @P1 FMUL R2, R2, 0.25 ;  /* 0x3e80000002021820 */ /* 0x000fe20000400000 */
[----:B------:R-:W-:Y:S01]  /*68990*/  FMUL R5, R27, R5 ;  /* 0x000000051b057220 */ /* 0x000fe20000400000 */
[----:B------:R-:W-:Y:S01]  /*689a0*/  @P1 FMUL R3, R3, 0.25 ;  /* 0x3e80000003031820 */ /* 0x000fe20000400000 */
[----:B------:R-:W-:Y:S01]  /*689b0*/  FMUL R28, R27, R28 ;  /* 0x0000001c1b1c7220 */ /* 0x000fe20000400000 */
[----:B------:R-:W-:Y:S01]  /*689c0*/  @P1 FMUL R6, R6, 0.25 ;  /* 0x3e80000006061820 */ /* 0x000fe20000400000 */
[----:B------:R-:W-:Y:S01]  /*689d0*/  @!P3 FMUL R29, R29, 16777216 ;  /* 0x4b8000001d1db820 */ /* 0x000fe20000400000 */
[----:B------:R-:W-:Y:S01]  /*689e0*/  @!P3 FMUL R2, R2, 16777216 ;  /* 0x4b8000000202b820 */ /* 0x000fe20000400000 */
[----:B------:R-:W-:Y:S01]  /*689f0*/  @P1 FMUL R7, R7, 0.25 ;  /* 0x3e80000007071820 */ /* 0x000fe20000400000 */
[----:B------:R-:W-:Y:S01]  /*68a00*/  @!P3 FMUL R3, R3, 16777216 ;  /* 0x4b8000000303b820 */ /* 0x000fe20000400000 */
[----:B------:R-:W-:Y:S01]  /*68a10*/  @P1 FMUL R8, R8, 0.25 ;  /* 0x3e80000008081820 */ /* 0x000fe20000400000 */
[----:B------:R-:W-:Y:S01]  /*68a20*/  @!P3 FMUL R6, R6, 16777216 ;  /* 0x4b8000000606b820 */ /* 0x000fe20000400000 */
[----:B------:R-:W-:Y:S01]  /*68a30*/  FMUL R29, R27, R29 ;  /* 0x0000001d1b1d7220 */ /* 0x000fe20000400000 */
[----:B------:R-:W-:Y:S01]  /*68a40*/  @P1 FMUL R9, R9, 0.25 ;  /* 0x3e80000009091820 */ /* 0x000fe20000400000 */
[----:B------:R-:W-:Y:S01]  /*68a50*/  @!P3 FMUL R7, R7, 16777216 ;  /* 0x4b8000000707b820 */ /* 0x000fe20000400000 */
[----:B-----5:R-:W-:Y:S01]  /*68a60*/  @P1 FMUL R10, R10, 0.25 ;  /* 0x3e8000000a0a1820 */ /* 0x020fe20000400000 */
[----:B------:R-:W-:Y:S01]  /*68a70*/  @!P3 FMUL R8, R8, 16777216 ;  /* 0x4b8000000808b820 */ /* 0x000fe20000400000 */
[----:B------:R-:W-:Y:S01]  /*68a80*/  FMUL R6, R27, R6 ;  /* 0x000000061b067220 */ /* 0x000fe20000400000 */
[----:B------:R-:W-:Y:S01]  /*68a90*/  @P1 FMUL R11, R11, 0.25 ;  /* 0x3e8000000b0b1820 */ /* 0x000fe20000400000 */
[----:B------:R-:W-:Y:S01]  /*68aa0*/  @!P3 FMUL R9, R9, 16777216 ;  /* 0x4b8000000909b820 */ /* 0x000fe20000400000 */
        /* <DEDUP_REMOVED lines=12> */
[----:B---3--:R-:W-:Y:S01]  /*68b70*/  @P1 FMUL R18, R18, 0.25 ;  /* 0x3e80000012121820 */ /* 0x008fe20000400000 */
        /* <DEDUP_REMOVED lines=11> */
[----:B------:R-:W-:-:S02]  /*68c30*/  @!P3 FMUL R22, R22, 16777216 ;  /* 0x4b8000001616b820 */ /* 0x000fc40000400000 */
[----:B------:R-:W-:Y:S01]  /*68c40*/  @!P3 FMUL R23, R23, 16777216 ;  /* 0x4b8000001717b820 */ /* 0x000fe20000400000 */
[----:B------:R-:W-:-:S04]  /*68c50*/  @P1 FMUL R24, R24, 0.25 ;  /* 0x3e80000018181820 */ /* 0x000fc80000400000 */
[----:B------:R-:W-:Y:S01]  /*68c60*/  @!P3 FMUL R24, R24, 16777216 ;  /* 0x4b8000001818b820 */ /* 0x000fe20000400000 */
[----:B----4-:R-:W-:-:S05]  /*68c70*/  FMUL R26, R27, R26 ;  /* 0x0000001a1b1a7220 */ /* 0x010fca0000400000 */
[----:B------:R0:W-:Y:S04]  /*68c80*/  STL [R1+0x88], R26 ;  /* 0x0000881a01007387 */ /* 0x0001e80000100800 */
[----:B0-----:R-:W2:Y:S04]  /*68c90*/  LDL.LU R26, [R1+0x2e8c] ;  /* 0x002e8c00011a7983 */ /* 0x001ea80000300800 */
[----:B------:R0:W-:Y:S04]  /*68ca0*/  STL [R1+0x80], R0 ;  /* 0x0000800001007387 */ /* 0x0001e80000100800 */
[----:B0-----:R-:W3:Y:S04]  /*68cb0*/  LDL.LU R0, [R1+0x2e88] ;  /* 0x002e880001007983 */ /* 0x001ee80000300800 */
[----:B------:R0:W-:Y:S04]  /*68cc0*/  STL [R1+0x7c], R4 ;  /* 0x00007c0401007387 */ /* 0x0001e80000100800 */
[----:B0-----:R-:W4:Y:S04]  /*68cd0*/  LDL.LU R4, [R1+0x2e84] ;  /* 0x002e840001047983 */ /* 0x001f280000300800 */
[----:B------:R0:W-:Y:S04]  /*68ce0*/  STL [R1+0x78], R5 ;  /* 0x0000780501007387 */ /* 0x0001e80000100800 */
[----:B0-----:R-:W5:Y:S04]  /*68cf0*/  LDL.LU R5, [R1+0x2e80] ;  /* 0x002e800001057983 */ /* 0x001f680000300800 */
[----:B------:R0:W-:Y:S04]  /*68d00*/  STL [R1+0x70], R28 ;  /* 0x0000701c01007387 */ /* 0x0001e80000100800 */
[----:B------:R-:W-:Y:S01]  /*68d10*/  STL [R1+0x6c], R29 ;  /* 0x00006c1d01007387 */ /* 0x000fe20000100800 */
[C---:B0-----:R-:W-:Y:S01]  /*68d20*/  FMUL R28, R27.reuse, R2 ;  /* 0x000000021b1c7220 */ /* 0x041fe20000400000 */
[C---:B------:R-:W-:Y:S01]  /*68d30*/  FMUL R2, R27.reuse, R3 ;  /* 0x000000031b027220 */ /* 0x040fe20000400000 */
[----:B------:R-:W-:-:S03]  /*68d40*/  FMUL R3, R27, R7 ;  /* 0x000000071b037220 */ /* 0x000fc60000400000 */
[----:B------:R-:W-:Y:S04]  /*68d50*/  STL [R1+0x64], R28 ;  /* 0x0000641c01007387 */ /* 0x000fe80000100800 */
[----:B------:R0:W-:Y:S04]  /*68d60*/  STL [R1+0x60], R2 ;  /* 0x0000600201007387 */ /* 0x0001e80000100800 */
[----:B------:R1:W-:Y:S01]  /*68d70*/  STL [R1+0x5c], R6 ;  /* 0x00005c0601007387 */ /* 0x0003e20000100800 */
[----:B0-----:R-:W-:-:S03]  /*68d80*/  FMUL R2, R27, R8 ;  /* 0x000000081b027220 */ /* 0x001fc60000400000 */
[----:B------:R0:W-:Y:S01]  /*68d90*/  STL [R1+0x58], R3 ;  /* 0x0000580301007387 */ /* 0x0001e20000100800 */
[----:B-1----:R-:W-:-:S03]  /*68da0*/  FMUL R6, R27, R9 ;  /* 0x000000091b067220 */ /* 0x002fc60000400000 */
        /* <DEDUP_REMOVED lines=26> */
[----:B------:R-:W-:Y:S01]  /*68f50*/  STL [R1+0x10], R6 ;  /* 0x0000100601007387 */ /* 0x000fe20000100800 */
[----:B-1----:R-:W-:-:S03]  /*68f60*/  FMUL R2, R27, R23 ;  /* 0x000000171b027220 */ /* 0x002fc60000400000 */
[----:B------:R-:W2:Y:S04]  /*68f70*/  LDL.LU R13, [R1+0x120] ;  /* 0x00012000010d7983 */ /* 0x000ea80000300800 */
[----:B------:R-:W-:Y:S04]  /*68f80*/  STL [R1+0x8], R3 ;  /* 0x0000080301007387 */ /* 0x000fe80000100800 */
[----:B------:R-:W2:Y:S04]  /*68f90*/  LDL.LU R29, [R1+0x11c] ;  /* 0x00011c00011d7983 */ /* 0x000ea80000300800 */
[----:B------:R0:W-:Y:S04]  /*68fa0*/  STL [R1+0x4], R2 ;  /* 0x0000040201007387 */ /* 0x0001e80000100800 */
[----:B0-----:R-:W2:Y:S04]  /*68fb0*/  LDL.LU R2, [R1+0x110] ;  /* 0x0001100001027983 */ /* 0x001ea80000300800 */
[----:B------:R-:W2:Y:S04]  /*68fc0*/  LDL.LU R3, [R1+0x10c] ;  /* 0x00010c0001037983 */ /* 0x000ea80000300800 */
[----:B------:R-:W2:Y:S04]  /*68fd0*/  LDL.LU R6, [R1] ;  /* 0x0000000001067983 */ /* 0x000ea80000300800 */
        /* <DEDUP_REMOVED lines=11> */
[----:B------:R-:W2:Y:S01]  /*69090*/  LDL.LU R7, [R1+0x178] ;  /* 0x0001780001077983 */ /* 0x000ea20000300800 */
[----:B------:R-:W-:-:S03]  /*690a0*/  FMUL R28, R27, R24 ;  /* 0x000000181b1c7220 */ /* 0x000fc60000400000 */
[----:B------:R-:W2:Y:S04]  /*690b0*/  LDL.LU R21, [R1+0x17c] ;  /* 0x00017c0001157983 */ /* 0x000ea80000300800 */
[----:B------:R-:W2:Y:S04]  /*690c0*/  LDL.LU R10, [R1+0x180] ;  /* 0x00018000010a7983 */ /* 0x000ea80000300800 */
[----:B------:R-:W2:Y:S04]  /*690d0*/  LDL.LU R23, [R1+0x188] ;  /* 0x0001880001177983 */ /* 0x000ea80000300800 */
[----:B------:R-:W2:Y:S04]  /*690e0*/  LDL.LU R22, [R1+0x184] ;  /* 0x0001840001167983 */ /* 0x000ea80000300800 */
[----:B------:R-:W3:Y:S01]  /*690f0*/  LDL.LU R24, [R1+0x190] ;  /* 0x0001900001187983 */ /* 0x000ee20000300800 */
[----:B------:R-:W-:-:S04]  /*69100*/  @P1 FMUL R25, R25, 0.25 ;  /* 0x3e80000019191820 */ /* 0x000fc80000400000 */
[----:B------:R-:W-:-:S04]  /*69110*/  @!P3 FMUL R25, R25, 16777216 ;  /* 0x4b8000001919b820 */ /* 0x000fc80000400000 */
[----:B------:R-:W-:Y:S01]  /*69120*/  FMUL R27, R27, R25 ;  /* 0x000000191b1b7220 */ /* 0x000fe20000400000 */
[----:B---3--:R-:W-:Y:S04]  /*69130*/  STL [R1+0x2e70], R24 ;  /* 0x002e701801007387 */ /* 0x008fe80000100800 */
[----:B------:R0:W-:Y:S04]  /*69140*/  STL [R1+0x2e4c], R28 ;  /* 0x002e4c1c01007387 */ /* 0x0001e80000100800 */
[----:B0-----:R-:W3:Y:S04]  /*69150*/  LDL.LU R28, [R1+0x18c] ;  /* 0x00018c00011c7983 */ /* 0x001ee80000300800 */
[----:B------:R0:W-:Y:S04]  /*69160*/  STL [R1+0x2e50], R27 ;  /* 0x002e501b01007387 */ /* 0x0001e80000100800 */
[----:B0-----:R-:W2:Y:S01]  /*69170*/  LDL.LU R27, [R1+0x12c] ;  /* 0x00012c00011b7983 */ /* 0x001ea20000300800 */
[----:B------:R-:W-:Y:S01]  /*69180*/  @P2 FMUL R0, R0, 0.25 ;  /* 0x3e80000000002820 */ /* 0x000fe20000400000 */
[----:B----4-:R-:W-:Y:S01]  /*69190*/  @P2 FMUL R4, R4, 0.25 ;  /* 0x3e80000004042820 */ /* 0x010fe20000400000 */
[----:B-----5:R-:W-:Y:S01]  /*691a0*/  @P2 FMUL R5, R5, 0.25 ;  /* 0x3e80000005052820 */ /* 0x020fe20000400000 */
[----:B------:R-:W4:Y:S04]  /*691b0*/  LDL.LU R25, [R1+0x198] ;  /* 0x0001980001197983 */ /* 0x000f280000300800 */
[----:B------:R0:W-:Y:S04]  /*691c0*/  STL [R1+0x140], R0 ;  /* 0x0001400001007387 */ /* 0x0001e80000100800 */
[----:B0-----:R-:W5:Y:S04]  /*691d0*/  LDL.LU R0, [R1+0x2e7c] ;  /* 0x002e7c0001007983 */ /* 0x001f680000300800 */
[----:B------:R0:W-:Y:S04]  /*691e0*/  STL [R1+0x13c], R4 ;  /* 0x00013c0401007387 */ /* 0x0001e80000100800 */
[----:B0-----:R-:W3:Y:S04]  /*691f0*/  LDL.LU R4, [R1+0x2e78] ;  /* 0x002e780001047983 */ /* 0x001ee80000300800 */
[----:B------:R0:W-:Y:S04]  /*69200*/  STL [R1+0x130], R5 ;  /* 0x0001300501007387 */ /* 0x0001e80000100800 */
[----:B0-----:R-:W4:Y:S04]  /*69210*/  LDL.LU R5, [R1+0x2e74] ;  /* 0x002e740001057983 */ /* 0x001f280000300800 */
[----:B------:R-:W5:Y:S01]  /*69220*/  LDL R24, [R1+0x194] ;  /* 0x0001940001187983 */ /* 0x000f620000100800 */
[----:B--2---:R-:W-:-:S05]  /*69230*/  @P2 FMUL R27, R27, 0.25 ;  /* 0x3e8000001b1b2820 */ /* 0x004fca0000400000 */
[----:B------:R0:W-:Y:S04]  /*69240*/  STL [R1+0x2e64], R27 ;  /* 0x002e641b01007387 */ /* 0x0001e80000100800 */
[----:B0-----:R-:W2:Y:S04]  /*69250*/  LDL R27, [R1+0x130] ;  /* 0x00013000011b7983 */ /* 0x001ea80000100800 */
[----:B--2---:R0:W-:Y:S04]  /*69260*/  STL [R1+0x2e68], R27 ;  /* 0x002e681b01007387 */ /* 0x0041e80000100800 */
[----:B0-----:R-:W2:Y:S01]  /*69270*/  LDL R27, [R1+0x13c] ;  /* 0x00013c00011b7983 */ /* 0x001ea20000100800 */
[----:B-----5:R-:W-:Y:S01]  /*69280*/  @P2 FMUL R24, R24, 0.25 ;  /* 0x3e80000018182820 */ /* 0x020fe20000400000 */
[----:B------:R-:W-:-:S02]  /*69290*/  FSETP.GEU.AND P1, PT, |R26|, 1.175494350822287508e-38, PT ;  /* 0x008000001a00780b */ /* 0x000fc40003f2e200 */
[----:B--2---:R0:W-:Y:S04]  /*692a0*/  STL [R1+0x2e6c], R27 ;  /* 0x002e6c1b01007387 */ /* 0x0041e80000100800 */
[----:B0-----:R-:W2:Y:S04]  /*692b0*/  LDL R27, [R1+0x140] ;  /* 0x00014000011b7983 */ /* 0x001ea80000100800 */
[----:B------:R0:W-:Y:S04]  /*692c0*/  @P2 STL [R1+0x194], R24 ;  /* 0x0001941801002387 */ /* 0x0001e80000100800 */
[----:B0-----:R-:W5:Y:S01]  /*692d0*/  LDL.LU R24, [R1+0x2e70] ;  /* 0x002e700001187983 */ /* 0x001f620000300800 */
[----:B--2---:R-:W-:Y:S01]  /*692e0*/  @!P1 FMUL R27, R27, 16777216 ;  /* 0x4b8000001b1b9820 */ /* 0x004fe20000400000 */
[----:B-----5:R-:W-:-:S05]  /*692f0*/  @P2 FMUL R24, R24, 0.25 ;  /* 0x3e80000018182820 */ /* 0x020fca0000400000 */
[----:B------:R0:W-:Y:S04]  /*69300*/  STL [R1+0x2e60], R24 ;  /* 0x002e601801007387 */ /* 0x0001e80000100800 */
[----:B0-----:R-:W2:Y:S04]  /*69310*/  LDL R24, [R1+0x194] ;  /* 0x0001940001187983 */ /* 0x001ea80000100800 */
[----:B------:R0:W-:Y:S04]  /*69320*/  @!P1 STL [R1+0x140], R27 ;  /* 0x0001401b01009387 */ /* 0x0001e80000100800 */
[----:B0-----:R-:W5:Y:S02]  /*69330*/  LDL.LU R27, [R1+0x2e6c] ;  /* 0x002e6c00011b7983 */ /* 0x001f640000300800 */
[----:B-----5:R-:W-:-:S05]  /*69340*/  @!P1 FMUL R27, R27, 16777216 ;  /* 0x4b8000001b1b9820 */ /* 0x020fca0000400000 */
[----:B------:R0:W-:Y:S04]  /*69350*/  @!P1 STL [R1+0x13c], R27 ;  /* 0x00013c1b01009387 */ /* 0x0001e80000100800 */
[----:B0-----:R-:W5:Y:S02]  /*69360*/  LDL.LU R27, [R1+0x2e68] ;  /* 0x002e6800011b7983 */ /* 0x001f640000300800 */
[----:B-----5:R-:W-:-:S05]  /*69370*/  @!P1 FMUL R27, R27, 16777216 ;  /* 0x4b8000001b1b9820 */ /* 0x020fca0000400000 */
[----:B------:R0:W-:Y:S04]  /*69380*/  @!P1 STL [R1+0x130], R27 ;  /* 0x0001301b01009387 */ /* 0x0001e80000100800 */
[----:B0-----:R-:W5:Y:S02]  /*69390*/  LDL.LU R27, [R1+0x2e64] ;  /* 0x002e6400011b7983 */ /* 0x001f640000300800 */
[----:B-----5:R-:W-:-:S05]  /*693a0*/  @!P1 FMUL R27, R27, 16777216 ;  /* 0x4b8000001b1b9820 */ /* 0x020fca0000400000 */
[----:B------:R0:W-:Y:S04]  /*693b0*/  STL [R1+0x2e54], R27 ;  /* 0x002e541b01007387 */ /* 0x0001e80000100800 */
[----:B0-----:R-:W5:Y:S04]  /*693c0*/  LDL.LU R27, [R1+0x130] ;  /* 0x00013000011b7983 */ /* 0x001f680000300800 */
[----:B-----5:R0:W-:Y:S04]  /*693d0*/  STL [R1+0x2e58], R27 ;  /* 0x002e581b01007387 */ /* 0x0201e80000100800 */
[----:B0-----:R-:W5:Y:S01]  /*693e0*/  LDL.LU R27, [R1+0x13c] ;  /* 0x00013c00011b7983 */ /* 0x001f620000300800 */
[----:B------:R-:W-:-:S04]  /*693f0*/  @P2 FMUL R26, R26, 0.25 ;  /* 0x3e8000001a1a2820 */ /* 0x000fc80000400000 */
[----:B------:R-:W-:-:S06]  /*69400*/  @!P1 FMUL R26, R26, 16777216 ;  /* 0x4b8000001a1a9820 */ /* 0x000fcc0000400000 */
[----:B------:R-:W0:Y:S01]  /*69410*/  MUFU.RCP R26, R26 ;  /* 0x0000001a001a7308 */ /* 0x000e220000001000 */
[----:B-----5:R1:W-:Y:S04]  /*69420*/  STL [R1+0x2e5c], R27 ;  /* 0x002e5c1b01007387 */ /* 0x0203e80000100800 */
[----:B-1----:R-:W0:Y:S01]  /*69430*/  LDL.LU R27, [R1+0x140] ;  /* 0x00014000011b7983 */ /* 0x002e220000300800 */
[----:B--2---:R-:W-:-:S05]  /*69440*/  @!P1 FMUL R24, R24, 16777216 ;  /* 0x4b80000018189820 */ /* 0x004fca0000400000 */
[----:B------:R1:W-:Y:S04]  /*69450*/  @!P1 STL [R1+0x194], R24 ;  /* 0x0001941801009387 */ /* 0x0003e80000100800 */
[----:B-1----:R-:W2:Y:S01]  /*69460*/  LDL.LU R24, [R1+0x2e60] ;  /* 0x002e600001187983 */ /* 0x002ea20000300800 */
[----:B0-----:R-:W-:-:S05]  /*69470*/  FMUL R27, R26, R27 ;  /* 0x0000001b1a1b7220 */ /* 0x001fca0000400000 */
[----:B------:R0:W-:Y:S04]  /*69480*/  STL [R1+0x38], R27 ;  /* 0x0000381b01007387 */ /* 0x0001e80000100800 */
[----:B0-----:R-:W5:Y:S02]  /*69490*/  LDL.LU R27, [R1+0x2e5c] ;  /* 0x002e5c00011b7983 */ /* 0x001f640000300800 */
[----:B-----5:R-:W-:-:S05]  /*694a0*/  FMUL R27, R26, R27 ;  /* 0x0000001b1a1b7220 */ /* 0x020fca0000400000 */
[----:B------:R0:W-:Y:S04]  /*694b0*/  STL [R1+0x30], R27 ;  /* 0x0000301b01007387 */ /* 0x0001e80000100800 */
[----:B0-----:R-:W5:Y:S02]  /*694c0*/  LDL.LU R27, [R1+0x2e58] ;  /* 0x002e5800011b7983 */ /* 0x001f640000300800 */
[----:B-----5:R-:W-:-:S05]  /*694d0*/  FMUL R27, R26, R27 ;  /* 0x0000001b1a1b7220 */ /* 0x020fca0000400000 */
[----:B------:R0:W-:Y:S04]  /*694e0*/  STL [R1+0x24], R27 ;  /* 0x0000241b01007387 */ /* 0x0001e80000100800 */
[----:B0-----:R-:W5:Y:S01]  /*694f0*/  LDL.LU R27, [R1+0x2e54] ;  /* 0x002e5400011b7983 */ /* 0x001f620000300800 */
[----:B------:R-:W-:Y:S01]  /*69500*/  @P2 FMUL R29, R29, 0.25 ;  /* 0x3e8000001d1d2820 */ /* 0x000fe20000400000 */
[----:B------:R-:W-:Y:S01]  /*69510*/  @P2 FMUL R13, R13, 0.25 ;  /* 0x3e8000000d0d2820 */ /* 0x000fe20000400000 */
[----:B------:R-:W-:Y:S01]  /*69520*/  @P2 FMUL R2, R2, 0.25 ;  /* 0x3e80000002022820 */ /* 0x000fe20000400000 */
[----:B------:R-:W-:Y:S01]  /*69530*/  @P2 FMUL R3, R3, 0.25 ;  /* 0x3e80000003032820 */ /* 0x000fe20000400000 */
[----:B------:R-:W-:Y:S01]  /*69540*/  @!P1 FMUL R29, R29, 16777216 ;  /* 0x4b8000001d1d9820 */ /* 0x000fe20000400000 */
[----:B------:R-:W-:Y:S01]  /*69550*/  @!P1 FMUL R13, R13, 16777216 ;  /* 0x4b8000000d0d9820 */ /* 0x000fe20000400000 */
[----:B------:R-:W-:Y:S01]  /*69560*/  @!P1 FMUL R2, R2, 16777216 ;  /* 0x4b80000002029820 */ /* 0x000fe20000400000 */
[----:B------:R-:W-:Y:S01]  /*69570*/  @!P1 FMUL R3, R3, 16777216 ;  /* 0x4b80000003039820 */ /* 0x000fe20000400000 */
[C---:B------:R-:W-:Y:S01]  /*69580*/  FMUL R29, R26.reuse, R29 ;  /* 0x0000001d1a1d7220 */ /* 0x040fe20000400000 */
[C---:B------:R-:W-:Y:S01]  /*69590*/  FMUL R13, R26.reuse, R13 ;  /* 0x0000000d1a0d7220 */ /* 0x040fe20000400000 */
[C---:B------:R-:W-:Y:S01]  /*695a0*/  FMUL R2, R26.reuse, R2 ;  /* 0x000000021a027220 */ /* 0x040fe20000400000 */
[----:B------:R-:W-:Y:S01]  /*695b0*/  FMUL R3, R26, R3 ;  /* 0x000000031a037220 */ /* 0x000fe20000400000 */
[----:B------:R-:W-:Y:S01]  /*695c0*/  @P2 FMUL R6, R6, 0.25 ;  /* 0x3e80000006062820 */ /* 0x000fe20000400000 */
[----:B-----5:R-:W-:-:S05]  /*695d0*/  FMUL R27, R26, R27 ;  /* 0x0000001b1a1b7220 */ /* 0x020fca0000400000 */
[----:B------:R0:W-:Y:S04]  /*695e0*/  STL [R1+0x20], R27 ;  /* 0x0000201b01007387 */ /* 0x0001e80000100800 */
[----:B0-----:R-:W5:Y:S04]  /*695f0*/  LDL.LU R27, [R1+0x2e50] ;  /* 0x002e5000011b7983 */ /* 0x001f680000300800 */
[----:B------:R0:W-:Y:S04]  /*69600*/  STL [R1+0x2e2c], R29 ;  /* 0x002e2c1d01007387 */ /* 0x0001e80000100800 */
[----:B------:R1:W-:Y:S04]  /*69610*/  STL [R1+0xc], R13 ;  /* 0x00000c0d01007387 */ /* 0x0003e80000100800 */
[----:B------:R-:W-:Y:S04]  /*69620*/  STL [R1+0x2e30], R2 ;  /* 0x002e300201007387 */ /* 0x000fe80000100800 */
[----:B------:R-:W-:Y:S04]  /*69630*/  STL [R1+0x2e34], R3 ;  /* 0x002e340301007387 */ /* 0x000fe80000100800 */
[----:B0-----:R-:W5:Y:S01]  /*69640*/  LDL.LU R29, [R1+0x194] ;  /* 0x00019400011d7983 */ /* 0x001f620000300800 */
[----:B------:R-:W-:Y:S01]  /*69650*/  @P2 FMUL R0, R0, 0.25 ;  /* 0x3e80000000002820 */ /* 0x000fe20000400000 */
[----:B---3--:R-:W-:Y:S01]  /*69660*/  @P2 FMUL R4, R4, 0.25 ;  /* 0x3e80000004042820 */ /* 0x008fe20000400000 */
[----:B----4-:R-:W-:Y:S01]  /*69670*/  @P2 FMUL R5, R5, 0.25 ;  /* 0x3e80000005052820 */ /* 0x010fe20000400000 */
[----:B------:R-:W-:Y:S01]  /*69680*/  @P2 FMUL R15, R15, 0.25 ;  /* 0x3e8000000f0f2820 */ /* 0x000fe20000400000 */
[----:B------:R-:W-:Y:S01]  /*69690*/  @!P1 FMUL R6, R6, 16777216 ;  /* 0x4b80000006069820 */ /* 0x000fe20000400000 */
[----:B------:R-:W-:Y:S01]  /*696a0*/  @!P1 FMUL R0, R0, 16777216 ;  /* 0x4b80000000009820 */ /* 0x000fe20000400000 */
[----:B------:R-:W-:Y:S01]  /*696b0*/  @!P1 FMUL R4, R4, 16777216 ;  /* 0x4b80000004049820 */ /* 0x000fe20000400000 */
[----:B------:R-:W-:Y:S01]  /*696c0*/  @!P1 FMUL R5, R5, 16777216 ;  /* 0x4b80000005059820 */ /* 0x000fe20000400000 */
[----:B------:R-:W-:Y:S01]  /*696d0*/  @!P1 FMUL R15, R15, 16777216 ;  /* 0x4b8000000f0f9820 */ /* 0x000fe20000400000 */
[C---:B------:R-:W-:Y:S01]  /*696e0*/  FMUL R6, R26.reuse, R6 ;  /* 0x000000061a067220 */ /* 0x040fe20000400000 */
[C---:B------:R-:W-:Y:S01]  /*696f0*/  FMUL R0, R26.reuse, R0 ;  /* 0x000000001a007220 */ /* 0x040fe20000400000 */
[C---:B------:R-:W-:Y:S01]  /*69700*/  FMUL R4, R26.reuse, R4 ;  /* 0x000000041a047220 */ /* 0x040fe20000400000 */
[C---:B-1----:R-:W-:Y:S01]  /*69710*/  FMUL R13, R26.reuse, R5 ;  /* 0x000000051a0d7220 */ /* 0x042fe20000400000 */
[----:B------:R-:W-:Y:S01]  /*69720*/  FMUL R15, R26, R15 ;  /* 0x0000000f1a0f7220 */ /* 0x000fe20000400000 */
[----:B------:R-:W-:Y:S01]  /*69730*/  STL [R1+0x2e38], R6 ;  /* 0x002e380601007387 */ /* 0x000fe20000100800 */
[----:B------:R-:W-:Y:S01]  /*69740*/  @P2 FMUL R14, R14, 0.25 ;  /* 0x3e8000000e0e2820 */ /* 0x000fe20000400000 */
[----:B------:R-:W-:-:S02]  /*69750*/  @P2 FMUL R16, R16, 0.25 ;  /* 0x3e80000010102820 */ /* 0x000fc40000400000 */
[----:B------:R-:W-:Y:S01]  /*69760*/  STL [R1+0x2e3c], R0 ;  /* 0x002e3c0001007387 */ /* 0x000fe20000100800 */
[----:B------:R-:W-:Y:S01]  /*69770*/  @P2 FMUL R8, R8, 0.25 ;  /* 0x3e80000008082820 */ /* 0x000fe20000400000 */
[----:B------:R-:W-:Y:S01]  /*69780*/  @P2 FMUL R17, R17, 0.25 ;  /* 0x3e80000011112820 */ /* 0x000fe20000400000 */
[----:B------:R-:W-:Y:S01]  /*69790*/  @P2 FMUL R9, R9, 0.25 ;  /* 0x3e80000009092820 */ /* 0x000fe20000400000 */
[----:B------:R-:W-:Y:S01]  /*697a0*/  STL [R1+0x2e40], R4 ;  /* 0x002e400401007387 */ /* 0x000fe20000100800 */
[----:B------:R-:W-:Y:S01]  /*697b0*/  @P2 FMUL R18, R18, 0.25 ;  /* 0x3e80000012122820 */ /* 0x000fe20000400000 */
        /* <DEDUP_REMOVED lines=11> */
[----:B------:R-:W-:Y:S01]  /*69870*/  STL [R1+0x2e44], R13 ;  /* 0x002e440d01007387 */ /* 0x000fe20000100800 */
[----:B------:R-:W-:-:S03]  /*69880*/  @!P1 FMUL R14, R14, 16777216 ;  /* 0x4b8000000e0e9820 */ /* 0x000fc60000400000 */
[----:B------:R0:W-:Y:S01]  /*69890*/  STL [R1+0x2e48], R15 ;  /* 0x002e480f01007387 */ /* 0x0001e20000100800 */
[----:B------:R-:W-:Y:S01]  /*698a0*/  @!P1 FMUL R16, R16, 16777216 ;  /* 0x4b80000010109820 */ /* 0x000fe20000400000 */
[----:B------:R-:W-:Y:S01]  /*698b0*/  @!P1 FMUL R8, R8, 16777216 ;  /* 0x4b80000008089820 */ /* 0x000fe20000400000 */
[----:B------:R-:W-:Y:S01]  /*698c0*/  @!P1 FMUL R17, R17, 16777216 ;  /* 0x4b80000011119820 */ /* 0x000fe20000400000 */
[----:B------:R-:W-:Y:S01]  /*698d0*/  @!P1 FMUL R9, R9, 16777216 ;  /* 0x4b80000009099820 */ /* 0x000fe20000400000 */
[----:B------:R-:W-:Y:S01]  /*698e0*/  @!P1 FMUL R18, R18, 16777216 ;  /* 0x4b80000012129820 */ /* 0x000fe20000400000 */
[----:B------:R-:W-:Y:S01]  /*698f0*/  @!P1 FMUL R12, R12, 16777216 ;  /* 0x4b8000000c0c9820 */ /* 0x000fe20000400000 */
[----:B------:R-:W-:Y:S01]  /*69900*/  @!P1 FMUL R19, R19, 16777216 ;  /* 0x4b80000013139820 */ /* 0x000fe20000400000 */
[----:B------:R-:W-:Y:S01]  /*69910*/  @!P1 FMUL R11, R11, 16777216 ;  /* 0x4b8000000b0b9820 */ /* 0x000fe20000400000 */
[----:B0-----:R-:W3:Y:S01]  /*69920*/  LDL.LU R15, [R1+0x4] ;  /* 0x00000400010f7983 */ /* 0x001ee20000300800 */
[----:B------:R-:W-:Y:S01]  /*69930*/  @!P1 FMUL R20, R20, 16777216 ;  /* 0x4b80000014149820 */ /* 0x000fe20000400000 */
[----:B------:R-:W-:Y:S01]  /*69940*/  @!P1 FMUL R7, R7, 16777216 ;  /* 0x4b80000007079820 */ /* 0x000fe20000400000 */
[----:B------:R-:W-:Y:S01]  /*69950*/  @!P1 FMUL R21, R21, 16777216 ;  /* 0x4b80000015159820 */ /* 0x000fe20000400000 */
[----:B------:R-:W3:Y:S01]  /*69960*/  LDL.LU R13, [R1+0x8] ;  /* 0x00000800010d7983 */ /* 0x000ee20000300800 */
[----:B------:R-:W-:Y:S01]  /*69970*/  @!P1 FMUL R10, R10, 16777216 ;  /* 0x4b8000000a0a9820 */ /* 0x000fe20000400000 */
[----:B------:R-:W-:Y:S01]  /*69980*/  @!P1 FMUL R22, R22, 16777216 ;  /* 0x4b80000016169820 */ /* 0x000fe20000400000 */
[----:B------:R-:W-:Y:S01]  /*69990*/  @!P1 FMUL R28, R28, 16777216 ;  /* 0x4b8000001c1c9820 */ /* 0x000fe20000400000 */
[----:B------:R-:W-:Y:S01]  /*699a0*/  @!P1 FMUL R23, R23, 16777216 ;  /* 0x4b80000017179820 */ /* 0x000fe20000400000 */
[----:B--2---:R-:W-:Y:S01]  /*699b0*/  @!P1 FMUL R24, R24, 16777216 ;  /* 0x4b80000018189820 */ /* 0x004fe20000400000 */
[----:B------:R-:W-:Y:S01]  /*699c0*/  @!P1 FMUL R25, R25, 16777216 ;  /* 0x4b80000019199820 */ /* 0x000fe20000400000 */
[----:B------:R-:W2:Y:S01]  /*699d0*/  LDL.LU R4, [R1+0x10] ;  /* 0x0000100001047983 */ /* 0x000ea20000300800 */
[----:B------:R-:W-:-:S03]  /*699e0*/  FMUL R14, R26, R14 ;  /* 0x0000000e1a0e7220 */ /* 0x000fc60000400000 */
[----:B------:R-:W2:Y:S01]  /*699f0*/  LDL.LU R0, [R1+0x14] ;  /* 0x0000140001007983 */ /* 0x000ea20000300800 */
[C---:B------:R-:W-:Y:S01]  /*69a00*/  FMUL R16, R26.reuse, R16 ;  /* 0x000000101a107220 */ /* 0x040fe20000400000 */
[C---:B------:R-:W-:Y:S02]  /*69a10*/  FMUL R8, R26.reuse, R8 ;  /* 0x000000081a087220 */ /* 0x040fe40000400000 */
[----:B------:R-:W4:Y:S01]  /*69a20*/  LDL.LU R6, [R1+0x18] ;  /* 0x0000180001067983 */ /* 0x000f220000300800 */
[C---:B------:R-:W-:Y:S01]  /*69a30*/  FMUL R17, R26.reuse, R17 ;  /* 0x000000111a117220 */ /* 0x040fe20000400000 */
[C---:B------:R-:W-:Y:S01]  /*69a40*/  FMUL R9, R26.reuse, R9 ;  /* 0x000000091a097220 */ /* 0x040fe20000400000 */
[C---:B------:R-:W-:Y:S01]  /*69a50*/  FMUL R18, R26.reuse, R18 ;  /* 0x000000121a127220 */ /* 0x040fe20000400000 */
[----:B------:R-:W4:Y:S01]  /*69a60*/  LDL.LU R3, [R1+0x1c] ;  /* 0x00001c0001037983 */ /* 0x000f220000300800 */
[C---:B------:R-:W-:Y:S01]  /*69a70*/  FMUL R12, R26.reuse, R12 ;  /* 0x0000000c1a0c7220 */ /* 0x040fe20000400000 */
        /* <DEDUP_REMOVED lines=8> */
[----:B------:R-:W4:Y:S01]  /*69b00*/  LDL.LU R2, [R1+0x54] ;  /* 0x0000540001027983 */ /* 0x000f220000300800 */
[C---:B------:R-:W-:Y:S01]  /*69b10*/  FMUL R23, R26.reuse, R23 ;  /* 0x000000171a177220 */ /* 0x040fe20000400000 */
[C---:B------:R-:W-:Y:S01]  /*69b20*/  FMUL R22, R26.reuse, R22 ;  /* 0x000000161a167220 */ /* 0x040fe20000400000 */
[C---:B-----5:R-:W-:Y:S01]  /*69b30*/  FMUL R5, R26.reuse, R29 ;  /* 0x0000001d1a057220 */ /* 0x060fe20000400000 */
[----:B------:R-:W-:Y:S01]  /*69b40*/  FMUL R26, R26, R28 ;  /* 0x0000001c1a1a7220 */ /* 0x000fe20000400000 */
[----:B------:R-:W5:Y:S04]  /*69b50*/  LDL.LU R29, [R1+0x5c] ;  /* 0x00005c00011d7983 */ /* 0x000f680000300800 */
[----:B------:R-:W4:Y:S01]  /*69b60*/  LDL.LU R28, [R1+0x2e4c] ;  /* 0x002e4c00011c7983 */ /* 0x000f220000300800 */
[----:B------:R-:W-:-:S03]  /*69b70*/  F2FP.SATFINITE.E4M3.F32.PACK_AB_MERGE_C R24, R24, R25, RZ ;  /* 0x000000191818723e */ /* 0x000fc600048070ff */
[----:B------:R-:W5:Y:S01]  /*69b80*/  LDL.LU R25, [R1+0x58] ;  /* 0x0000580001197983 */ /* 0x000f620000300800 */
[----:B------:R-:W-:-:S03]  /*69b90*/  F2FP.SATFINITE.E4M3.F32.PACK_AB_MERGE_C R23, R23, R5, RZ ;  /* 0x000000051717723e */ /* 0x000fc600048070ff */
[----:B------:R0:W-:Y:S01]  /*69ba0*/  STL [R1+0x2dbc], R24 ;  /* 0x002dbc1801007387 */ /* 0x0001e20000100800 */
[----:B------:R-:W-:-:S03]  /*69bb0*/  F2FP.SATFINITE.E4M3.F32.PACK_AB_MERGE_C R26, R22, R26, RZ ;  /* 0x0000001a161a723e */ /* 0x000fc600048070ff */
[----:B0-----:R-:W5:Y:S01]  /*69bc0*/  LDL.LU R24, [R1+0x50] ;  /* 0x0000500001187983 */ /* 0x001f620000300800 */
[----:B------:R-:W-:Y:S02]  /*69bd0*/  F2FP.SATFINITE.E4M3.F32.PACK_AB_MERGE_C R10, R21, R10, RZ ;  /* 0x0000000a150a723e */ /* 0x000fe400048070ff */
[----:B---3--:R-:W-:Y:S02]  /*69be0*/  F2FP.SATFINITE.E4M3.F32.PACK_AB_MERGE_C R13, R13, R15, RZ ;  /* 0x0000000f0d0d723e */ /* 0x008fe400048070ff */
[----:B--2---:R-:W-:Y:S02]  /*69bf0*/  F2FP.SATFINITE.E4M3.F32.PACK_AB_MERGE_C R0, R0, R4, RZ ;  /* 0x000000040000723e */ /* 0x004fe400048070ff */
[----:B----4-:R-:W-:Y:S02]  /*69c00*/  F2FP.SATFINITE.E4M3.F32.PACK_AB_MERGE_C R27, R28, R27, RZ ;  /* 0x0000001b1c1b723e */ /* 0x010fe400048070ff */
[----:B------:R-:W2:Y:S04]  /*69c10*/  LDL.LU R28, [R1+0x48] ;  /* 0x00004800011c7983 */ /* 0x000ea80000300800 */
[----:B------:R0:W-:Y:S04]  /*69c20*/  STL [R1+0x68], R27 ;  /* 0x0000681b01007387 */ /* 0x0001e80000100800 */
[----:B0-----:R-:W2:Y:S04]  /*69c30*/  LDL.LU R27, [R1+0x4c] ;  /* 0x00004c00011b7983 */ /* 0x001ea80000300800 */
[----:B------:R-:W3:Y:S04]  /*69c40*/  LDL.LU R5, [R1+0x44] ;  /* 0x0000440001057983 */ /* 0x000ee80000300800 */
[----:B------:R0:W-:Y:S04]  /*69c50*/  STL [R1+0x2dc0], R23 ;  /* 0x002dc01701007387 */ /* 0x0001e80000100800 */
[----:B0-----:R-:W3:Y:S04]  /*69c60*/  LDL.LU R23, [R1+0x40] ;  /* 0x0000400001177983 */ /* 0x001ee80000300800 */
[----:B------:R-:W4:Y:S04]  /*69c70*/  LDL.LU R15, [R1+0x2e48] ;  /* 0x002e4800010f7983 */ /* 0x000f280000300800 */
[----:B------:R0:W-:Y:S04]  /*69c80*/  STL [R1+0x4], R13 ;  /* 0x0000040d01007387 */ /* 0x0001e80000100800 */
[----:B0-----:R-:W4:Y:S04]  /*69c90*/  LDL.LU R13, [R1+0x2e44] ;  /* 0x002e4400010d7983 */ /* 0x001f280000300800 */
[----:B------:R-:W2:Y:S04]  /*69ca0*/  LDL.LU R22, [R1+0x3c] ;  /* 0x00003c0001167983 */ /* 0x000ea80000300800 */
[----:B------:R0:W-:Y:S04]  /*69cb0*/  STL [R1+0x2dc4], R26 ;  /* 0x002dc41a01007387 */ /* 0x0001e80000100800 */
[----:B0-----:R-:W2:Y:S04]  /*69cc0*/  LDL.LU R26, [R1+0x34] ;  /* 0x00003400011a7983 */ /* 0x001ea80000300800 */
[----:B------:R-:W4:Y:S04]  /*69cd0*/  LDL.LU R4, [R1+0x2e40] ;  /* 0x002e400001047983 */ /* 0x000f280000300800 */
[----:B------:R0:W-:Y:S04]  /*69ce0*/  STL [R1], R0 ;  /* 0x0000000001007387 */ /* 0x0001e80000100800 */
[----:B0-----:R-:W4:Y:S04]  /*69cf0*/  LDL.LU R0, [R1+0x2e3c] ;  /* 0x002e3c0001007983 */ /* 0x001f280000300800 */
[----:B------:R-:W3:Y:S04]  /*69d00*/  LDL.LU R21, [R1+0x28] ;  /* 0x0000280001157983 */ /* 0x000ee80000300800 */
[----:B------:R0:W-:Y:S04]  /*69d10*/  STL [R1+0x134], R10 ;  /* 0x0001340a01007387 */ /* 0x0001e80000100800 */
[----:B0-----:R-:W3:Y:S01]  /*69d20*/  LDL.LU R10, [R1+0x2c] ;  /* 0x00002c00010a7983 */ /* 0x001ee20000300800 */
[----:B------:R-:W-:-:S02]  /*69d30*/  F2FP.SATFINITE.E4M3.F32.PACK_AB_MERGE_C R3, R3, R6, RZ ;  /* 0x000000060303723e */ /* 0x000fc400048070ff */
[----:B------:R-:W-:Y:S01]  /*69d40*/  F2FP.SATFINITE.E4M3.F32.PACK_AB_MERGE_C R7, R20, R7, RZ ;  /* 0x000000071407723e */ /* 0x000fe200048070ff */
[----:B------:R-:W4:Y:S01]  /*69d50*/  LDL.LU R6, [R1+0x2e38] ;  /* 0x002e380001067983 */ /* 0x000f220000300800 */
[----:B------:R-:W-:-:S03]  /*69d60*/  F2FP.SATFINITE.E4M3.F32.PACK_AB_MERGE_C R11, R19, R11, RZ ;  /* 0x0000000b130b723e */ /* 0x000fc600048070ff */
[----:B------:R0:W-:Y:S01]  /*69d70*/  STL [R1+0x130], R3 ;  /* 0x0001300301007387 */ /* 0x0001e20000100800 */
[----:B------:R-:W-:-:S03]  /*69d80*/  F2FP.SATFINITE.E4M3.F32.PACK_AB_MERGE_C R12, R18, R12, RZ ;  /* 0x0000000c120c723e */ /* 0x000fc600048070ff */
[----:B0-----:R-:W4:Y:S04]  /*69d90*/  LDL.LU R3, [R1+0x2e34] ;  /* 0x002e340001037983 */ /* 0x001f280000300800 */
[----:B------:R3:W-:Y:S04]  /*69da0*/  STL [R1+0x2db0], R7 ;  /* 0x002db00701007387 */ /* 0x0007e80000100800 */
[----:B------:R-:W-:Y:S01]  /*69db0*/  STL [R1+0x2db4], R11 ;  /* 0x002db40b01007387 */ /* 0x000fe20000100800 */
[----:B------:R-:W-:Y:S02]  /*69dc0*/  F2FP.SATFINITE.E4M3.F32.PACK_AB_MERGE_C R8, R16, R8, RZ ;  /* 0x000000081008723e */ /* 0x000fe400048070ff */
[----:B-----5:R-:W-:-:S02]  /*69dd0*/  F2FP.SATFINITE.E4M3.F32.PACK_AB_MERGE_C R25, R29, R25, RZ ;  /* 0x000000191d19723e */ /* 0x020fc400048070ff */
[----:B---3--:R-:W-:-:S05]  /*69de0*/  F2FP.SATFINITE.E4M3.F32.PACK_AB_MERGE_C R7, R10, R21, RZ ;  /* 0x000000150a07723e */ /* 0x008fca00048070ff */
[----:B------:R2:W-:Y:S01]  /*69df0*/  STL [R1+0x28], R7 ;  /* 0x0000280701007387 */ /* 0x0005e20000100800 */
[----:B------:R-:W-:-:S03]  /*69e00*/  F2FP.SATFINITE.E4M3.F32.PACK_AB_MERGE_C R10, R5, R23, RZ ;  /* 0x00000017050a723e */ /* 0x000fc600048070ff */
[----:B------:R-:W-:Y:S01]  /*69e10*/  STL [R1+0x2db8], R12 ;  /* 0x002db80c01007387 */ /* 0x000fe20000100800 */
[----:B--2---:R-:W-:Y:S02]  /*69e20*/  F2FP.SATFINITE.E4M3.F32.PACK_AB_MERGE_C R7, R22, R26, RZ ;  /* 0x0000001a1607723e */ /* 0x004fe400048070ff */
[----:B------:R-:W-:-:S03]  /*69e30*/  F2FP.SATFINITE.E4M3.F32.PACK_AB_MERGE_C R5, R27, R28, RZ ;  /* 0x0000001c1b05723e */ /* 0x000fc600048070ff */
[----:B------:R0:W-:Y:S01]  /*69e40*/  STL [R1+0x74], R7 ;  /* 0x0000740701007387 */ /* 0x0001e20000100800 */
[----:B------:R-:W-:-:S03]  /*69e50*/  F2FP.SATFINITE.E4M3.F32.PACK_AB_MERGE_C R27, R2, R24, RZ ;  /* 0x00000018021b723e */ /* 0x000fc600048070ff */
[----:B------:R-:W-:Y:S01]  /*69e60*/  STL [R1+0x2c], R10 ;  /* 0x00002c0a01007387 */ /* 0x000fe20000100800 */
[----:B0-----:R-:W-:Y:S02]  /*69e70*/  F2FP.SATFINITE.E4M3.F32.PACK_AB_MERGE_C R7, R17, R9, RZ ;  /* 0x000000091107723e */ /* 0x001fe400048070ff */
[----:B----4-:R-:W-:-:S03]  /*69e80*/  F2FP.SATFINITE.E4M3.F32.PACK_AB_MERGE_C R9, R15, R14, RZ ;  /* 0x0000000e0f09723e */ /* 0x010fc600048070ff */
[----:B------:R-:W-:Y:S04]  /*69e90*/  STL [R1+0x12c], R7 ;  /* 0x00012c0701007387 */ /* 0x000fe80000100800 */
[----:B------:R-:W-:Y:S04]  /*69ea0*/  STL [R1+0x2dc8], R8 ;  /* 0x002dc80801007387 */ /* 0x000fe80000100800 */
[----:B------:R-:W-:Y:S04]  /*69eb0*/  STL [R1+0x128], R5 ;  /* 0x0001280501007387 */ /* 0x000fe80000100800 */
[----:B------:R-:W2:Y:S04]  /*69ec0*/  LDL.LU R2, [R1+0x60] ;  /* 0x0000600001027983 */ /* 0x000ea80000300800 */
[----:B------:R-:W-:Y:S04]  /*69ed0*/  STL [R1+0x2d98], R27 ;  /* 0x002d981b01007387 */ /* 0x000fe80000100800 */
[----:B------:R0:W-:Y:S04]  /*69ee0*/  STL [R1+0x2dcc], R9 ;  /* 0x002dcc0901007387 */ /* 0x0001e80000100800 */
[----:B------:R-:W3:Y:S04]  /*69ef0*/  LDL.LU R29, [R1+0x6c] ;  /* 0x00006c00011d7983 */ /* 0x000ee80000300800 */
[----:B------:R-:W3:Y:S04]  /*69f00*/  LDL.LU R20, [R1+0x70] ;  /* 0x0000700001147983 */ /* 0x000ee80000300800 */
[----:B------:R-:W4:Y:S04]  /*69f10*/  LDL.LU R17, [R1+0x7c] ;  /* 0x00007c0001117983 */ /* 0x000f280000300800 */
[----:B------:R-:W5:Y:S04]  /*69f20*/  LDL.LU R22, [R1+0xc] ;  /* 0x00000c0001167983 */ /* 0x000f680000300800 */
[----:B------:R-:W5:Y:S04]  /*69f30*/  LDL.LU R18, [R1+0x88] ;  /* 0x0000880001127983 */ /* 0x000f680000300800 */
[----:B------:R-:W4:Y:S04]  /*69f40*/  LDL.LU R21, [R1+0x24] ;  /* 0x0000240001157983 */ /* 0x000f280000300800 */
[----:B------:R-:W5:Y:S04]  /*69f50*/  LDL.LU R14, [R1+0x90] ;  /* 0x00009000010e7983 */ /* 0x000f680000300800 */
        /* <DEDUP_REMOVED lines=11> */
[----:B------:R-:W4:Y:S01]  /*6a010*/  LDL.LU R5, [R1+0xb0] ;  /* 0x0000b00001057983 */ /* 0x000f220000300800 */
[----:B------:R-:W-:-:S03]  /*6a020*/  F2FP.SATFINITE.E4M3.F32.PACK_AB_MERGE_C R15, R4, R13, RZ ;  /* 0x0000000d040f723e */ /* 0x000fc600048070ff */
[----:B------:R-:W4:Y:S04]  /*6a030*/  LDL.LU R28, [R1+0x1ac] ;  /* 0x0001ac00011c7983 */ /* 0x000f280000300800 */
[----:B------:R-:W4:Y:S04]  /*6a040*/  LDL.LU R24, [R1+0x1b0] ;  /* 0x0001b00001187983 */ /* 0x000f280000300800 */
[----:B------:R0:W-:Y:S04]  /*6a050*/  STL [R1+0x2d9c], R25 ;  /* 0x002d9c1901007387 */ /* 0x0001e80000100800 */
[----:B0-----:R-:W4:Y:S04]  /*6a060*/  LDL.LU R25, [R1+0x38] ;  /* 0x0000380001197983 */ /* 0x001f280000300800 */
[----:B------:R-:W2:Y:S01]  /*6a070*/  LDL.LU R4, [R1+0x64] ;  /* 0x0000640001047983 */ /* 0x000ea20000300800 */
[----:B------:R-:W-:-:S03]  /*6a080*/  F2FP.SATFINITE.E4M3.F32.PACK_AB_MERGE_C R0, R6, R0, RZ ;  /* 0x000000000600723e */ /* 0x000fc600048070ff */
[----:B------:R-:W4:Y:S04]  /*6a090*/  LDL.LU R13, [R1+0x30] ;  /* 0x00003000010d7983 */ /* 0x000f280000300800 */
[----:B------:R0:W-:Y:S04]  /*6a0a0*/  STL [R1+0x2dd0], R15 ;  /* 0x002dd00f01007387 */ /* 0x0001e80000100800 */
[----:B0-----:R-:W5:Y:S01]  /*6a0b0*/  LDL.LU R15, [R1+0x8c] ;  /* 0x00008c00010f7983 */ /* 0x001f620000300800 */
[----:B---3--:R-:W-:Y:S02]  /*6a0c0*/  F2FP.SATFINITE.E4M3.F32.PACK_AB_MERGE_C R20, R20, R29, RZ ;  /* 0x0000001d1414723e */ /* 0x008fe400048070ff */
[----:B--2---:R-:W-:-:S02]  /*6a0d0*/  F2FP.SATFINITE.E4M3.F32.PACK_AB_MERGE_C R4, R4, R2, RZ ;  /* 0x000000020404723e */ /* 0x004fc400048070ff */
[----:B------:R-:W2:Y:S04]  /*6a0e0*/  LDL.LU R2, [R1+0x2e30] ;  /* 0x002e300001027983 */ /* 0x000ea80000300800 */
[----:B------:R0:W-:Y:S04]  /*6a0f0*/  STL [R1+0x2da0], R4 ;  /* 0x002da00401007387 */ /* 0x0001e80000100800 */
[----:B0-----:R-:W3:Y:S04]  /*6a100*/  LDL.LU R4, [R1+0x20] ;  /* 0x0000200001047983 */ /* 0x001ee80000300800 */
[----:B------:R-:W3:Y:S04]  /*6a110*/  LDL.LU R6, [R1+0x78] ;  /* 0x0000780001067983 */ /* 0x000ee80000300800 */
[----:B------:R0:W-:Y:S04]  /*6a120*/  STL [R1+0x124], R0 ;  /* 0x0001240001007387 */ /* 0x0001e80000100800 */
[----:B0-----:R-:W3:Y:S04]  /*6a130*/  LDL.LU R0, [R1+0x80] ;  /* 0x0000800001007983 */ /* 0x001ee80000300800 */
[----:B------:R-:W3:Y:S04]  /*6a140*/  LDL.LU R29, [R1+0x2e2c] ;  /* 0x002e2c00011d7983 */ /* 0x000ee80000300800 */
[----:B------:R2:W-:Y:S01]  /*6a150*/  STL [R1+0x120], R20 ;  /* 0x0001201401007387 */ /* 0x0005e20000100800 */
[----:B-----5:R-:W-:-:S02]  /*6a160*/  F2FP.SATFINITE.E4M3.F32.PACK_AB_MERGE_C R14, R14, R15, RZ ;  /* 0x0000000f0e0e723e */ /* 0x020fc400048070ff */
[----:B----4-:R-:W-:Y:S02]  /*6a170*/  F2FP.SATFINITE.E4M3.F32.PACK_AB_MERGE_C R19, R19, R8, RZ ;  /* 0x000000081313723e */ /* 0x010fe400048070ff */
[----:B--2---:R-:W-:Y:S02]  /*6a180*/  F2FP.SATFINITE.E4M3.F32.PACK_AB_MERGE_C R20, R2, R3, RZ ;  /* 0x000000030214723e */ /* 0x004fe400048070ff */
[----:B------:R-:W-:-:S03]  /*6a190*/  F2FP.SATFINITE.E4M3.F32.PACK_AB_MERGE_C R2, R25, R13, RZ ;  /* 0x0000000d1902723e */ /* 0x000fc600048070ff */
[----:B------:R-:W-:Y:S01]  /*6a1a0*/  STL [R1+0x2dd4], R20 ;  /* 0x002dd41401007387 */ /* 0x000fe20000100800 */
[----:B---3--:R-:W-:Y:S02]  /*6a1b0*/  F2FP.SATFINITE.E4M3.F32.PACK_AB_MERGE_C R21, R21, R4, RZ ;  /* 0x000000041515723e */ /* 0x008fe400048070ff */
[----:B------:R-:W-:-:S05]  /*6a1c0*/  F2FP.SATFINITE.E4M3.F32.PACK_AB_MERGE_C R17, R17, R6, RZ ;  /* 0x000000061111723e */ /* 0x000fca00048070ff */
[----:B------:R-:W-:Y:S01]  /*6a1d0*/  STL [R1+0x2da4], R17 ;  /* 0x002da41101007387 */ /* 0x000fe20000100800 */
[----:B------:R-:W-:Y:S02]  /*6a1e0*/  F2FP.SATFINITE.E4M3.F32.PACK_AB_MERGE_C R18, R18, R0, RZ ;  /* 0x000000001212723e */ /* 0x000fe400048070ff */
[----:B------:R-:W-:Y:S02]  /*6a1f0*/  F2FP.SATFINITE.E4M3.F32.PACK_AB_MERGE_C R22, R22, R29, RZ ;  /* 0x0000001d1616723e */ /* 0x000fe400048070ff */
[----:B------:R-:W-:-:S03]  /*6a200*/  F2FP.SATFINITE.E4M3.F32.PACK_AB_MERGE_C R0, R27, R9, RZ ;  /* 0x000000091b00723e */ /* 0x000fc600048070ff */
[----:B------:R-:W-:Y:S04]  /*6a210*/  STL [R1+0x2dd8], R22 ;  /* 0x002dd81601007387 */ /* 0x000fe80000100800 */
[----:B------:R-:W-:Y:S04]  /*6a220*/  STL [R1+0x2da8], R18 ;  /* 0x002da81201007387 */ /* 0x000fe80000100800 */
[----:B------:R-:W-:Y:S04]  /*6a230*/  STL [R1+0x2ddc], R21 ;  /* 0x002ddc1501007387 */ /* 0x000fe80000100800 */
[----:B------:R-:W-:Y:S04]  /*6a240*/  STL [R1+0x2dac], R14 ;  /* 0x002dac0e01007387 */ /* 0x000fe80000100800 */
[----:B------:R0:W-:Y:S01]  /*6a250*/  STL [R1+0x11c], R2 ;  /* 0x00011c0201007387 */ /* 0x0001e20000100800 */
[----:B------:R-:W-:-:S03]  /*6a260*/  F2FP.SATFINITE.E4M3.F32.PACK_AB_MERGE_C R6, R7, R11, RZ ;  /* 0x0000000b0706723e */ /* 0x000fc600048070ff */
[----:B------:R-:W-:Y:S04]  /*6a270*/  STL [R1+0x2de0], R19 ;  /* 0x002de01301007387 */ /* 0x000fe80000100800 */
[----:B------:R1:W-:Y:S01]  /*6a280*/  STL [R1+0x118], R0 ;  /* 0x0001180001007387 */ /* 0x0003e20000100800 */
[----:B------:R-:W-:Y:S02]  /*6a290*/  F2FP.SATFINITE.E4M3.F32.PACK_AB_MERGE_C R3, R5, R23, RZ ;  /* 0x000000170503723e */ /* 0x000fe400048070ff */
[----:B0-----:R-:W-:Y:S02]  /*6a2a0*/  F2FP.SATFINITE.E4M3.F32.PACK_AB_MERGE_C R2, R26, R10, RZ ;  /* 0x0000000a1a02723e */ /* 0x001fe400048070ff */
[----:B-1----:R-:W-:-:S05]  /*6a2b0*/  F2FP.SATFINITE.E4M3.F32.PACK_AB_MERGE_C R0, R12, R16, RZ ;  /* 0x000000100c00723e */ /* 0x002fca00048070ff */
[----:B------:R-:W-:Y:S04]  /*6a2c0*/  STL [R1+0x2de4], R0 ;  /* 0x002de40001007387 */ /* 0x000fe80000100800 */
[----:B------:R-:W-:Y:S04]  /*6a2d0*/  STL [R1+0x2de8], R6 ;  /* 0x002de80601007387 */ /* 0x000fe80000100800 */
[----:B------:R-:W-:Y:S04]  /*6a2e0*/  STL [R1+0x2dec], R2 ;  /* 0x002dec0201007387 */ /* 0x000fe80000100800 */
[----:B------:R-:W-:Y:S04]  /*6a2f0*/  STL [R1+0x2df0], R3 ;  /* 0x002df00301007387 */ /* 0x000fe80000100800 */
[----:B------:R-:W2:Y:S04]  /*6a300*/  LDL.LU R14, [R1+0xb8] ;  /* 0x0000b800010e7983 */ /* 0x000ea80000300800 */
[----:B------:R-:W3:Y:S04]  /*6a310*/  LDL.LU R18, [R1+0x1b4] ;  /* 0x0001b40001127983 */ /* 0x000ee80000300800 */
[----:B---3--:R0:W-:Y:S04]  /*6a320*/  STL [R1+0x2e28], R18 ;  /* 0x002e281201007387 */ /* 0x0081e80000100800 */
[----:B0-----:R-:W2:Y:S04]  /*6a330*/  LDL.LU R18, [R1+0xb4] ;  /* 0x0000b40001127983 */ /* 0x001ea80000300800 */
[----:B------:R-:W3:Y:S04]  /*6a340*/  LDL.LU R29, [R1+0x1b8] ;  /* 0x0001b800011d7983 */ /* 0x000ee80000300800 */
[----:B------:R-:W4:Y:S04]  /*6a350*/  LDL.LU R17, [R1+0xbc] ;  /* 0x0000bc0001117983 */ /* 0x000f280000300800 */
[----:B------:R-:W4:Y:S04]  /*6a360*/  LDL.LU R16, [R1+0xc0] ;  /* 0x0000c00001107983 */ /* 0x000f280000300800 */
[----:B------:R-:W5:Y:S04]  /*6a370*/  LDL.LU R12, [R1+0x1d4] ;  /* 0x0001d400010c7983 */ /* 0x000f680000300800 */
[----:B------:R-:W5:Y:S04]  /*6a380*/  LDL.LU R11, [R1+0x1d8] ;  /* 0x0001d800010b7983 */ /* 0x000f680000300800 */
[----:B------:R-:W3:Y:S04]  /*6a390*/  LDL.LU R7, [R1+0xc4] ;  /* 0x0000c40001077983 */ /* 0x000ee80000300800 */
[----:B------:R-:W3:Y:S04]  /*6a3a0*/  LDL.LU R5, [R1+0xc8] ;  /* 0x0000c80001057983 */ /* 0x000ee80000300800 */
[----:B------:R-:W2:Y:S04]  /*6a3b0*/  LDL.LU R4, [R1+0xd0] ;  /* 0x0000d00001047983 */ /* 0x000ea80000300800 */
[----:B--2---:R0:W-:Y:S04]  /*6a3c0*/  STL [R1+0x2e20], R4 ;  /* 0x002e200401007387 */ /* 0x0041e80000100800 */
[----:B0-----:R-:W2:Y:S04]  /*6a3d0*/  LDL.LU R4, [R1+0x1e4] ;  /* 0x0001e40001047983 */ /* 0x001ea80000300800 */
[----:B------:R-:W4:Y:S01]  /*6a3e0*/  LDL.LU R25, [R1+0x1ec] ;  /* 0x0001ec0001197983 */ /* 0x000f220000300800 */
[----:B------:R-:W-:-:S03]  /*6a3f0*/  F2FP.SATFINITE.E4M3.F32.PACK_AB_MERGE_C R13, R24, R28, RZ ;  /* 0x0000001c180d723e */ /* 0x000fc600048070ff */
[----:B----4-:R0:W-:Y:S04]  /*6a400*/  STL [R1+0x2e1c], R25 ;  /* 0x002e1c1901007387 */ /* 0x0101e80000100800 */
[----:B0-----:R-:W4:Y:S04]  /*6a410*/  LDL.LU R25, [R1+0xcc] ;  /* 0x0000cc0001197983 */ /* 0x001f280000300800 */
[----:B----4-:R0:W-:Y:S04]  /*6a420*/  STL [R1+0x2e24], R25 ;  /* 0x002e241901007387 */ /* 0x0101e80000100800 */
[----:B0-----:R-:W2:Y:S04]  /*6a430*/  LDL.LU R25, [R1+0x1dc] ;  /* 0x0001dc0001197983 */ /* 0x001ea80000300800 */
[----:B------:R-:W4:Y:S04]  /*6a440*/  LDL.LU R27, [R1+0x1f0] ;  /* 0x0001f000011b7983 */ /* 0x000f280000300800 */
[----:B------:R0:W-:Y:S04]  /*6a450*/  STL [R1+0x2df4], R13 ;  /* 0x002df40d01007387 */ /* 0x0001e80000100800 */
[----:B0-----:R-:W5:Y:S04]  /*6a460*/  LDL.LU R13, [R1+0xe8] ;  /* 0x0000e800010d7983 */ /* 0x001f680000300800 */
[----:B-----5:R0:W-:Y:S04]  /*6a470*/  STL [R1+0x2dfc], R13 ;  /* 0x002dfc0d01007387 */ /* 0x0201e80000100800 */
[----:B0-----:R-:W5:Y:S04]  /*6a480*/  LDL.LU R13, [R1+0x208] ;  /* 0x00020800010d7983 */ /* 0x001f680000300800 */
[----:B-----5:R0:W-:Y:S04]  /*6a490*/  STL [R1+0x2e04], R13 ;  /* 0x002e040d01007387 */ /* 0x0201e80000100800 */
[----:B0-----:R-:W5:Y:S04]  /*6a4a0*/  LDL.LU R13, [R1+0xe0] ;  /* 0x0000e000010d7983 */ /* 0x001f680000300800 */
[----:B-----5:R0:W-:Y:S04]  /*6a4b0*/  STL [R1+0x2e0c], R13 ;  /* 0x002e0c0d01007387 */ /* 0x0201e80000100800 */
[----:B0-----:R-:W5:Y:S04]  /*6a4c0*/  LDL.LU R13, [R1+0x200] ;  /* 0x00020000010d7983 */ /* 0x001f680000300800 */
[----:B-----5:R0:W-:Y:S04]  /*6a4d0*/  STL [R1+0x2e14], R13 ;  /* 0x002e140d01007387 */ /* 0x0201e80000100800 */
[----:B0-----:R-:W5:Y:S04]  /*6a4e0*/  LDL.LU R13, [R1+0xd8] ;  /* 0x0000d800010d7983 */ /* 0x001f680000300800 */
[----:B------:R-:W3:Y:S04]  /*6a4f0*/  LDL.LU R3, [R1+0x20c] ;  /* 0x00020c0001037983 */ /* 0x000ee80000300800 */
[----:B---3--:R0:W-:Y:S04]  /*6a500*/  STL [R1+0x2df8], R3 ;  /* 0x002df80301007387 */ /* 0x0081e80000100800 */
[----:B0-----:R-:W3:Y:S04]  /*6a510*/  LDL.LU R3, [R1+0xe4] ;  /* 0x0000e40001037983 */ /* 0x001ee80000300800 */
[----:B---3--:R0:W-:Y:S04]  /*6a520*/  STL [R1+0x2e00], R3 ;  /* 0x002e000301007387 */ /* 0x0081e80000100800 */
[----:B0-----:R-:W3:Y:S04]  /*6a530*/  LDL.LU R3, [R1+0x204] ;  /* 0x0002040001037983 */ /* 0x001ee80000300800 */
[----:B---3--:R0:W-:Y:S04]  /*6a540*/  STL [R1+0x2e08], R3 ;  /* 0x002e080301007387 */ /* 0x0081e80000100800 */
[----:B0-----:R-:W3:Y:S04]  /*6a550*/  LDL.LU R3, [R1+0xdc] ;  /* 0x0000dc0001037983 */ /* 0x001ee80000300800 */
[----:B---3--:R0:W-:Y:S04]  /*6a560*/  STL [R1+0x2e10], R3 ;  /* 0x002e100301007387 */ /* 0x0081e80000100800 */
[----:B0-----:R-:W3:Y:S01]  /*6a570*/  LDL.LU R3, [R1+0x1f8] ;  /* 0x0001f80001037983 */ /* 0x001ee20000300800 */
[----:B------:R-:W-:-:S03]  /*6a580*/  F2FP.SATFINITE.E4M3.F32.PACK_AB_MERGE_C R14, R14, R18, RZ ;  /* 0x000000120e0e723e */ /* 0x000fc600048070ff */
[----:B---3--:R0:W-:Y:S04]  /*6a590*/  STL [R1+0x2e18], R3 ;  /* 0x002e180301007387 */ /* 0x0081e80000100800 */
[----:B0-----:R-:W5:Y:S04]  /*6a5a0*/  LDL.LU R3, [R1+0xd4] ;  /* 0x0000d40001037983 */ /* 0x001f680000300800 */
        /* <DEDUP_REMOVED lines=15> */
[----:B------:R-:W4:Y:S04]  /*6a6a0*/  LDL.LU R18, [R1+0x2e28] ;  /* 0x002e280001127983 */ /* 0x000f280000300800 */
[----:B------:R0:W-:Y:S01]  /*6a6b0*/  STL [R1+0x114], R14 ;  /* 0x0001140e01007387 */ /* 0x0001e20000100800 */
[----:B------:R-:W-:-:S02]  /*6a6c0*/  F2FP.SATFINITE.E4M3.F32.PACK_AB_MERGE_C R5, R5, R7, RZ ;  /* 0x000000070505723e */ /* 0x000fc400048070ff */
[----:B--2---:R-:W-:Y:S02]  /*6a6d0*/  F2FP.SATFINITE.E4M3.F32.PACK_AB_MERGE_C R4, R4, R25, RZ ;  /* 0x000000190404723e */ /* 0x004fe400048070ff */
[----:B0-----:R-:W-:Y:S02]  /*6a6e0*/  F2FP.SATFINITE.E4M3.F32.PACK_AB_MERGE_C R14, R11, R12, RZ ;  /* 0x0000000c0b0e723e */ /* 0x001fe400048070ff */
[----:B------:R-:W-:Y:S02]  /*6a6f0*/  F2FP.SATFINITE.E4M3.F32.PACK_AB_MERGE_C R16, R16, R17, RZ ;  /* 0x000000111010723e */ /* 0x000fe400048070ff */
[----:B----4-:R-:W-:-:S05]  /*6a700*/  F2FP.SATFINITE.E4M3.F32.PACK_AB_MERGE_C R18, R29, R18, RZ ;  /* 0x000000121d12723e */ /* 0x010fca00048070ff */
[----:B------:R-:W-:Y:S04]  /*6a710*/  STL [R1+0x110], R18 ;  /* 0x0001101201007387 */ /* 0x000fe80000100800 */
[----:B------:R-:W2:Y:S04]  /*6a720*/  LDL.LU R12, [R1+0x22c] ;  /* 0x00022c00010c7983 */ /* 0x000ea80000300800 */
[----:B------:R-:W2:Y:S04]  /*6a730*/  LDL.LU R11, [R1+0x230] ;  /* 0x00023000010b7983 */ /* 0x000ea80000300800 */
[----:B------:R0:W-:Y:S04]  /*6a740*/  STL [R1+0x5c], R14 ;  /* 0x00005c0e01007387 */ /* 0x0001e80000100800 */
[----:B------:R-:W4:Y:S04]  /*6a750*/  LDL.LU R7, [R1+0x234] ;  /* 0x0002340001077983 */ /* 0x000f280000300800 */
[----:B0-----:R-:W4:Y:S04]  /*6a760*/  LDL.LU R14, [R1+0x1f4] ;  /* 0x0001f400010e7983 */ /* 0x001f280000300800 */
[----:B------:R-:W4:Y:S04]  /*6a770*/  LDL.LU R18, [R1+0x1fc] ;  /* 0x0001fc0001127983 */ /* 0x000f280000300800 */
[----:B------:R-:W4:Y:S04]  /*6a780*/  LDL.LU R29, [R1+0x23c] ;  /* 0x00023c00011d7983 */ /* 0x000f280000300800 */
[----:B------:R-:W4:Y:S04]  /*6a790*/  LDL.LU R17, [R1+0x240] ;  /* 0x0002400001117983 */ /* 0x000f280000300800 */
[----:B------:R-:W5:Y:S04]  /*6a7a0*/  LDL.LU R25, [R1+0x2e24] ;  /* 0x002e240001197983 */ /* 0x000f680000300800 */
[----:B------:R0:W-:Y:S04]  /*6a7b0*/  STL [R1+0x60], R4 ;  /* 0x0000600401007387 */ /* 0x0001e80000100800 */
[----:B0-----:R-:W5:Y:S02]  /*6a7c0*/  LDL.LU R4, [R1+0x2e20] ;  /* 0x002e200001047983 */ /* 0x001f640000300800 */
[----:B-----5:R-:W-:-:S02]  /*6a7d0*/  F2FP.SATFINITE.E4M3.F32.PACK_AB_MERGE_C R4, R4, R25, RZ ;  /* 0x000000190404723e */ /* 0x020fc400048070ff */
[----:B------:R-:W5:Y:S04]  /*6a7e0*/  LDL.LU R25, [R1+0x2e1c] ;  /* 0x002e1c0001197983 */ /* 0x000f680000300800 */
[----:B------:R5:W-:Y:S01]  /*6a7f0*/  STL [R1+0xc], R4 ;  /* 0x00000c0401007387 */ /* 0x000be20000100800 */
[----:B------:R-:W-:Y:S02]  /*6a800*/  F2FP.SATFINITE.E4M3.F32.PACK_AB_MERGE_C R13, R13, R3, RZ ;  /* 0x000000030d0d723e */ /* 0x000fe400048070ff */
[----:B-----5:R-:W-:Y:S02]  /*6a810*/  F2FP.SATFINITE.E4M3.F32.PACK_AB_MERGE_C R4, R27, R25, RZ ;  /* 0x000000191b04723e */ /* 0x020fe400048070ff */
[----:B------:R-:W5:Y:S04]  /*6a820*/  LDL.LU R27, [R1+0x68] ;  /* 0x00006800011b7983 */ /* 0x000f680000300800 */
[----:B------:R-:W5:Y:S04]  /*6a830*/  LDL.LU R25, [R1+0x4] ;  /* 0x0000040001197983 */ /* 0x000f680000300800 */
[----:B------:R0:W-:Y:S04]  /*6a840*/  STL [R1+0x78], R4 ;  /* 0x0000780401007387 */ /* 0x0001e80000100800 */
[----:B0-----:R-:W5:Y:S04]  /*6a850*/  LDL.LU R4, [R1] ;  /* 0x0000000001047983 */ /* 0x001f680000300800 */
[----:B------:R-:W3:Y:S04]  /*6a860*/  LDL.LU R3, [R1+0x2e18] ;  /* 0x002e180001037983 */ /* 0x000ee80000300800 */
[----:B------:R0:W-:Y:S04]  /*6a870*/  STL [R1+0x10c], R13 ;  /* 0x00010c0d01007387 */ /* 0x0001e80000100800 */
[----:B0-----:R-:W3:Y:S02]  /*6a880*/  LDL.LU R13, [R1+0x2e14] ;  /* 0x002e1400010d7983 */ /* 0x001ee40000300800 */
[----:B---3--:R-:W-:-:S02]  /*6a890*/  F2FP.SATFINITE.E4M3.F32.PACK_AB_MERGE_C R13, R13, R3, RZ ;  /* 0x000000030d0d723e */ /* 0x008fc400048070ff */
        /* <DEDUP_REMOVED lines=12> */
[----:B------:R-:W3:Y:S01]  /*6a960*/  LDL.LU R3, [R1+0x2df8] ;  /* 0x002df80001037983 */ /* 0x000ee20000300800 */
[----:B------:R-:W-:-:S03]  /*6a970*/  F2FP.SATFINITE.E4M3.F32.PACK_AB_MERGE_C R0, R0, R6, RZ ;  /* 0x000000060000723e */ /* 0x000fc600048070ff */
[----:B------:R0:W-:Y:S01]  /*6a980*/  STL [R1+0x30], R13 ;  /* 0x0000300d01007387 */ /* 0x0001e20000100800 */
[----:B------:R-:W-:Y:S02]  /*6a990*/  F2FP.SATFINITE.E4M3.F32.PACK_AB_MERGE_C R21, R21, R19, RZ ;  /* 0x000000131515723e */ /* 0x000fe400048070ff */
[----:B------:R-:W-:Y:S01]  /*6a9a0*/  F2FP.SATFINITE.E4M3.F32.PACK_AB_MERGE_C R20, R20, R22, RZ ;  /* 0x000000161414723e */ /* 0x000fe200048070ff */
[----:B0-----:R-:W5:Y:S01]  /*6a9b0*/  LDL.LU R13, [R1+0x2df4] ;  /* 0x002df400010d7983 */ /* 0x001f620000300800 */
[----:B------:R-:W-:Y:S02]  /*6a9c0*/  F2FP.SATFINITE.E4M3.F32.PACK_AB_MERGE_C R9, R9, R15, RZ ;  /* 0x0000000f0909723e */ /* 0x000fe400048070ff */
[----:B------:R-:W-:Y:S02]  /*6a9d0*/  F2FP.SATFINITE.E4M3.F32.PACK_AB_MERGE_C R26, R26, R8, RZ ;  /* 0x000000081a1a723e */ /* 0x000fe400048070ff */
[----:B------:R-:W-:Y:S02]  /*6a9e0*/  F2FP.SATFINITE.E4M3.F32.PACK_AB_MERGE_C R24, R24, R23, RZ ;  /* 0x000000171818723e */ /* 0x000fe400048070ff */
[----:B---3--:R-:W-:-:S02]  /*6a9f0*/  F2FP.SATFINITE.E4M3.F32.PACK_AB_MERGE_C R2, R2, R3, RZ ;  /* 0x000000030202723e */ /* 0x008fc400048070ff */
[----:B------:R-:W3:Y:S04]  /*6aa00*/  LDL.LU R3, [R1+0x2df0] ;  /* 0x002df00001037983 */ /* 0x000ee80000300800 */
[----:B------:R0:W-:Y:S04]  /*6aa10*/  STL [R1+0x80], R2 ;  /* 0x0000800201007387 */ /* 0x0001e80000100800 */
[----:B0-----:R-:W3:Y:S04]  /*6aa20*/  LDL.LU R2, [R1+0x2dec] ;  /* 0x002dec0001027983 */ /* 0x001ee80000300800 */
        /* <DEDUP_REMOVED lines=14> */
[----:B0-----:R-:W2:Y:S04]  /*6ab10*/  LDL.LU R26, [R1+0x2dc4] ;  /* 0x002dc400011a7983 */ /* 0x001ea80000300800 */
[----:B------:R-:W4:Y:S04]  /*6ab20*/  LDL.LU R23, [R1+0x2dc0] ;  /* 0x002dc00001177983 */ /* 0x000f280000300800 */
[----:B------:R0:W-:Y:S04]  /*6ab30*/  STL [R1+0x88], R24 ;  /* 0x0000881801007387 */ /* 0x0001e80000100800 */
[----:B0-----:R-:W5:Y:S01]  /*6ab40*/  LDL.LU R24, [R1+0x2dbc] ;  /* 0x002dbc0001187983 */ /* 0x001f620000300800 */
[----:B------:R-:W-:-:S05]  /*6ab50*/  F2FP.SATFINITE.E4M3.F32.PACK_AB_MERGE_C R28, R28, R10, RZ ;  /* 0x0000000a1c1c723e */ /* 0x000fca00048070ff */
[----:B------:R4:W-:Y:S02]  /*6ab60*/  STL [R1+0x3c], R28 ;  /* 0x00003c1c01007387 */ /* 0x0009e40000100800 */
[----:B----4-:R-:W-:Y:S02]  /*6ab70*/  LOP3.LUT R28, R23, 0xffff, RZ, 0xc0, !PT ;  /* 0x0000ffff171c7812 */ /* 0x010fe400078ec0ff */
[----:B-----5:R-:W-:Y:S02]  /*6ab80*/  LOP3.LUT R10, R24, 0xffff, RZ, 0xc0, !PT ;  /* 0x0000ffff180a7812 */ /* 0x020fe400078ec0ff */
[----:B--2---:R-:W-:Y:S02]  /*6ab90*/  LOP3.LUT R24, R26, 0xffff, RZ, 0xc0, !PT ;  /* 0x0000ffff1a187812 */ /* 0x004fe400078ec0ff */
[----:B------:R-:W2:Y:S04]  /*6aba0*/  LDL.LU R26, [R1+0x1e8] ;  /* 0x0001e800011a7983 */ /* 0x000ea80000300800 */
[----:B------:R-:W2:Y:S01]  /*6abb0*/  LDL.LU R23, [R1+0x1e0] ;  /* 0x0001e00001177983 */ /* 0x000ea20000300800 */
[----:B------:R-:W-:-:S03]  /*6abc0*/  F2FP.SATFINITE.E4M3.F32.PACK_AB_MERGE_C R11, R11, R12, RZ ;  /* 0x0000000c0b0b723e */ /* 0x000fc600048070ff */
[----:B------:R-:W4:Y:S04]  /*6abd0*/  LDL.LU R12, [R1+0x2db8] ;  /* 0x002db800010c7983 */ /* 0x000f280000300800 */
[----:B------:R0:W-:Y:S04]  /*6abe0*/  STL [R1+0x70], R11 ;  /* 0x0000700b01007387 */ /* 0x0001e80000100800 */
[----:B0-----:R-:W5:Y:S04]  /*6abf0*/  LDL.LU R11, [R1+0x2db4] ;  /* 0x002db400010b7983 */ /* 0x001f680000300800 */
[----:B------:R0:W-:Y:S04]  /*6ac00*/  STL [R1+0x14], R24 ;  /* 0x0000141801007387 */ /* 0x0001e80000100800 */
[----:B------:R1:W-:Y:S01]  /*6ac10*/  STL [R1+0x2d94], R28 ;  /* 0x002d941c01007387 */ /* 0x0003e20000100800 */
[----:B--2---:R-:W-:-:S02]  /*6ac20*/  F2FP.SATFINITE.E4M3.F32.PACK_AB_MERGE_C R26, R26, R23, RZ ;  /* 0x000000171a1a723e */ /* 0x004fc400048070ff */
[----:B------:R-:W-:Y:S02]  /*6ac30*/  PRMT R23, R24, 0x3340, R1 ;  /* 0x0000334018177816 */ /* 0x000fe40000000001 */
[----:B0-----:R-:W-:Y:S02]  /*6ac40*/  PRMT R24, R10, 0x3340, R28 ;  /* 0x000033400a187816 */ /* 0x001fe4000000001c */
[----:B-1----:R-:W2:Y:S01]  /*6ac50*/  LDL.LU R28, [R1+0x238] ;  /* 0x00023800011c7983 */ /* 0x002ea20000300800 */
[----:B------:R-:W-:Y:S02]  /*6ac60*/  F2FP.SATFINITE.E4M3.F32.PACK_AB_MERGE_C R18, R18, R14, RZ ;  /* 0x0000000e1212723e */ /* 0x000fe400048070ff */
[----:B------:R-:W-:Y:S02]  /*6ac70*/  F2FP.SATFINITE.E4M3.F32.PACK_AB_MERGE_C R17, R17, R29, RZ ;  /* 0x0000001d1111723e */ /* 0x000fe400048070ff */
[----:B------:R-:W-:Y:S02]  /*6ac80*/  PRMT R14, R24, 0x5410, R23 ;  /* 0x00005410180e7816 */ /* 0x000fe40000000017 */
[----:B--2---:R-:W-:-:S02]  /*6ac90*/  F2FP.SATFINITE.E4M3.F32.PACK_AB_MERGE_C R28, R28, R7, RZ ;  /* 0x000000071c1c723e */ /* 0x004fc400048070ff */
[----:B------:R-:W2:Y:S04]  /*6aca0*/  LDL.LU R7, [R1+0x2db0] ;  /* 0x002db00001077983 */ /* 0x000ea80000300800 */
[----:B------:R0:W-:Y:S01]  /*6acb0*/  STL [R1+0x6c], R28 ;  /* 0x00006c1c01007387 */ /* 0x0001e20000100800 */
[----:B------:R-:W-:Y:S02]  /*6acc0*/  LOP3.LUT R27, R27, 0xffff, RZ, 0xc0, !PT ;  /* 0x0000ffff1b1b7812 */ /* 0x000fe400078ec0ff */
[----:B------:R-:W-:Y:S01]  /*6acd0*/  LOP3.LUT R25, R25, 0xffff, RZ, 0xc0, !PT ;  /* 0x0000ffff19197812 */ /* 0x000fe200078ec0ff */
[----:B0-----:R-:W2:Y:S04]  /*6ace0*/  LDL.LU R28, [R1+0x2c] ;  /* 0x00002c00011c7983 */ /* 0x001ea80000300800 */
[----:B------:R5:W-:Y:S04]  /*6acf0*/  STL [R1+0xdc], R18 ;  /* 0x0000dc1201007387 */ /* 0x000be80000100800 */
[----:B------:R-:W2:Y:S04]  /*6ad00*/  LDL.LU R24, [R1+0x28] ;  /* 0x0000280001187983 */ /* 0x000ea80000300800 */
[----:B------:R-:W-:Y:S04]  /*6ad10*/  STL [R1+0xd8], R17 ;  /* 0x0000d81101007387 */ /* 0x000fe80000100800 */
[----:B------:R-:W2:Y:S01]  /*6ad20*/  LDL.LU R23, [R1+0x74] ;  /* 0x0000740001177983 */ /* 0x000ea20000300800 */
[----:B-----5:R-:W-:-:S03]  /*6ad30*/  LOP3.LUT R18, R11, 0xffff, RZ, 0xc0, !PT ;  /* 0x0000ffff0b127812 */ /* 0x020fc600078ec0ff */
[----:B------:R0:W-:Y:S01]  /*6ad40*/  STL [R1+0xd4], R14 ;  /* 0x0000d40e01007387 */ /* 0x0001e20000100800 */
[----:B----4-:R-:W-:Y:S02]  /*6ad50*/  LOP3.LUT R12, R12, 0xffff, RZ, 0xc0, !PT ;  /* 0x0000ffff0c0c7812 */ /* 0x010fe400078ec0ff */
[----:B---3--:R-:W-:Y:S01]  /*6ad60*/  LOP3.LUT R15, R15, 0xffff, RZ, 0xc0, !PT ;  /* 0x0000ffff0f0f7812 */ /* 0x008fe200078ec0ff */
[----:B------:R-:W-:Y:S01]  /*6ad70*/  STL [R1+0x40], R27 ;  /* 0x0000401b01007387 */ /* 0x000fe20000100800 */
[----:B0-----:R-:W-:-:S03]  /*6ad80*/  LOP3.LUT R14, R4, 0xffff, RZ, 0xc0, !PT ;  /* 0x0000ffff040e7812 */ /* 0x001fc600078ec0ff */
[----:B------:R-:W-:Y:S01]  /*6ad90*/  STL [R1+0x44], R25 ;  /* 0x0000441901007387 */ /* 0x000fe20000100800 */
[----:B------:R-:W-:Y:S02]  /*6ada0*/  LOP3.LUT R4, R20, 0xffff, RZ, 0xc0, !PT ;  /* 0x0000ffff14047812 */ /* 0x000fe400078ec0ff */
[----:B------:R-:W-:Y:S01]  /*6adb0*/  LOP3.LUT R21, R21, 0xffff, RZ, 0xc0, !PT ;  /* 0x0000ffff15157812 */ /* 0x000fe200078ec0ff */
[----:B------:R-:W-:Y:S01]  /*6adc0*/  STL [R1+0x48], R14 ;  /* 0x0000480e01007387 */ /* 0x000fe20000100800 */
[----:B------:R-:W-:Y:S02]  /*6add0*/  LOP3.LUT R22, R22, 0xffff, RZ, 0xc0, !PT ;  /* 0x0000ffff16167812 */ /* 0x000fe400078ec0ff */
[----:B------:R-:W-:Y:S02]  /*6ade0*/  LOP3.LUT R29, R8, 0xffff, RZ, 0xc0, !PT ;  /* 0x0000ffff081d7812 */ /* 0x000fe400078ec0ff */
[----:B------:R-:W-:Y:S02]  /*6adf0*/  LOP3.LUT R9, R9, 0xffff, RZ, 0xc0, !PT ;  /* 0x0000ffff09097812 */ /* 0x000fe400078ec0ff */
[----:B------:R-:W-:-:S02]  /*6ae00*/  PRMT R8, R15, 0x3340, R1 ;  /* 0x000033400f087816 */ /* 0x000fc40000000001 */
[----:B------:R-:W-:Y:S02]  /*6ae10*/  PRMT R11, R21, 0x3340, R1 ;  /* 0x00003340150b7816 */ /* 0x000fe40000000001 */
[----:B--2---:R-:W-:-:S05]  /*6ae20*/  LOP3.LUT R17, R7, 0xffff, RZ, 0xc0, !PT ;  /* 0x0000ffff07117812 */ /* 0x004fca00078ec0ff */
[----:B------:R-:W-:Y:S04]  /*6ae30*/  STL [R1+0x8], R17 ;  /* 0x0000081101007387 */ /* 0x000fe80000100800 */
[----:B------:R-:W-:Y:S01]  /*6ae40*/  STL [R1+0x4], R18 ;  /* 0x0000041201007387 */ /* 0x000fe20000100800 */
[----:B------:R-:W-:-:S03]  /*6ae50*/  PRMT R7, R12, 0x3340, R1 ;  /* 0x000033400c077816 */ /* 0x000fc60000000001 */
[----:B------:R0:W-:Y:S04]  /*6ae60*/  STL [R1], R12 ;  /* 0x0000000c01007387 */ /* 0x0001e80000100800 */
[----:B------:R1:W-:Y:S04]  /*6ae70*/  STL [R1+0x24], R15 ;  /* 0x0000240f01007387 */ /* 0x0003e80000100800 */
[----:B------:R-:W-:Y:S01]  /*6ae80*/  STL [R1+0x20], R4 ;  /* 0x0000200401007387 */ /* 0x000fe20000100800 */
[----:B0-----:R-:W-:-:S03]  /*6ae90*/  PRMT R12, R14, 0x3340, R1 ;  /* 0x000033400e0c7816 */ /* 0x001fc60000000001 */
[----:B------:R0:W-:Y:S01]  /*6aea0*/  STL [R1+0x1c], R21 ;  /* 0x00001c1501007387 */ /* 0x0001e20000100800 */
[----:B-1----:R-:W-:-:S03]  /*6aeb0*/  PRMT R15, R17, 0x3340, R18 ;  /* 0x00003340110f7816 */ /* 0x002fc60000000012 */
[----:B------:R1:W-:Y:S04]  /*6aec0*/  STL [R1+0x18], R22 ;  /* 0x0000181601007387 */ /* 0x0003e80000100800 */
[----:B------:R-:W2:Y:S01]  /*6aed0*/  LDL.LU R14, [R1+0x2dac] ;  /* 0x002dac00010e7983 */ /* 0x000ea20000300800 */
[----:B0-----:R-:W-:-:S03]  /*6aee0*/  PRMT R21, R4, 0x3340, R22 ;  /* 0x0000334004157816 */ /* 0x001fc60000000016 */
[----:B------:R-:W3:Y:S04]  /*6aef0*/  LDL.LU R18, [R1+0x2da8] ;  /* 0x002da80001127983 */ /* 0x000ee80000300800 */
[----:B------:R-:W4:Y:S01]  /*6af00*/  LDL.LU R17, [R1+0x2da4] ;  /* 0x002da40001117983 */ /* 0x000f220000300800 */
[----:B-1----:R-:W-:-:S03]  /*6af10*/  PRMT R22, R27, 0x3340, R25 ;  /* 0x000033401b167816 */ /* 0x002fc60000000019 */
[----:B------:R0:W-:Y:S04]  /*6af20*/  STL [R1+0x2d90], R9 ;  /* 0x002d900901007387 */ /* 0x0001e80000100800 */
[----:B------:R-:W5:Y:S04]  /*6af30*/  LDL.LU R4, [R1+0x2da0] ;  /* 0x002da00001047983 */ /* 0x000f680000300800 */
[----:B------:R-:W5:Y:S04]  /*6af40*/  LDL.LU R25, [R1+0x2d9c] ;  /* 0x002d9c0001197983 */ /* 0x000f680000300800 */
[----:B------:R-:W5:Y:S01]  /*6af50*/  LDL.LU R27, [R1+0x2d98] ;  /* 0x002d9800011b7983 */ /* 0x000f620000300800 */
[----:B------:R-:W-:-:S02]  /*6af60*/  PRMT R20, R29, 0x3340, R9 ;  /* 0x000033401d147816 */ /* 0x000fc40000000009 */
[----:B------:R-:W-:Y:S02]  /*6af70*/  PRMT R7, R15, 0x5410, R7 ;  /* 0x000054100f077816 */ /* 0x000fe40000000007 */
[----:B0-----:R-:W-:Y:S02]  /*6af80*/  PRMT R9, R20, 0x5410, R8 ;  /* 0x0000541014097816 */ /* 0x001fe40000000008 */
[----:B------:R-:W-:Y:S01]  /*6af90*/  PRMT R8, R21, 0x5410, R11 ;  /* 0x0000541015087816 */ /* 0x000fe2000000000b */
[----:B------:R0:W-:Y:S01]  /*6afa0*/  STL [R1+0xd0], R7 ;  /* 0x0000d00701007387 */ /* 0x0001e20000100800 */
[----:B------:R-:W-:-:S03]  /*6afb0*/  LOP3.LUT R15, R24, 0xffff, RZ, 0xc0, !PT ;  /* 0x0000ffff180f7812 */ /* 0x000fc600078ec0ff */
[----:B------:R-:W-:Y:S01]  /*6afc0*/  STL [R1+0xcc], R9 ;  /* 0x0000cc0901007387 */ /* 0x000fe20000100800 */
[----:B------:R-:W-:-:S03]  /*6afd0*/  LOP3.LUT R21, R28, 0xffff, RZ, 0xc0, !PT ;  /* 0x0000ffff1c157812 */ /* 0x000fc600078ec0ff */
[----:B------:R1:W-:Y:S01]  /*6afe0*/  STL [R1+0xc8], R8 ;  /* 0x0000c80801007387 */ /* 0x0003e20000100800 */
[----:B0-----:R-:W-:Y:S02]  /*6aff0*/  PRMT R7, R22, 0x5410, R12 ;  /* 0x0000541016077816 */ /* 0x001fe4000000000c */
[----:B------:R-:W-:-:S03]  /*6b000*/  LOP3.LUT R12, R3, 0xffff, RZ, 0xc0, !PT ;  /* 0x0000ffff030c7812 */ /* 0x000fc600078ec0ff */
[----:B------:R0:W-:Y:S01]  /*6b010*/  STL [R1+0xc4], R7 ;  /* 0x0000c40701007387 */ /* 0x0001e20000100800 */
[----:B-1----:R-:W-:-:S03]  /*6b020*/  LOP3.LUT R8, R23, 0xffff, RZ, 0xc0, !PT ;  /* 0x0000ffff17087812 */ /* 0x002fc600078ec0ff */
[----:B------:R-:W5:Y:S01]  /*6b030*/  LDL.LU R22, [R1+0x34] ;  /* 0x0000340001167983 */ /* 0x000f620000300800 */
[----:B------:R-:W-:-:S03]  /*6b040*/  PRMT R3, R21, 0x3340, R1 ;  /* 0x0000334015037816 */ /* 0x000fc60000000001 */
[----:B------:R1:W-:Y:S04]  /*6b050*/  STL [R1+0x28], R15 ;  /* 0x0000280f01007387 */ /* 0x0003e80000100800 */
[----:B------:R-:W5:Y:S01]  /*6b060*/  LDL.LU R23, [R1+0x3c] ;  /* 0x00003c0001177983 */ /* 0x000f620000300800 */
[----:B--2---:R-:W-:Y:S02]  /*6b070*/  LOP3.LUT R11, R14, 0xffff, RZ, 0xc0, !PT ;  /* 0x0000ffff0e0b7812 */ /* 0x004fe400078ec0ff */
[----:B------:R-:W-:Y:S02]  /*6b080*/  PRMT R14, R15, 0x3340, R8 ;  /* 0x000033400f0e7816 */ /* 0x000fe40000000008 */
[----:B---3--:R-:W-:Y:S02]  /*6b090*/  LOP3.LUT R18, R18, 0xffff, RZ, 0xc0, !PT ;  /* 0x0000ffff12127812 */ /* 0x008fe400078ec0ff */
[----:B----4-:R-:W-:-:S02]  /*6b0a0*/  LOP3.LUT R9, R17, 0xffff, RZ, 0xc0, !PT ;  /* 0x0000ffff11097812 */ /* 0x010fc400078ec0ff */
[----:B-----5:R-:W-:Y:S02]  /*6b0b0*/  LOP3.LUT R4, R4, 0xffff, RZ, 0xc0, !PT ;  /* 0x0000ffff04047812 */ /* 0x020fe400078ec0ff */
[----:B------:R-:W-:Y:S02]  /*6b0c0*/  PRMT R17, R9, 0x3340, R18 ;  /* 0x0000334009117816 */ /* 0x000fe40000000012 */
[----:B0-----:R-:W-:Y:S01]  /*6b0d0*/  LOP3.LUT R7, R25, 0xffff, RZ, 0xc0, !PT ;  /* 0x0000ffff19077812 */ /* 0x001fe200078ec0ff */
[----:B------:R0:W-:Y:S01]  /*6b0e0*/  STL [R1+0x54], R4 ;  /* 0x0000540401007387 */ /* 0x0001e20000100800 */
[----:B------:R-:W-:-:S03]  /*6b0f0*/  LOP3.LUT R20, R27, 0xffff, RZ, 0xc0, !PT ;  /* 0x0000ffff1b147812 */ /* 0x000fc600078ec0ff */
[----:B------:R2:W-:Y:S01]  /*6b100*/  STL [R1+0x50], R9 ;  /* 0x0000500901007387 */ /* 0x0005e20000100800 */
[----:B-1----:R-:W-:-:S03]  /*6b110*/  PRMT R15, R20, 0x3340, R7 ;  /* 0x00003340140f7816 */ /* 0x002fc60000000007 */
[----:B------:R-:W-:Y:S01]  /*6b120*/  STL [R1+0x4c], R18 ;  /* 0x00004c1201007387 */ /* 0x000fe20000100800 */
[----:B0-----:R-:W-:-:S03]  /*6b130*/  PRMT R4, R4, 0x3340, R1 ;  /* 0x0000334004047816 */ /* 0x001fc60000000001 */
[----:B------:R-:W-:Y:S01]  /*6b140*/  STL [R1+0x2c], R11 ;  /* 0x00002c0b01007387 */ /* 0x000fe20000100800 */
[----:B--2---:R-:W-:-:S03]  /*6b150*/  PRMT R9, R14, 0x5410, R3 ;  /* 0x000054100e097816 */ /* 0x004fc60000000003 */
[----:B------:R-:W-:Y:S04]  /*6b160*/  STL [R1+0x58], R12 ;  /* 0x0000580c01007387 */ /* 0x000fe80000100800 */
[----:B------:R-:W2:Y:S04]  /*6b170*/  LDL.LU R14, [R1+0x30] ;  /* 0x00003000010e7983 */ /* 0x000ea80000300800 */
[----:B------:R-:W3:Y:S04]  /*6b180*/  LDL.LU R3, [R1+0x38] ;  /* 0x0000380001037983 */ /* 0x000ee80000300800 */
[----:B------:R0:W-:Y:S02]  /*6b190*/  STL [R1+0xc0], R9 ;  /* 0x0000c00901007387 */ /* 0x0001e40000100800 */
[----:B0-----:R-:W-:-:S02]  /*6b1a0*/  PRMT R9, R15, 0x5410, R4 ;  /* 0x000054100f097816 */ /* 0x001fc40000000004 */
[----:B------:R-:W4:Y:S04]  /*6b1b0*/  LDL.LU R15, [R1+0xc] ;  /* 0x00000c00010f7983 */ /* 0x000f280000300800 */
[----:B------:R-:W5:Y:S01]  /*6b1c0*/  LDL.LU R4, [R1+0x10] ;  /* 0x0000100001047983 */ /* 0x000f620000300800 */
[----:B------:R-:W-:Y:S02]  /*6b1d0*/  LOP3.LUT R19, R19, 0xffff, RZ, 0xc0, !PT ;  /* 0x0000ffff13137812 */ /* 0x000fe400078ec0ff */
[----:B------:R-:W-:Y:S02]  /*6b1e0*/  LOP3.LUT R6, R6, 0xffff, RZ, 0xc0, !PT ;  /* 0x0000ffff06067812 */ /* 0x000fe400078ec0ff */
[--C-:B------:R-:W-:Y:S01]  /*6b1f0*/  PRMT R11, R11, 0x3340, R1.reuse ;  /* 0x000033400b0b7816 */ /* 0x100fe20000000001 */
[----:B------:R0:W-:Y:S01]  /*6b200*/  STL [R1+0xbc], R9 ;  /* 0x0000bc0901007387 */ /* 0x0001e20000100800 */
[----:B------:R-:W-:-:S02]  /*6b210*/  PRMT R12, R12, 0x3340, R1 ;  /* 0x000033400c0c7816 */ /* 0x000fc40000000001 */
[----:B------:R-:W-:Y:S01]  /*6b220*/  PRMT R18, R19, 0x3340, R6 ;  /* 0x0000334013127816 */ /* 0x000fe20000000006 */
[----:B------:R-:W2:Y:S01]  /*6b230*/  LDL.LU R27, [R1+0x88] ;  /* 0x00008800011b7983 */ /* 0x000ea20000300800 */
[----:B------:R-:W-:Y:S02]  /*6b240*/  LOP3.LUT R24, R0, 0xffff, RZ, 0xc0, !PT ;  /* 0x0000ffff00187812 */ /* 0x000fe400078ec0ff */
[----:B0-----:R-:W-:Y:S02]  /*6b250*/  PRMT R9, R17, 0x5410, R11 ;  /* 0x0000541011097816 */ /* 0x001fe4000000000b */
[----:B------:R-:W-:Y:S02]  /*6b260*/  PRMT R11, R18, 0x5410, R12 ;  /* 0x00005410120b7816 */ /* 0x000fe4000000000c */
[----:B------:R-:W-:Y:S01]  /*6b270*/  LOP3.LUT R28, R2, 0xffff, RZ, 0xc0, !PT ;  /* 0x0000ffff021c7812 */ /* 0x000fe200078ec0ff */
[----:B------:R0:W-:Y:S01]  /*6b280*/  STL [R1+0xb8], R9 ;  /* 0x0000b80901007387 */ /* 0x0001e20000100800 */
[----:B------:R-:W-:-:S02]  /*6b290*/  LOP3.LUT R13, R13, 0xffff, RZ, 0xc0, !PT ;  /* 0x0000ffff0d0d7812 */ /* 0x000fc400078ec0ff */
[----:B------:R-:W-:Y:S02]  /*6b2a0*/  LOP3.LUT R16, R16, 0xffff, RZ, 0xc0, !PT ;  /* 0x0000ffff10107812 */ /* 0x000fe400078ec0ff */
[----:B------:R-:W-:Y:S01]  /*6b2b0*/  LOP3.LUT R5, R5, 0xffff, RZ, 0xc0, !PT ;  /* 0x0000ffff05057812 */ /* 0x000fe200078ec0ff */
[----:B0-----:R-:W2:Y:S04]  /*6b2c0*/  LDL.LU R9, [R1+0x70] ;  /* 0x0000700001097983 */ /* 0x001ea80000300800 */
[----:B------:R-:W-:Y:S01]  /*6b2d0*/  STL [R1+0xb4], R11 ;  /* 0x0000b40b01007387 */ /* 0x000fe20000100800 */
[----:B------:R-:W-:-:S03]  /*6b2e0*/  PRMT R12, R13, 0x3340, R1 ;  /* 0x000033400d0c7816 */ /* 0x000fc60000000001 */
[----:B------:R-:W2:Y:S04]  /*6b2f0*/  LDL.LU R25, [R1+0x6c] ;  /* 0x00006c0001197983 */ /* 0x000ea80000300800 */
[----:B------:R0:W-:Y:S04]  /*6b300*/  STL [R1+0x68], R24 ;  /* 0x0000681801007387 */ /* 0x0001e80000100800 */
[----:B------:R-:W-:Y:S04]  /*6b310*/  STL [R1+0x64], R28 ;  /* 0x0000641c01007387 */ /* 0x000fe80000100800 */
[----:B------:R1:W-:Y:S01]  /*6b320*/  STL [R1+0x8c], R13 ;  /* 0x00008c0d01007387 */ /* 0x0003e20000100800 */
[----:B0-----:R-:W-:-:S02]  /*6b330*/  PRMT R24, R24, 0x3340, R28 ;  /* 0x0000334018187816 */ /* 0x001fc4000000001c */
[----:B-1----:R-:W-:Y:S02]  /*6b340*/  PRMT R13, R16, 0x3340, R5 ;  /* 0x00003340100d7816 */ /* 0x002fe40000000005 */
[----:B---3--:R-:W-:Y:S02]  /*6b350*/  LOP3.LUT R2, R3, 0xffff, RZ, 0xc0, !PT ;  /* 0x0000ffff03027812 */ /* 0x008fe400078ec0ff */
[----:B------:R-:W-:Y:S02]  /*6b360*/  LOP3.LUT R3, R23, 0xffff, RZ, 0xc0, !PT ;  /* 0x0000ffff17037812 */ /* 0x000fe400078ec0ff */
[----:B----4-:R-:W-:Y:S02]  /*6b370*/  LOP3.LUT R18, R15, 0xffff, RZ, 0xc0, !PT ;  /* 0x0000ffff0f127812 */ /* 0x010fe400078ec0ff */
[----:B------:R-:W-:Y:S02]  /*6b380*/  LOP3.LUT R15, R26, 0xffff, RZ, 0xc0, !PT ;  /* 0x0000ffff1a0f7812 */ /* 0x000fe400078ec0ff */
[----:B-----5:R-:W-:Y:S01]  /*6b390*/  LOP3.LUT R17, R4, 0xffff, RZ, 0xc0, !PT ;  /* 0x0000ffff04117812 */ /* 0x020fe200078ec0ff */
[----:B------:R-:W3:Y:S01]  /*6b3a0*/  LDL.LU R26, [R1+0x84] ;  /* 0x00008400011a7983 */ /* 0x000ee20000300800 */
[----:B--2---:R-:W-:-:S02]  /*6b3b0*/  LOP3.LUT R4, R14, 0xffff, RZ, 0xc0, !PT ;  /* 0x0000ffff0e047812 */ /* 0x004fc400078ec0ff */
[--C-:B------:R-:W-:Y:S01]  /*6b3c0*/  PRMT R0, R18, 0x3340, R1.reuse ;  /* 0x0000334012007816 */ /* 0x100fe20000000001 */
[----:B------:R0:W-:Y:S01]  /*6b3d0*/  STL [R1+0x10], R2 ;  /* 0x0000100201007387 */ /* 0x0001e20000100800 */
[----:B------:R-:W-:Y:S02]  /*6b3e0*/  LOP3.LUT R14, R22, 0xffff, RZ, 0xc0, !PT ;  /* 0x0000ffff160e7812 */ /* 0x000fe400078ec0ff */
[----:B------:R-:W-:Y:S01]  /*6b3f0*/  PRMT R22, R17, 0x3340, R4 ;  /* 0x0000334011167816 */ /* 0x000fe20000000004 */
[----:B------:R-:W2:Y:S01]  /*6b400*/  LDL.LU R28, [R1+0x2d94] ;  /* 0x002d9400011c7983 */ /* 0x000ea20000300800 */
[----:B------:R-:W-:Y:S02]  /*6b410*/  PRMT R13, R13, 0x5410, R0 ;  /* 0x000054100d0d7816 */ /* 0x000fe40000000000 */
[--C-:B0-----:R-:W-:Y:S01]  /*6b420*/  PRMT R2, R2, 0x3340, R1.reuse ;  /* 0x0000334002027816 */ /* 0x101fe20000000001 */
[----:B------:R-:W4:Y:S01]  /*6b430*/  LDL.LU R0, [R1+0x60] ;  /* 0x0000600001007983 */ /* 0x000f220000300800 */
[----:B------:R-:W-:-:S02]  /*6b440*/  PRMT R11, R15, 0x3340, R1 ;  /* 0x000033400f0b7816 */ /* 0x000fc40000000001 */
[----:B------:R-:W-:Y:S01]  /*6b450*/  PRMT R2, R22, 0x5410, R2 ;  /* 0x0000541016027816 */ /* 0x000fe20000000002 */
[----:B------:R0:W-:Y:S01]  /*6b460*/  STL [R1+0xb0], R13 ;  /* 0x0000b00d01007387 */ /* 0x0001e20000100800 */
[----:B------:R-:W-:-:S04]  /*6b470*/  PRMT R23, R14, 0x3340, R3 ;  /* 0x000033400e177816 */ /* 0x000fc80000000003 */
[----:B------:R-:W-:Y:S01]  /*6b480*/  PRMT R23, R23, 0x5410, R11 ;  /* 0x0000541017177816 */ /* 0x000fe2000000000b */
[----:B0-----:R-:W5:Y:S04]  /*6b490*/  LDL.LU R13, [R1+0x78] ;  /* 0x00007800010d7983 */ /* 0x001f680000300800 */
[----:B------:R-:W2:Y:S04]  /*6b4a0*/  LDL.LU R22, [R1+0x7c] ;  /* 0x00007c0001167983 */ /* 0x000ea80000300800 */
[----:B------:R0:W-:Y:S04]  /*6b4b0*/  STL [R1+0xac], R2 ;  /* 0x0000ac0201007387 */ /* 0x0001e80000100800 */
[----:B0-----:R-:W2:Y:S04]  /*6b4c0*/  LDL.LU R2, [R1+0x80] ;  /* 0x0000800001027983 */ /* 0x001ea80000300800 */
[----:B------:R-:W2:Y:S01]  /*6b4d0*/  LDL.LU R11, [R1+0x5c] ;  /* 0x00005c00010b7983 */ /* 0x000ea20000300800 */
[----:B------:R-:W-:-:S03]  /*6b4e0*/  PRMT R12, R24, 0x5410, R12 ;  /* 0x00005410180c7816 */ /* 0x000fc6000000000c */
[----:B------:R3:W-:Y:S01]  /*6b4f0*/  STL [R1+0xa8], R23 ;  /* 0x0000a81701007387 */ /* 0x0007e20000100800 */
[----:B------:R-:W-:Y:S02]  /*6b500*/  LOP3.LUT R27, R27, 0xffff, RZ, 0xc0, !PT ;  /* 0x0000ffff1b1b7812 */ /* 0x000fe400078ec0ff */
[----:B------:R-:W-:Y:S01]  /*6b510*/  LOP3.LUT R24, R25, 0xffff, RZ, 0xc0, !PT ;  /* 0x0000ffff19187812 */ /* 0x000fe200078ec0ff */
[----:B------:R-:W-:Y:S01]  /*6b520*/  STL [R1+0xa4], R12 ;  /* 0x0000a40c01007387 */ /* 0x000fe20000100800 */
[----:B------:R-:W-:Y:S02]  /*6b530*/  LOP3.LUT R9, R9, 0xffff, RZ, 0xc0, !PT ;  /* 0x0000ffff09097812 */ /* 0x000fe400078ec0ff */
[----:B---3--:R-:W-:-:S05]  /*6b540*/  LOP3.LUT R23, R26, 0xffff, RZ, 0xc0, !PT ;  /* 0x0000ffff1a177812 */ /* 0x008fca00078ec0ff */
[----:B------:R0:W-:Y:S01]  /*6b550*/  STL [R1+0x5c], R23 ;  /* 0x00005c1701007387 */ /* 0x0001e20000100800 */
[----:B----4-:R-:W-:-:S03]  /*6b560*/  LOP3.LUT R0, R0, 0xffff, RZ, 0xc0, !PT ;  /* 0x0000ffff00007812 */ /* 0x010fc600078ec0ff */
[----:B------:R1:W-:Y:S01]  /*6b570*/  STL [R1+0x74], R27 ;  /* 0x0000741b01007387 */ /* 0x0003e20000100800 */
[----:B0-----:R-:W-:-:S03]  /*6b580*/  PRMT R23, R23, 0x3340, R1 ;  /* 0x0000334017177816 */ /* 0x001fc60000000001 */
[----:B------:R0:W-:Y:S01]  /*6b590*/  STL [R1+0x3c], R9 ;  /* 0x00003c0901007387 */ /* 0x0001e20000100800 */
[----:B-----5:R-:W-:Y:S02]  /*6b5a0*/  LOP3.LUT R13, R13, 0xffff, RZ, 0xc0, !PT ;  /* 0x0000ffff0d0d7812 */ /* 0x020fe400078ec0ff */
[----:B--2---:R-:W-:Y:S02]  /*6b5b0*/  LOP3.LUT R12, R22, 0xffff, RZ, 0xc0, !PT ;  /* 0x0000ffff160c7812 */ /* 0x004fe400078ec0ff */
[----:B------:R-:W-:Y:S01]  /*6b5c0*/  PRMT R22, R13, 0x3340, R1 ;  /* 0x000033400d167816 */ /* 0x000fe20000000001 */
[----:B------:R2:W-:Y:S01]  /*6b5d0*/  STL [R1+0x60], R24 ;  /* 0x0000601801007387 */ /* 0x0005e20000100800 */
[----:B-1----:R-:W-:-:S03]  /*6b5e0*/  PRMT R27, R27, 0x3340, R9 ;  /* 0x000033401b1b7816 */ /* 0x002fc60000000009 */
[----:B0-----:R-:W3:Y:S01]  /*6b5f0*/  LDL.LU R9, [R1+0x2d90] ;  /* 0x002d900001097983 */ /* 0x001ee20000300800 */
[----:B------:R-:W-:Y:S02]  /*6b600*/  LOP3.LUT R2, R2, 0xffff, RZ, 0xc0, !PT ;  /* 0x0000ffff02027812 */ /* 0x000fe400078ec0ff */
[----:B------:R-:W-:-:S04]  /*6b610*/  LOP3.LUT R11, R11, 0xffff, RZ, 0xc0, !PT ;  /* 0x0000ffff0b0b7812 */ /* 0x000fc800078ec0ff */
[----:B------:R-:W-:Y:S02]  /*6b620*/  PRMT R25, R11, 0x3340, R0 ;  /* 0x000033400b197816 */ /* 0x000fe40000000000 */
[----:B------:R-:W-:Y:S02]  /*6b630*/  PRMT R26, R12, 0x3340, R2 ;  /* 0x000033400c1a7816 */ /* 0x000fe40000000002 */
[----:B------:R-:W-:Y:S02]  /*6b640*/  PRMT R25, R25, 0x5410, R22 ;  /* 0x0000541019197816 */ /* 0x000fe40000000016 */
[----:B------:R-:W-:Y:S01]  /*6b650*/  PRMT R26, R26, 0x5410, R23 ;  /* 0x000054101a1a7816 */ /* 0x000fe20000000017 */
[----:B------:R-:W4:Y:S01]  /*6b660*/  LDL.LU R22, [R1+0x8] ;  /* 0x0000080001167983 */ /* 0x000f220000300800 */
[----:B--2---:R-:W-:-:S03]  /*6b670*/  PRMT R24, R24, 0x3340, R1 ;  /* 0x0000334018187816 */ /* 0x004fc60000000001 */
[----:B------:R0:W-:Y:S01]  /*6b680*/  STL [R1+0xa0], R25 ;  /* 0x0000a01901007387 */ /* 0x0001e20000100800 */
[----:B------:R-:W-:-:S03]  /*6b690*/  PRMT R27, R27, 0x5410, R24 ;  /* 0x000054101b1b7816 */ /* 0x000fc60000000018 */
[----:B0-----:R-:W2:Y:S04]  /*6b6a0*/  LDL.LU R25, [R1+0x1c] ;  /* 0x00001c0001197983 */ /* 0x001ea80000300800 */
[----:B------:R-:W5:Y:S04]  /*6b6b0*/  LDL.LU R23, [R1+0x4] ;  /* 0x0000040001177983 */ /* 0x000f680000300800 */
[----:B------:R0:W-:Y:S04]  /*6b6c0*/  STL [R1+0x9c], R26 ;  /* 0x00009c1a01007387 */ /* 0x0001e80000100800 */
[----:B0-----:R-:W3:Y:S04]  /*6b6d0*/  LDL.LU R26, [R1] ;  /* 0x00000000011a7983 */ /* 0x001ee80000300800 */
[----:B------:R-:W2:Y:S01]  /*6b6e0*/  LDL.LU R24, [R1+0x14] ;  /* 0x0000140001187983 */ /* 0x000ea20000300800 */
[----:B------:R-:W-:-:S02]  /*6b6f0*/  SHF.R.U32.HI R10, RZ, 0x8, R10 ;  /* 0x00000008ff0a7819 */ /* 0x000fc4000001160a */
[----:B------:R-:W-:Y:S02]  /*6b700*/  SHF.R.U32.HI R28, RZ, 0x8, R28 ;  /* 0x00000008ff1c7819 */ /* 0x000fe4000001161c */
[----:B------:R-:W-:Y:S02]  /*6b710*/  LOP3.LUT R10, R10, 0xffff, RZ, 0xc0, !PT ;  /* 0x0000ffff0a0a7812 */ /* 0x000fe400078ec0ff */
[----:B------:R-:W-:Y:S01]  /*6b720*/  LOP3.LUT R28, R28, 0xffff, RZ, 0xc0, !PT ;  /* 0x0000ffff1c1c7812 */ /* 0x000fe200078ec0ff */
[----:B------:R0:W-:Y:S03]  /*6b730*/  STL [R1+0x98], R27 ;  /* 0x0000981b01007387 */ /* 0x0001e60000100800 */
[----:B------:R-:W-:Y:S01]  /*6b740*/  PRMT R10, R10, 0x3340, R28 ;  /* 0x000033400a0a7816 */ /* 0x000fe2000000001c */
[----:B0-----:R-:W3:Y:S04]  /*6b750*/  LDL.LU R27, [R1+0x44] ;  /* 0x00004400011b7983 */ /* 0x001ee80000300800 */
[----:B------:R-:W3:Y:S04]  /*6b760*/  LDL.LU R28, [R1+0x40] ;  /* 0x00004000011c7983 */ /* 0x000ee80000300800 */
[----:B------:R2:W-:Y:S01]  /*6b770*/  STL [R1+0x94], R10 ;  /* 0x0000940a01007387 */ /* 0x0005e20000100800 */
[----:B----4-:R-:W-:-:S04]  /*6b780*/  SHF.R.U32.HI R22, RZ, 0x8, R22 ;  /* 0x00000008ff167819 */ /* 0x010fc80000011616 */
[----:B------:R-:W-:Y:S02]  /*6b790*/  LOP3.LUT R22, R22, 0xffff, RZ, 0xc0, !PT ;  /* 0x0000ffff16167812 */ /* 0x000fe400078ec0ff */
[----:B-----5:R-:W-:-:S04]  /*6b7a0*/  SHF.R.U32.HI R23, RZ, 0x8, R23 ;  /* 0x00000008ff177819 */ /* 0x020fc80000011617 */
[----:B------:R-:W-:Y:S02]  /*6b7b0*/  LOP3.LUT R23, R23, 0xffff, RZ, 0xc0, !PT ;  /* 0x0000ffff17177812 */ /* 0x000fe400078ec0ff */
[----:B--2---:R-:W-:-:S04]  /*6b7c0*/  SHF.R.U32.HI R10, RZ, 0x8, R24 ;  /* 0x00000008ff0a7819 */ /* 0x004fc80000011618 */
[----:B------:R-:W-:-:S04]  /*6b7d0*/  LOP3.LUT R10, R10, 0xffff, RZ, 0xc0, !PT ;  /* 0x0000ffff0a0a7812 */ /* 0x000fc800078ec0ff */
[----:B------:R-:W-:Y:S02]  /*6b7e0*/  PRMT R10, R10, 0x3340, R1 ;  /* 0x000033400a0a7816 */ /* 0x000fe40000000001 */
[----:B---3--:R-:W-:Y:S02]  /*6b7f0*/  SHF.R.U32.HI R24, RZ, 0x8, R26 ;  /* 0x00000008ff187819 */ /* 0x008fe4000001161a */
[----:B------:R-:W2:Y:S01]  /*6b800*/  LDL.LU R26, [R1+0x28] ;  /* 0x00002800011a7983 */ /* 0x000ea20000300800 */
[----:B------:R-:W-:-:S03]  /*6b810*/  PRMT R23, R22, 0x3340, R23 ;  /* 0x0000334016177816 */ /* 0x000fc60000000017 */
[----:B------:R0:W-:Y:S04]  /*6b820*/  STL [R1+0x90], R10 ;  /* 0x0000900a01007387 */ /* 0x0001e80000100800 */
[----:B0-----:R-:W3:Y:S04]  /*6b830*/  LDL.LU R10, [R1+0x20] ;  /* 0x00002000010a7983 */ /* 0x001ee80000300800 */
[----:B------:R-:W4:Y:S04]  /*6b840*/  LDL.LU R22, [R1+0x24] ;  /* 0x0000240001167983 */ /* 0x000f280000300800 */
[----:B------:R0:W-:Y:S04]  /*6b850*/  STL [R1+0x88], R23 ;  /* 0x0000881701007387 */ /* 0x0001e80000100800 */
[----:B0-----:R-:W5:Y:S01]  /*6b860*/  LDL.LU R23, [R1+0x18] ;  /* 0x0000180001177983 */ /* 0x001f620000300800 */
[----:B------:R-:W-:-:S02]  /*6b870*/  LOP3.LUT R24, R24, 0xffff, RZ, 0xc0, !PT ;  /* 0x0000ffff18187812 */ /* 0x000fc400078ec0ff */
[----:B------:R-:W-:Y:S02]  /*6b880*/  SHF.R.U32.HI R29, RZ, 0x8, R29 ;  /* 0x00000008ff1d7819 */ /* 0x000fe4000001161d */
[----:B------:R-:W-:Y:S02]  /*6b890*/  SHF.R.U32.HI R9, RZ, 0x8, R9 ;  /* 0x00000008ff097819 */ /* 0x000fe40000011609 */
[----:B------:R-:W-:Y:S02]  /*6b8a0*/  PRMT R24, R24, 0x3340, R1 ;  /* 0x0000334018187816 */ /* 0x000fe40000000001 */
[----:B------:R-:W-:Y:S02]  /*6b8b0*/  LOP3.LUT R9, R9, 0xffff, RZ, 0xc0, !PT ;  /* 0x0000ffff09097812 */ /* 0x000fe400078ec0ff */
[----:B------:R-:W-:Y:S01]  /*6b8c0*/  LOP3.LUT R29, R29, 0xffff, RZ, 0xc0, !PT ;  /* 0x0000ffff1d1d7812 */ /* 0x000fe200078ec0ff */
[----:B------:R0:W-:Y:S03]  /*6b8d0*/  STL [R1+0x84], R24 ;  /* 0x0000841801007387 */ /* 0x0001e60000100800 */
[----:B0-----:R-:W-:-:S05]  /*6b8e0*/  PRMT R24, R29, 0x3340, R9 ;  /* 0x000033401d187816 */ /* 0x001fca0000000009 */
[----:B------:R0:W-:Y:S04]  /*6b8f0*/  STL [R1+0x80], R24 ;  /* 0x0000801801007387 */ /* 0x0001e80000100800 */
[----:B------:R-:W2:Y:S01]  /*6b900*/  LDL.LU R29, [R1+0x50] ;  /* 0x00005000011d7983 */ /* 0x000ea20000300800 */
[----:B0-----:R-:W-:Y:S02]  /*6b910*/  SHF.R.U32.HI R24, RZ, 0x8, R27 ;  /* 0x00000008ff187819 */ /* 0x001fe4000001161b */
[----:B------:R-:W-:Y:S02]  /*6b920*/  SHF.R.U32.HI R25, RZ, 0x8, R25 ;  /* 0x00000008ff197819 */ /* 0x000fe40000011619 */
[----:B------:R-:W-:Y:S02]  /*6b930*/  LOP3.LUT R24, R24, 0xffff, RZ, 0xc0, !PT ;  /* 0x0000ffff18187812 */ /* 0x000fe400078ec0ff */
[----:B------:R-:W-:-:S02]  /*6b940*/  LOP3.LUT R25, R25, 0xffff, RZ, 0xc0, !PT ;  /* 0x0000ffff19197812 */ /* 0x000fc400078ec0ff */
[----:B----4-:R-:W-:-:S04]  /*6b950*/  SHF.R.U32.HI R9, RZ, 0x8, R22 ;  /* 0x00000008ff097819 */ /* 0x010fc80000011616 */
[----:B------:R-:W-:-:S04]  /*6b960*/  LOP3.LUT R9, R9, 0xffff, RZ, 0xc0, !PT ;  /* 0x0000ffff09097812 */ /* 0x000fc800078ec0ff */
[----:B------:R-:W-:Y:S02]  /*6b970*/  PRMT R9, R9, 0x3340, R1 ;  /* 0x0000334009097816 */ /* 0x000fe40000000001 */
[----:B-----5:R-:W-:Y:S02]  /*6b980*/  SHF.R.U32.HI R22, RZ, 0x8, R23 ;  /* 0x00000008ff167819 */ /* 0x020fe40000011617 */
[----:B------:R-:W-:Y:S02]  /*6b990*/  SHF.R.U32.HI R23, RZ, 0x8, R28 ;  /* 0x00000008ff177819 */ /* 0x000fe4000001161c */
[----:B------:R-:W4:Y:S04]  /*6b9a0*/  LDL.LU R28, [R1+0x4c] ;  /* 0x00004c00011c7983 */ /* 0x000f280000300800 */
[----:B------:R-:W5:Y:S04]  /*6b9b0*/  LDL.LU R27, [R1+0x2c] ;  /* 0x00002c00011b7983 */ /* 0x000f680000300800 */
[----:B------:R0:W-:Y:S01]  /*6b9c0*/  STL [R1+0x7c], R9 ;  /* 0x00007c0901007387 */ /* 0x0001e20000100800 */
[----:B---3--:R-:W-:-:S03]  /*6b9d0*/  SHF.R.U32.HI R10, RZ, 0x8, R10 ;  /* 0x00000008ff0a7819 */ /* 0x008fc6000001160a */
[----:B0-----:R-:W3:Y:S01]  /*6b9e0*/  LDL.LU R9, [R1+0x48] ;  /* 0x0000480001097983 */ /* 0x001ee20000300800 */
[----:B------:R-:W-:Y:S02]  /*6b9f0*/  LOP3.LUT R22, R22, 0xffff, RZ, 0xc0, !PT ;  /* 0x0000ffff16167812 */ /* 0x000fe400078ec0ff */
[----:B------:R-:W-:-:S04]  /*6ba00*/  LOP3.LUT R10, R10, 0xffff, RZ, 0xc0, !PT ;  /* 0x0000ffff0a0a7812 */ /* 0x000fc800078ec0ff */
[----:B------:R-:W-:Y:S02]  /*6ba10*/  PRMT R10, R10, 0x3340, R22 ;  /* 0x000033400a0a7816 */ /* 0x000fe40000000016 */
[----:B------:R-:W4:Y:S01]  /*6ba20*/  LDL.LU R22, [R1+0x54] ;  /* 0x0000540001167983 */ /* 0x000f220000300800 */
[----:B------:R-:W-:-:S03]  /*6ba30*/  LOP3.LUT R23, R23, 0xffff, RZ, 0xc0, !PT ;  /* 0x0000ffff17177812 */ /* 0x000fc600078ec0ff */
[----:B------:R0:W-:Y:S01]  /*6ba40*/  STL [R1+0x78], R10 ;  /* 0x0000780a01007387 */ /* 0x0001e20000100800 */
[----:B------:R-:W-:Y:S02]  /*6ba50*/  PRMT R23, R23, 0x3340, R24 ;  /* 0x0000334017177816 */ /* 0x000fe40000000018 */
[----:B0-----:R-:W-:-:S05]  /*6ba60*/  PRMT R10, R25, 0x3340, R1 ;  /* 0x00003340190a7816 */ /* 0x001fca0000000001 */
[----:B------:R2:W-:Y:S04]  /*6ba70*/  STL [R1+0x70], R10 ;  /* 0x0000700a01007387 */ /* 0x0005e80000100800 */
[----:B------:R0:W-:Y:S01]  /*6ba80*/  STL [R1+0x6c], R23 ;  /* 0x00006c1701007387 */ /* 0x0001e20000100800 */
[----:B--2---:R-:W-:-:S03]  /*6ba90*/  SHF.R.U32.HI R10, RZ, 0x8, R26 ;  /* 0x00000008ff0a7819 */ /* 0x004fc6000001161a */
[----:B------:R-:W2:Y:S01]  /*6baa0*/  LDL.LU R26, [R1+0x58] ;  /* 0x00005800011a7983 */ /* 0x000ea20000300800 */
[----:B------:R-:W-:Y:S02]  /*6bab0*/  SHF.R.U32.HI R8, RZ, 0x8, R8 ;  /* 0x00000008ff087819 */ /* 0x000fe40000011608 */
[----:B------:R-:W-:Y:S02]  /*6bac0*/  SHF.R.U32.HI R21, RZ, 0x8, R21 ;  /* 0x00000008ff157819 */ /* 0x000fe40000011615 */
[----:B------:R-:W-:Y:S02]  /*6bad0*/  SHF.R.U32.HI R20, RZ, 0x8, R20 ;  /* 0x00000008ff147819 */ /* 0x000fe40000011614 */
[----:B------:R-:W-:Y:S02]  /*6bae0*/  SHF.R.U32.HI R7, RZ, 0x8, R7 ;  /* 0x00000008ff077819 */ /* 0x000fe40000011607 */
[----:B------:R-:W-:Y:S02]  /*6baf0*/  LOP3.LUT R8, R8, 0xffff, RZ, 0xc0, !PT ;  /* 0x0000ffff08087812 */ /* 0x000fe400078ec0ff */
[----:B------:R-:W-:-:S02]  /*6bb00*/  LOP3.LUT R10, R10, 0xffff, RZ, 0xc0, !PT ;  /* 0x0000ffff0a0a7812 */ /* 0x000fc400078ec0ff */
[----:B------:R-:W-:Y:S02]  /*6bb10*/  LOP3.LUT R21, R21, 0xffff, RZ, 0xc0, !PT ;  /* 0x0000ffff15157812 */ /* 0x000fe400078ec0ff */
[----:B------:R-:W-:Y:S02]  /*6bb20*/  LOP3.LUT R7, R7, 0xffff, RZ, 0xc0, !PT ;  /* 0x0000ffff07077812 */ /* 0x000fe400078ec0ff */
[----:B------:R-:W-:-:S04]  /*6bb30*/  LOP3.LUT R20, R20, 0xffff, RZ, 0xc0, !PT ;  /* 0x0000ffff14147812 */ /* 0x000fc800078ec0ff */
[----:B------:R-:W-:Y:S02]  /*6bb40*/  PRMT R7, R20, 0x3340, R7 ;  /* 0x0000334014077816 */ /* 0x000fe40000000007 */
[----:B------:R-:W-:-:S04]  /*6bb50*/  SHF.R.U32.HI R6, RZ, 0x8, R6 ;  /* 0x00000008ff067819 */ /* 0x000fc80000011606 */
[----:B------:R-:W-:Y:S02]  /*6bb60*/  LOP3.LUT R6, R6, 0xffff, RZ, 0xc0, !PT ;  /* 0x0000ffff06067812 */ /* 0x000fe400078ec0ff */
[----:B---3--:R-:W-:-:S04]  /*6bb70*/  SHF.R.U32.HI R9, RZ, 0x8, R9 ;  /* 0x00000008ff097819 */ /* 0x008fc80000011609 */
[----:B------:R-:W-:-:S04]  /*6bb80*/  LOP3.LUT R9, R9, 0xffff, RZ, 0xc0, !PT ;  /* 0x0000ffff09097812 */ /* 0x000fc800078ec0ff */
[--C-:B0-----:R-:W-:Y:S02]  /*6bb90*/  PRMT R23, R9, 0x3340, R1.reuse ;  /* 0x0000334009177816 */ /* 0x101fe40000000001 */
[----:B------:R-:W-:Y:S02]  /*6bba0*/  PRMT R9, R10, 0x3340, R8 ;  /* 0x000033400a097816 */ /* 0x000fe40000000008 */
[----:B------:R-:W-:Y:S01]  /*6bbb0*/  PRMT R8, R21, 0x3340, R1 ;  /* 0x0000334015087816 */ /* 0x000fe20000000001 */
[----:B------:R-:W-:Y:S01]  /*6bbc0*/  STL [R1+0x24], R23 ;  /* 0x0000241701007387 */ /* 0x000fe20000100800 */
[----:B----4-:R-:W-:-:S03]  /*6bbd0*/  SHF.R.U32.HI R20, RZ, 0x8, R22 ;  /* 0x00000008ff147819 */ /* 0x010fc60000011616 */
[----:B------:R0:W-:Y:S04]  /*6bbe0*/  STL [R1+0x38], R9 ;  /* 0x0000380901007387 */ /* 0x0001e80000100800 */
[----:B------:R5:W-:Y:S04]  /*6bbf0*/  STL [R1+0x34], R8 ;  /* 0x0000340801007387 */ /* 0x000be80000100800 */
[----:B------:R1:W-:Y:S04]  /*6bc00*/  STL [R1+0x48], R7 ;  /* 0x0000480701007387 */ /* 0x0003e80000100800 */
[----:B------:R-:W3:Y:S01]  /*6bc10*/  LDL.LU R22, [R1+0x10] ;  /* 0x0000100001167983 */ /* 0x000ee20000300800 */
[----:B0-----:R-:W-:-:S02]  /*6bc20*/  SHF.R.U32.HI R9, RZ, 0x8, R28 ;  /* 0x00000008ff097819 */ /* 0x001fc4000001161c */
[----:B-----5:R-:W-:Y:S01]  /*6bc30*/  SHF.R.U32.HI R8, RZ, 0x8, R27 ;  /* 0x00000008ff087819 */ /* 0x020fe2000001161b */
[----:B------:R-:W4:Y:S04]  /*6bc40*/  LDL.LU R28, [R1+0x68] ;  /* 0x00006800011c7983 */ /* 0x000f280000300800 */
[----:B------:R-:W5:Y:S01]  /*6bc50*/  LDL.LU R27, [R1+0x64] ;  /* 0x00006400011b7983 */ /* 0x000f620000300800 */
[----:B------:R-:W-:Y:S02]  /*6bc60*/  SHF.R.U32.HI R10, RZ, 0x8, R29 ;  /* 0x00000008ff0a7819 */ /* 0x000fe4000001161d */
[----:B-1----:R-:W-:Y:S02]  /*6bc70*/  SHF.R.U32.HI R7, RZ, 0x8, R19 ;  /* 0x00000008ff077819 */ /* 0x002fe40000011613 */
[----:B------:R-:W-:-:S02]  /*6bc80*/  LOP3.LUT R19, R20, 0xffff, RZ, 0xc0, !PT ;  /* 0x0000ffff14137812 */ /* 0x000fc400078ec0ff */
[----:B------:R-:W-:Y:S02]  /*6bc90*/  LOP3.LUT R9, R9, 0xffff, RZ, 0xc0, !PT ;  /* 0x0000ffff09097812 */ /* 0x000fe400078ec0ff */
[----:B------:R-:W-:Y:S02]  /*6bca0*/  LOP3.LUT R10, R10, 0xffff, RZ, 0xc0, !PT ;  /* 0x0000ffff0a0a7812 */ /* 0x000fe400078ec0ff */
[----:B------:R-:W-:Y:S02]  /*6bcb0*/  LOP3.LUT R8, R8, 0xffff, RZ, 0xc0, !PT ;  /* 0x0000ffff08087812 */ /* 0x000fe400078ec0ff */
[----:B------:R-:W-:Y:S02]  /*6bcc0*/  PRMT R19, R19, 0x3340, R1 ;  /* 0x0000334013137816 */ /* 0x000fe40000000001 */
[----:B------:R-:W-:Y:S02]  /*6bcd0*/  PRMT R9, R10, 0x3340, R9 ;  /* 0x000033400a097816 */ /* 0x000fe40000000009 */
[----:B------:R-:W-:-:S02]  /*6bce0*/  LOP3.LUT R7, R7, 0xffff, RZ, 0xc0, !PT ;  /* 0x0000ffff07077812 */ /* 0x000fc400078ec0ff */
[----:B------:R-:W-:Y:S01]  /*6bcf0*/  PRMT R8, R8, 0x3340, R1 ;  /* 0x0000334008087816 */ /* 0x000fe20000000001 */
[----:B------:R-:W-:Y:S01]  /*6bd00*/  STL [R1+0x20], R19 ;  /* 0x0000201301007387 */ /* 0x000fe20000100800 */
[----:B------:R-:W-:Y:S02]  /*6bd10*/  PRMT R7, R7, 0x3340, R6 ;  /* 0x0000334007077816 */ /* 0x000fe40000000006 */
[----:B--2---:R-:W-:Y:S01]  /*6bd20*/  SHF.R.U32.HI R6, RZ, 0x8, R26 ;  /* 0x00000008ff067819 */ /* 0x004fe2000001161a */
[----:B------:R-:W-:Y:S04]  /*6bd30*/  STL [R1+0x30], R9 ;  /* 0x0000300901007387 */ /* 0x000fe80000100800 */
[----:B------:R-:W-:Y:S04]  /*6bd40*/  STL [R1+0x2c], R8 ;  /* 0x00002c0801007387 */ /* 0x000fe80000100800 */
[----:B------:R-:W2:Y:S01]  /*6bd50*/  LDL.LU R26, [R1+0x8c] ;  /* 0x00008c00011a7983 */ /* 0x000ea20000300800 */
[----:B------:R-:W-:-:S02]  /*6bd60*/  SHF.R.U32.HI R18, RZ, 0x8, R18 ;  /* 0x00000008ff127819 */ /* 0x000fc40000011612 */
        /* <DEDUP_REMOVED lines=8> */
[----:B------:R-:W-:Y:S02]  /*6bdf0*/  LOP3.LUT R4, R4, 0xffff, RZ, 0xc0, !PT ;  /* 0x0000ffff04047812 */ /* 0x000fe400078ec0ff */
[----:B------:R-:W-:Y:S02]  /*6be00*/  LOP3.LUT R17, R17, 0xffff, RZ, 0xc0, !PT ;  /* 0x0000ffff11117812 */ /* 0x000fe400078ec0ff */
[--C-:B------:R-:W-:Y:S02]  /*6be10*/  PRMT R20, R6, 0x3340, R1.reuse ;  /* 0x0000334006147816 */ /* 0x100fe40000000001 */
[----:B------:R-:W-:-:S02]  /*6be20*/  PRMT R29, R18, 0x3340, R1 ;  /* 0x00003340121d7816 */ /* 0x000fc40000000001 */
[----:B------:R-:W-:Y:S02]  /*6be30*/  PRMT R5, R16, 0x3340, R5 ;  /* 0x0000334010057816 */ /* 0x000fe40000000005 */
[----:B------:R-:W-:Y:S01]  /*6be40*/  SHF.R.U32.HI R6, RZ, 0x8, R14 ;  /* 0x00000008ff067819 */ /* 0x000fe2000001160e */
[----:B------:R-:W-:Y:S01]  /*6be50*/  STL [R1+0x44], R7 ;  /* 0x0000440701007387 */ /* 0x000fe20000100800 */
[----:B------:R-:W-:Y:S02]  /*6be60*/  PRMT R4, R17, 0x3340, R4 ;  /* 0x0000334011047816 */ /* 0x000fe40000000004 */
[----:B------:R-:W-:Y:S01]  /*6be70*/  LOP3.LUT R6, R6, 0xffff, RZ, 0xc0, !PT ;  /* 0x0000ffff06067812 */ /* 0x000fe200078ec0ff */
[----:B------:R-:W-:Y:S04]  /*6be80*/  STL [R1+0x2d60], R20 ;  /* 0x002d601401007387 */ /* 0x000fe80000100800 */
[----:B------:R-:W-:Y:S04]  /*6be90*/  STL [R1+0x2d64], R29 ;  /* 0x002d641d01007387 */ /* 0x000fe80000100800 */
[----:B------:R4:W-:Y:S04]  /*6bea0*/  STL [R1], R5 ;  /* 0x0000000501007387 */ /* 0x0009e80000100800 */
[----:B------:R5:W-:Y:S01]  /*6beb0*/  STL [R1+0xc], R4 ;  /* 0x00000c0401007387 */ /* 0x000be20000100800 */
[----:B---3--:R-:W-:-:S02]  /*6bec0*/  SHF.R.U32.HI R21, RZ, 0x8, R22 ;  /* 0x00000008ff157819 */ /* 0x008fc40000011616 */
[----:B------:R-:W-:Y:S02]  /*6bed0*/  SHF.R.U32.HI R22, RZ, 0x8, R3 ;  /* 0x00000008ff167819 */ /* 0x000fe40000011603 */
[----:B------:R-:W-:Y:S02]  /*6bee0*/  SHF.R.U32.HI R3, RZ, 0x8, R15 ;  /* 0x00000008ff037819 */ /* 0x000fe4000001160f */
[----:B------:R-:W-:Y:S02]  /*6bef0*/  LOP3.LUT R21, R21, 0xffff, RZ, 0xc0, !PT ;  /* 0x0000ffff15157812 */ /* 0x000fe400078ec0ff */
[----:B------:R-:W-:Y:S02]  /*6bf00*/  LOP3.LUT R22, R22, 0xffff, RZ, 0xc0, !PT ;  /* 0x0000ffff16167812 */ /* 0x000fe400078ec0ff */
[----:B------:R-:W-:Y:S02]  /*6bf10*/  LOP3.LUT R3, R3, 0xffff, RZ, 0xc0, !PT ;  /* 0x0000ffff03037812 */ /* 0x000fe400078ec0ff */
[----:B----4-:R-:W-:-:S02]  /*6bf20*/  SHF.R.U32.HI R5, RZ, 0x8, R28 ;  /* 0x00000008ff057819 */ /* 0x010fc4000001161c */
[----:B-----5:R-:W-:Y:S02]  /*6bf30*/  SHF.R.U32.HI R4, RZ, 0x8, R27 ;  /* 0x00000008ff047819 */ /* 0x020fe4000001161b */
[--C-:B------:R-:W-:Y:S02]  /*6bf40*/  PRMT R21, R21, 0x3340, R1.reuse ;  /* 0x0000334015157816 */ /* 0x100fe40000000001 */
[----:B------:R-:W-:Y:S02]  /*6bf50*/  PRMT R22, R6, 0x3340, R22 ;  /* 0x0000334006167816 */ /* 0x000fe40000000016 */
[----:B------:R-:W-:Y:S01]  /*6bf60*/  PRMT R3, R3, 0x3340, R1 ;  /* 0x0000334003037816 */ /* 0x000fe20000000001 */
[----:B------:R-:W-:Y:S01]  /*6bf70*/  STL [R1+0x2d68], R21 ;  /* 0x002d681501007387 */ /* 0x000fe20000100800 */
[----:B------:R-:W-:Y:S02]  /*6bf80*/  LOP3.LUT R4, R4, 0xffff, RZ, 0xc0, !PT ;  /* 0x0000ffff04047812 */ /* 0x000fe400078ec0ff */
[----:B------:R-:W-:Y:S01]  /*6bf90*/  LOP3.LUT R5, R5, 0xffff, RZ, 0xc0, !PT ;  /* 0x0000ffff05057812 */ /* 0x000fe200078ec0ff */
[----:B------:R-:W-:Y:S04]  /*6bfa0*/  STL [R1+0x2d6c], R22 ;  /* 0x002d6c1601007387 */ /* 0x000fe80000100800 */
[----:B------:R0:W-:Y:S04]  /*6bfb0*/  STL [R1+0x2d70], R3 ;  /* 0x002d700301007387 */ /* 0x0001e80000100800 */
[----:B------:R-:W3:Y:S04]  /*6bfc0*/  LDL.LU R18, [R1+0x5c] ;  /* 0x00005c0001127983 */ /* 0x000ee80000300800 */
[----:B------:R-:W4:Y:S01]  /*6bfd0*/  LDL.LU R16, [R1+0x3c] ;  /* 0x00003c0001107983 */ /* 0x000f220000300800 */
[----:B0-----:R-:W-:-:S05]  /*6bfe0*/  PRMT R3, R5, 0x3340, R4 ;  /* 0x0000334005037816 */ /* 0x001fca0000000004 */
[----:B------:R-:W-:Y:S04]  /*6bff0*/  STL [R1+0x40], R3 ;  /* 0x0000400301007387 */ /* 0x000fe80000100800 */
[----:B------:R-:W5:Y:S04]  /*6c000*/  LDL.LU R20, [R1+0x74] ;  /* 0x0000740001147983 */ /* 0x000f680000300800 */
[----:B------:R-:W5:Y:S01]  /*6c010*/  LDL.LU R8, [R1+0x60] ;  /* 0x0000600001087983 */ /* 0x000f620000300800 */
[----:B--2---:R-:W-:-:S03]  /*6c020*/  SHF.R.U32.HI R4, RZ, 0x8, R26 ;  /* 0x00000008ff047819 */ /* 0x004fc6000001161a */
[----:B------:R-:W2:Y:S04]  /*6c030*/  LDL.LU R26, [R1+0x134] ;  /* 0x00013400011a7983 */ /* 0x000ea80000300800 */
[----:B------:R-:W2:Y:S04]  /*6c040*/  LDL.LU R9, [R1+0x130] ;  /* 0x0001300001097983 */ /* 0x000ea80000300800 */
[----:B------:R-:W2:Y:S04]  /*6c050*/  LDL.LU R25, [R1+0x12c] ;  /* 0x00012c0001197983 */ /* 0x000ea80000300800 */
[----:B------:R-:W2:Y:S04]  /*6c060*/  LDL.LU R19, [R1+0x128] ;  /* 0x0001280001137983 */ /* 0x000ea80000300800 */
[----:B------:R-:W2:Y:S04]  /*6c070*/  LDL.LU R24, [R1+0x124] ;  /* 0x0001240001187983 */ /* 0x000ea80000300800 */
[----:B------:R-:W2:Y:S01]  /*6c080*/  LDL.LU R23, [R1+0x120] ;  /* 0x0001200001177983 */ /* 0x000ea20000300800 */
[----:B------:R-:W0:Y:S01]  /*6c090*/  S2R R10, SR_TID.X ;  /* 0x00000000000a7919 */ /* 0x000e220000002100 */
        /* <DEDUP_REMOVED lines=11> */
[----:B------:R-:W-:Y:S02]  /*6c150*/  PRMT R2, R4, 0x3340, R1 ;  /* 0x0000334004027816 */ /* 0x000fe40000000001 */
[----:B------:R-:W-:-:S02]  /*6c160*/  PRMT R28, R11, 0x3340, R0 ;  /* 0x000033400b1c7816 */ /* 0x000fc40000000000 */
[----:B------:R-:W-:Y:S02]  /*6c170*/  PRMT R27, R13, 0x3340, R1 ;  /* 0x000033400d1b7816 */ /* 0x000fe40000000001 */
[----:B------:R-:W-:Y:S01]  /*6c180*/  PRMT R0, R12, 0x3340, R5 ;  /* 0x000033400c007816 */ /* 0x000fe20000000005 */
[----:B------:R1:W-:Y:S04]  /*6c190*/  STL [R1+0x2d74], R2 ;  /* 0x002d740201007387 */ /* 0x0003e80000100800 */
[----:B------:R-:W-:Y:S04]  /*6c1a0*/  STL [R1+0x2d78], R28 ;  /* 0x002d781c01007387 */ /* 0x000fe80000100800 */
[----:B------:R-:W-:Y:S04]  /*6c1b0*/  STL [R1+0x2d7c], R27 ;  /* 0x002d7c1b01007387 */ /* 0x000fe80000100800 */
[----:B------:R5:W-:Y:S01]  /*6c1c0*/  STL [R1+0x8], R0 ;  /* 0x0000080001007387 */ /* 0x000be20000100800 */
[----:B0-----:R-:W-:-:S05]  /*6c1d0*/  IMAD.SHL.U32 R7, R10, 0x4, RZ ;  /* 0x000000040a077824 */ /* 0x001fca00078e00ff */
[----:B-1----:R-:W-:Y:S02]  /*6c1e0*/  LOP3.LUT R2, R7, 0x70, RZ, 0xc0, !PT ;  /* 0x0000007007027812 */ /* 0x002fe400078ec0ff */
[----:B---3--:R-:W-:Y:S02]  /*6c1f0*/  SHF.R.U32.HI R6, RZ, 0x8, R18 ;  /* 0x00000008ff067819 */ /* 0x008fe40000011612 */
[----:B----4-:R-:W-:Y:S02]  /*6c200*/  SHF.R.U32.HI R4, RZ, 0x8, R16 ;  /* 0x00000008ff047819 */ /* 0x010fe40000011610 */
[----:B------:R-:W-:Y:S02]  /*6c210*/  LOP3.LUT R6, R6, 0xffff, RZ, 0xc0, !PT ;  /* 0x0000ffff06067812 */ /* 0x000fe400078ec0ff */
[----:B------:R-:W-:Y:S02]  /*6c220*/  LOP3.LUT R4, R4, 0xffff, RZ, 0xc0, !PT ;  /* 0x0000ffff04047812 */ /* 0x000fe400078ec0ff */
[----:B-----5:R-:W-:Y:S01]  /*6c230*/  SHF.R.U32.HI R0, RZ, 0x8, R8 ;  /* 0x00000008ff007819 */ /* 0x020fe20000011608 */
[C---:B------:R-:W-:Y:S01]  /*6c240*/  IMAD.SHL.U32 R8, R10.reuse, 0x20, RZ ;  /* 0x000000200a087824 */ /* 0x040fe200078e00ff */
[----:B------:R-:W-:-:S02]  /*6c250*/  LOP3.LUT R10, R10, 0x18, RZ, 0xc0, !PT ;  /* 0x000000180a0a7812 */ /* 0x000fc400078ec0ff */
[----:B------:R-:W-:Y:S02]  /*6c260*/  SHF.R.U32.HI R5, RZ, 0x8, R20 ;  /* 0x00000008ff057819 */ /* 0x000fe40000011614 */
[----:B------:R-:W-:Y:S02]  /*6c270*/  LOP3.LUT R8, R8, 0xc60, RZ, 0xc0, !PT ;  /* 0x00000c6008087812 */ /* 0x000fe400078ec0ff */
[----:B------:R-:W-:Y:S02]  /*6c280*/  LOP3.LUT R5, R5, 0xffff, RZ, 0xc0, !PT ;  /* 0x0000ffff05057812 */ /* 0x000fe400078ec0ff */
[----:B------:R-:W-:Y:S01]  /*6c290*/  LOP3.LUT R0, R0, 0xffff, RZ, 0xc0, !PT ;  /* 0x0000ffff00007812 */ /* 0x000fe200078ec0ff */
[----:B------:R-:W-:Y:S01]  /*6c2a0*/  IMAD R10, R10, 0x200, R8 ;  /* 0x000002000a0a7824 */ /* 0x000fe200078e0208 */
[----:B------:R-:W-:Y:S02]  /*6c2b0*/  PRMT R6, R6, 0x3340, R1 ;  /* 0x0000334006067816 */ /* 0x000fe40000000001 */
[----:B------:R-:W-:-:S02]  /*6c2c0*/  PRMT R4, R5, 0x3340, R4 ;  /* 0x0000334005047816 */ /* 0x000fc40000000004 */
[----:B------:R-:W-:Y:S02]  /*6c2d0*/  PRMT R3, R0, 0x3340, R1 ;  /* 0x0000334000037816 */ /* 0x000fe40000000001 */
[----:B------:R-:W-:Y:S01]  /*6c2e0*/  LOP3.LUT R0, R10, R2, RZ, 0x3c, !PT ;  /* 0x000000020a007212 */ /* 0x000fe200078e3cff */
[----:B------:R-:W-:Y:S01]  /*6c2f0*/  STL [R1+0x4], R6 ;  /* 0x0000040601007387 */ /* 0x000fe20000100800 */
[----:B--2---:R-:W-:-:S03]  /*6c300*/  LOP3.LUT R2, R9, 0xffff, RZ, 0xc0, !PT ;  /* 0x0000ffff09027812 */ /* 0x004fc600078ec0ff */
[----:B------:R-:W-:Y:S04]  /*6c310*/  STL [R1+0x18], R4 ;  /* 0x0000180401007387 */ /* 0x000fe80000100800 */
[----:B------:R0:W-:Y:S01]  /*6c320*/  STL [R1+0x2d80], R0 ;  /* 0x002d800001007387 */ /* 0x0001e20000100800 */
[----:B------:R-:W-:-:S03]  /*6c330*/  LOP3.LUT R22, R23, 0xffff, RZ, 0xc0, !PT ;  /* 0x0000ffff17167812 */ /* 0x000fc600078ec0ff */
[----:B------:R-:W-:Y:S01]  /*6c340*/  STL [R1+0x14], R3 ;  /* 0x0000140301007387 */ /* 0x000fe20000100800 */
[----:B0-----:R-:W-:-:S03]  /*6c350*/  LOP3.LUT R0, R19, 0xffff, RZ, 0xc0, !PT ;  /* 0x0000ffff13007812 */ /* 0x001fc600078ec0ff */
[----:B------:R-:W-:Y:S04]  /*6c360*/  STL [R1+0x10], R2 ;  /* 0x0000100201007387 */ /* 0x000fe80000100800 */
[----:B------:R0:W-:Y:S04]  /*6c370*/  STL [R1+0x1c], R0 ;  /* 0x00001c0001007387 */ /* 0x0001e80000100800 */
[----:B------:R-:W2:Y:S04]  /*6c380*/  LDL.LU R23, [R1+0x11c] ;  /* 0x00011c0001177983 */ /* 0x000ea80000300800 */
[----:B------:R-:W3:Y:S04]  /*6c390*/  LDL.LU R11, [R1+0x118] ;  /* 0x00011800010b7983 */ /* 0x000ee80000300800 */
[----:B------:R-:W4:Y:S04]  /*6c3a0*/  LDL.LU R12, [R1+0x114] ;  /* 0x00011400010c7983 */ /* 0x000f280000300800 */
[----:B0-----:R-:W5:Y:S04]  /*6c3b0*/  LDL.LU R0, [R1+0x110] ;  /* 0x0001100001007983 */ /* 0x001f680000300800 */
        /* <DEDUP_REMOVED lines=10> */
[----:B------:R-:W3:Y:S04]  /*6c460*/  LDL.LU R9, [R1+0xc0] ;  /* 0x0000c00001097983 */ /* 0x000ee80000300800 */
[----:B---3--:R0:W-:Y:S04]  /*6c470*/  STL [R1+0x2d8c], R9 ;  /* 0x002d8c0901007387 */ /* 0x0081e80000100800 */
[----:B0-----:R-:W3:Y:S04]  /*6c480*/  LDL R9, [R1+0x10] ;  /* 0x0000100001097983 */ /* 0x001ee80000100800 */
[----:B------:R-:W4:Y:S04]  /*6c490*/  LDL.LU R10, [R1+0xbc] ;  /* 0x0000bc00010a7983 */ /* 0x000f280000300800 */
[----:B----4-:R0:W-:Y:S04]  /*6c4a0*/  STL [R1+0x2d88], R10 ;  /* 0x002d880a01007387 */ /* 0x0101e80000100800 */
[----:B0-----:R-:W4:Y:S04]  /*6c4b0*/  LDL R10, [R1+0x1c] ;  /* 0x00001c00010a7983 */ /* 0x001f280000100800 */
[----:B------:R-:W4:Y:S04]  /*6c4c0*/  LDL.LU R21, [R1+0xb8] ;  /* 0x0000b80001157983 */ /* 0x000f280000300800 */
[----:B------:R-:W4:Y:S04]  /*6c4d0*/  LDL.LU R14, [R1+0xb4] ;  /* 0x0000b400010e7983 */ /* 0x000f280000300800 */
[----:B------:R-:W-:Y:S04]  /*6c4e0*/  STL [R1+0x28], R22 ;  /* 0x0000281601007387 */ /* 0x000fe80000100800 */
[----:B------:R-:W4:Y:S04]  /*6c4f0*/  LDL.LU R29, [R1+0xb0] ;  /* 0x0000b000011d7983 */ /* 0x000f280000300800 */
[----:B------:R-:W4:Y:S04]  /*6c500*/  LDL.LU R20, [R1+0xac] ;  /* 0x0000ac0001147983 */ /* 0x000f280000300800 */
[----:B------:R-:W4:Y:S04]  /*6c510*/  LDL.LU R15, [R1+0xa8] ;  /* 0x0000a800010f7983 */ /* 0x000f280000300800 */
[----:B------:R-:W5:Y:S01]  /*6c520*/  LDL.LU R16, [R1+0xa4] ;  /* 0x0000a40001107983 */ /* 0x000f620000300800 */
[----:B------:R-:W-:-:S02]  /*6c530*/  LOP3.LUT R11, R11, 0xffff, RZ, 0xc0, !PT ;  /* 0x0000ffff0b0b7812 */ /* 0x000fc400078ec0ff */
[----:B------:R-:W-:Y:S01]  /*6c540*/  LOP3.LUT R12, R12, 0xffff, RZ, 0xc0, !PT ;  /* 0x0000ffff0c0c7812 */ /* 0x000fe200078ec0ff */
[----:B-----5:R0:W-:Y:S04]  /*6c550*/  STL [R1+0x2d84], R16 ;  /* 0x002d841001007387 */ /* 0x0201e80000100800 */
[----:B0-----:R-:W5:Y:S01]  /*6c560*/  LDL.LU R16, [R1+0xdc] ;  /* 0x0000dc0001107983 */ /* 0x001f620000300800 */
[----:B------:R-:W-:Y:S02]  /*6c570*/  LOP3.LUT R0, R0, 0xffff, RZ, 0xc0, !PT ;  /* 0x0000ffff00007812 */ /* 0x000fe400078ec0ff */
[----:B--2---:R-:W-:Y:S01]  /*6c580*/  LOP3.LUT R13, R13, 0xffff, RZ, 0xc0, !PT ;  /* 0x0000ffff0d0d7812 */ /* 0x004fe200078ec0ff */
[----:B------:R-:W2:Y:S01]  /*6c590*/  LDL.LU R17, [R1+0xa0] ;  /* 0x0000a00001117983 */ /* 0x000ea20000300800 */
[----:B------:R-:W-:-:S03]  /*6c5a0*/  LOP3.LUT R3, R3, 0xffff, RZ, 0xc0, !PT ;  /* 0x0000ffff03037812 */ /* 0x000fc600078ec0ff */
[----:B------:R-:W2:Y:S01]  /*6c5b0*/  LDL.LU R18, [R1+0x9c] ;  /* 0x00009c0001127983 */ /* 0x000ea20000300800 */
[----:B------:R-:W-:-:S03]  /*6c5c0*/  LOP3.LUT R27, R27, 0xffff, RZ, 0xc0, !PT ;  /* 0x0000ffff1b1b7812 */ /* 0x000fc600078ec0ff */
[----:B------:R-:W2:Y:S01]  /*6c5d0*/  LDL.LU R19, [R1+0x98] ;  /* 0x0000980001137983 */ /* 0x000ea20000300800 */
[----:B------:R-:W-:-:S03]  /*6c5e0*/  LOP3.LUT R28, R28, 0xffff, RZ, 0xc0, !PT ;  /* 0x0000ffff1c1c7812 */ /* 0x000fc600078ec0ff */
[----:B------:R-:W-:Y:S01]  /*6c5f0*/  STL [R1+0x3c], R11 ;  /* 0x00003c0b01007387 */ /* 0x000fe20000100800 */
[----:B------:R-:W-:-:S03]  /*6c600*/  LOP3.LUT R2, R2, 0xffff, RZ, 0xc0, !PT ;  /* 0x0000ffff02027812 */ /* 0x000fc600078ec0ff */
[----:B------:R4:W-:Y:S04]  /*6c610*/  STL [R1+0x4c], R12 ;  /* 0x00004c0c01007387 */ /* 0x0009e80000100800 */
[----:B------:R-:W-:Y:S04]  /*6c620*/  STL [R1+0x5c], R0 ;  /* 0x00005c0001007387 */ /* 0x000fe80000100800 */
[----:B------:R-:W-:Y:S04]  /*6c630*/  STL [R1+0x50], R13 ;  /* 0x0000500d01007387 */ /* 0x000fe80000100800 */
[----:B------:R0:W-:Y:S01]  /*6c640*/  STL [R1+0x54], R3 ;  /* 0x0000540301007387 */ /* 0x0001e20000100800 */
[----:B---3--:R-:W-:-:S03]  /*6c650*/  PRMT R8, R8, 0x4210, R9 ;  /* 0x0000421008087816 */ /* 0x008fc60000000009 */
[----:B------:R-:W-:Y:S01]  /*6c660*/  STL [R1+0x60], R27 ;  /* 0x0000601b01007387 */ /* 0x000fe20000100800 */
[----:B-----5:R-:W-:-:S05]  /*6c670*/  LOP3.LUT R16, R16, 0xffff, RZ, 0xc0, !PT ;  /* 0x0000ffff10107812 */ /* 0x020fca00078ec0ff */
[----:B------:R1:W-:Y:S04]  /*6c680*/  STL [R1+0x58], R16 ;  /* 0x0000581001007387 */ /* 0x0003e80000100800 */
[----:B------:R3:W-:Y:S04]  /*6c690*/  STL [R1+0x64], R28 ;  /* 0x0000641c01007387 */ /* 0x0007e80000100800 */
[----:B------:R5:W-:Y:S04]  /*6c6a0*/  STL [R1+0x68], R2 ;  /* 0x0000680201007387 */ /* 0x000be80000100800 */
[----:B------:R-:W2:Y:S01]  /*6c6b0*/  LDL.LU R9, [R1+0x2d8c] ;  /* 0x002d8c0001097983 */ /* 0x000ea20000300800 */
[----:B----4-:R-:W-:-:S02]  /*6c6c0*/  PRMT R12, R14, 0x4210, R12 ;  /* 0x000042100e0c7816 */ /* 0x010fc4000000000c */
[----:B--2---:R-:W-:Y:S02]  /*6c6d0*/  PRMT R9, R9, 0x4210, R10 ;  /* 0x0000421009097816 */ /* 0x004fe4000000000a */
[----:B------:R-:W2:Y:S01]  /*6c6e0*/  LDL.LU R10, [R1+0x2d88] ;  /* 0x002d8800010a7983 */ /* 0x000ea20000300800 */
[----:B------:R-:W-:Y:S02]  /*6c6f0*/  PRMT R14, R20, 0x4210, R3 ;  /* 0x00004210140e7816 */ /* 0x000fe40000000003 */
[----:B------:R-:W-:Y:S01]  /*6c700*/  PRMT R11, R21, 0x4210, R11 ;  /* 0x00004210150b7816 */ /* 0x000fe2000000000b */
[----:B0-----:R-:W4:Y:S01]  /*6c710*/  LDL.LU R3, [R1+0x84] ;  /* 0x0000840001037983 */ /* 0x001f220000300800 */
[----:B------:R-:W-:Y:S02]  /*6c720*/  PRMT R13, R29, 0x4210, R13 ;  /* 0x000042101d0d7816 */ /* 0x000fe4000000000d */
[----:B------:R-:W-:Y:S02]  /*6c730*/  PRMT R15, R15, 0x4210, R16 ;  /* 0x000042100f0f7816 */ /* 0x000fe40000000010 */
[----:B--2---:R-:W-:-:S02]  /*6c740*/  PRMT R10, R10, 0x4210, R22 ;  /* 0x000042100a0a7816 */ /* 0x004fc40000000016 */
[----:B------:R-:W2:Y:S04]  /*6c750*/  LDL.LU R22, [R1+0x7c] ;  /* 0x00007c0001167983 */ /* 0x000ea80000300800 */
[----:B------:R-:W2:Y:S04]  /*6c760*/  LDL.LU R21, [R1+0x70] ;  /* 0x0000700001157983 */ /* 0x000ea80000300800 */
[----:B------:R-:W2:Y:S04]  /*6c770*/  LDL R29, [R1+0x24] ;  /* 0x00002400011d7983 */ /* 0x000ea80000100800 */
[----:B------:R-:W2:Y:S04]  /*6c780*/  LDL.LU R20, [R1+0x34] ;  /* 0x0000340001147983 */ /* 0x000ea80000300800 */
[----:B-1----:R-:W3:Y:S01]  /*6c790*/  LDL.LU R16, [R1+0x2d84] ;  /* 0x002d840001107983 */ /* 0x002ee20000300800 */
[----:B------:R-:W-:-:S02]  /*6c7a0*/  LOP3.LUT R26, R26, 0xffff, RZ, 0xc0, !PT ;  /* 0x0000ffff1a1a7812 */ /* 0x000fc400078ec0ff */
[----:B------:R-:W-:Y:S02]  /*6c7b0*/  LOP3.LUT R25, R25, 0xffff, RZ, 0xc0, !PT ;  /* 0x0000ffff19197812 */ /* 0x000fe400078ec0ff */
[----:B------:R-:W-:Y:S02]  /*6c7c0*/  LOP3.LUT R24, R24, 0xffff, RZ, 0xc0, !PT ;  /* 0x0000ffff18187812 */ /* 0x000fe400078ec0ff */
[----:B------:R-:W-:Y:S02]  /*6c7d0*/  LOP3.LUT R23, R23, 0xffff, RZ, 0xc0, !PT ;  /* 0x0000ffff17177812 */ /* 0x000fe400078ec0ff */
[----:B---3--:R-:W-:Y:S02]  /*6c7e0*/  PRMT R16, R16, 0x4210, R0 ;  /* 0x0000421010107816 */ /* 0x008fe40000000000 */
[----:B------:R-:W3:Y:S01]  /*6c7f0*/  LDL.LU R0, [R1+0x2d80] ;  /* 0x002d800001007983 */ /* 0x000ee20000300800 */
[----:B------:R-:W-:Y:S02]  /*6c800*/  PRMT R4, R4, 0x4210, R26 ;  /* 0x0000421004047816 */ /* 0x000fe4000000001a */
[----:B------:R-:W-:-:S02]  /*6c810*/  PRMT R5, R5, 0x4210, R25 ;  /* 0x0000421005057816 */ /* 0x000fc40000000019 */
[----:B------:R-:W-:Y:S02]  /*6c820*/  PRMT R6, R6, 0x4210, R24 ;  /* 0x0000421006067816 */ /* 0x000fe40000000018 */
[----:B------:R-:W-:Y:S02]  /*6c830*/  PRMT R7, R7, 0x4210, R23 ;  /* 0x0000421007077816 */ /* 0x000fe40000000017 */
[----:B------:R-:W-:Y:S02]  /*6c840*/  PRMT R17, R17, 0x4210, R27 ;  /* 0x0000421011117816 */ /* 0x000fe4000000001b */
[----:B------:R-:W2:Y:S01]  /*6c850*/  LDL.LU R27, [R1+0x2d7c] ;  /* 0x002d7c00011b7983 */ /* 0x000ea20000300800 */
[----:B------:R-:W-:Y:S02]  /*6c860*/  PRMT R18, R18, 0x4210, R28 ;  /* 0x0000421012127816 */ /* 0x000fe4000000001c */
[----:B------:R-:W-:Y:S01]  /*6c870*/  PRMT R19, R19, 0x4210, R2 ;  /* 0x0000421013137816 */ /* 0x000fe20000000002 */
[----:B------:R-:W2:Y:S04]  /*6c880*/  LDL.LU R28, [R1+0x2d78] ;  /* 0x002d7800011c7983 */ /* 0x000ea80000300800 */
[----:B-----5:R-:W5:Y:S04]  /*6c890*/  LDL.LU R2, [R1+0x2d74] ;  /* 0x002d740001027983 */ /* 0x020f680000300800 */
[----:B---3--:R0:W-:Y:S04]  /*6c8a0*/  STS.128 [R0+UR7], R4 ;  /* 0x0000000400007988 */ /* 0x0081e80008000c07 */
[----:B------:R1:W-:Y:S04]  /*6c8b0*/  STS.128 [R0+UR7+0x80], R8 ;  /* 0x0000800800007988 */ /* 0x0003e80008000c07 */
[----:B------:R3:W-:Y:S04]  /*6c8c0*/  STS.128 [R0+UR7+0x100], R12 ;  /* 0x0001000c00007988 */ /* 0x0007e80008000c07 */
[----:B0-----:R-:W5:Y:S04]  /*6c8d0*/  LDL.LU R4, [R1+0x94] ;  /* 0x0000940001047983 */ /* 0x001f680000300800 */
[----:B------:R-:W4:Y:S04]  /*6c8e0*/  LDL.LU R5, [R1+0x88] ;  /* 0x0000880001057983 */ /* 0x000f280000300800 */
[----:B------:R-:W2:Y:S04]  /*6c8f0*/  LDL.LU R6, [R1+0x80] ;  /* 0x0000800001067983 */ /* 0x000ea80000300800 */
[----:B------:R-:W5:Y:S04]  /*6c900*/  LDL.LU R7, [R1+0x78] ;  /* 0x0000780001077983 */ /* 0x000f680000300800 */
[----:B-1----:R-:W5:Y:S04]  /*6c910*/  LDL.LU R11, [R1+0x30] ;  /* 0x00003000010b7983 */ /* 0x002f680000300800 */
[----:B------:R-:W5:Y:S04]  /*6c920*/  LDL.LU R8, [R1+0x44] ;  /* 0x0000440001087983 */ /* 0x000f680000300800 */
[----:B------:R-:W5:Y:S04]  /*6c930*/  LDL.LU R9, [R1] ;  /* 0x0000000001097983 */ /* 0x000f680000300800 */
[----:B------:R-:W5:Y:S04]  /*6c940*/  LDL.LU R10, [R1+0xc] ;  /* 0x00000c00010a7983 */ /* 0x000f680000300800 */
[----:B---3--:R-:W3:Y:S04]  /*6c950*/  LDL.LU R15, [R1+0x90] ;  /* 0x00009000010f7983 */ /* 0x008ee80000300800 */
[----:B------:R-:W3:Y:S04]  /*6c960*/  LDL.LU R13, [R1+0x38] ;  /* 0x00003800010d7983 */ /* 0x000ee80000300800 */
[----:B------:R-:W3:Y:S04]  /*6c970*/  LDL.LU R12, [R1+0x48] ;  /* 0x00004800010c7983 */ /* 0x000ee80000300800 */
[----:B------:R0:W-:Y:S04]  /*6c980*/  STS.128 [R0+UR7+0x180], R16 ;  /* 0x0001801000007988 */ /* 0x0001e80008000c07 */
[----:B0-----:R-:W3:Y:S04]  /*6c990*/  LDL.LU R16, [R1+0x6c] ;  /* 0x00006c0001107983 */ /* 0x001ee80000300800 */
[----:B------:R-:W3:Y:S04]  /*6c9a0*/  LDL.LU R18, [R1+0x20] ;  /* 0x0000200001127983 */ /* 0x000ee80000300800 */
[----:B------:R-:W3:Y:S04]  /*6c9b0*/  LDL.LU R19, [R1+0x2c] ;  /* 0x00002c0001137983 */ /* 0x000ee80000300800 */
[----:B------:R0:W-:Y:S04]  /*6c9c0*/  STL [R1+0x2d58], R0 ;  /* 0x002d580001007387 */ /* 0x0001e80000100800 */
[----:B------:R-:W3:Y:S04]  /*6c9d0*/  LDL.LU R17, [R1+0x40] ;  /* 0x0000400001117983 */ /* 0x000ee80000300800 */
[----:B------:R-:W3:Y:S04]  /*6c9e0*/  LDL.LU R14, [R1+0x8] ;  /* 0x00000800010e7983 */ /* 0x000ee80000300800 */
[----:B0-----:R-:W3:Y:S01]  /*6c9f0*/  LDL.LU R0, [R1+0x14] ;  /* 0x0000140001007983 */ /* 0x001ee20000300800 */
[----:B----4-:R-:W-:-:S02]  /*6ca00*/  PRMT R5, R5, 0x5410, R3 ;  /* 0x0000541005057816 */ /* 0x010fc40000000003 */
[----:B--2---:R-:W-:Y:S02]  /*6ca10*/  PRMT R6, R6, 0x5410, R22 ;  /* 0x0000541006067816 */ /* 0x004fe40000000016 */
[----:B-----5:R-:W-:Y:S02]  /*6ca20*/  PRMT R7, R7, 0x5410, R21 ;  /* 0x0000541007077816 */ /* 0x020fe40000000015 */
[----:B---3--:R-:W-:Y:S02]  /*6ca30*/  PRMT R4, R4, 0x5410, R15 ;  /* 0x0000541004047816 */ /* 0x008fe4000000000f */
[----:B------:R-:W-:Y:S02]  /*6ca40*/  PRMT R13, R13, 0x5410, R20 ;  /* 0x000054100d0d7816 */ /* 0x000fe40000000014 */
[----:B------:R-:W-:Y:S01]  /*6ca50*/  PRMT R16, R16, 0x5410, R29 ;  /* 0x0000541010107816 */ /* 0x000fe2000000001d */
[----:B------:R0:W-:Y:S04]  /*6ca60*/  STL [R1+0x2d5c], R0 ;  /* 0x002d5c0001007387 */ /* 0x0001e80000100800 */
[----:B0-----:R-:W2:Y:S04]  /*6ca70*/  LDL.LU R0, [R1+0x4] ;  /* 0x0000040001007983 */ /* 0x001ea80000300800 */
[----:B------:R-:W3:Y:S04]  /*6ca80*/  LDL.LU R15, [R1+0x18] ;  /* 0x00001800010f7983 */ /* 0x000ee80000300800 */
[----:B------:R-:W4:Y:S04]  /*6ca90*/  LDL.LU R3, [R1+0x2d70] ;  /* 0x002d700001037983 */ /* 0x000f280000300800 */
[----:B------:R-:W4:Y:S04]  /*6caa0*/  LDL.LU R22, [R1+0x2d6c] ;  /* 0x002d6c0001167983 */ /* 0x000f280000300800 */
[----:B------:R-:W5:Y:S04]  /*6cab0*/  LDL.LU R21, [R1+0x2d68] ;  /* 0x002d680001157983 */ /* 0x000f680000300800 */
[----:B------:R-:W3:Y:S04]  /*6cac0*/  LDL.LU R29, [R1+0x2d64] ;  /* 0x002d6400011d7983 */ /* 0x000ee80000300800 */
[----:B------:R-:W3:Y:S01]  /*6cad0*/  LDL.LU R20, [R1+0x2d60] ;  /* 0x002d600001147983 */ /* 0x000ee20000300800 */
[----:B------:R-:W-:-:S03]  /*6cae0*/  PRMT R12, R12, 0x5410, R18 ;  /* 0x000054100c0c7816 */ /* 0x000fc60000000012 */
[----:B------:R-:W3:Y:S01]  /*6caf0*/  LDL.LU R18, [R1+0x68] ;  /* 0x0000680001127983 */ /* 0x000ee20000300800 */
[----:B------:R-:W-:Y:S02]  /*6cb00*/  PRMT R11, R11, 0x5410, R19 ;  /* 0x000054100b0b7816 */ /* 0x000fe40000000013 */
[----:B------:R-:W-:Y:S02]  /*6cb10*/  PRMT R4, R4, 0x5210, R26 ;  /* 0x0000521004047816 */ /* 0x000fe4000000001a */
[----:B------:R-:W-:Y:S02]  /*6cb20*/  PRMT R5, R5, 0x5210, R25 ;  /* 0x0000521005057816 */ /* 0x000fe40000000019 */
[----:B------:R-:W-:Y:S02]  /*6cb30*/  PRMT R6, R6, 0x5210, R24 ;  /* 0x0000521006067816 */ /* 0x000fe40000000018 */
[----:B------:R-:W-:Y:S02]  /*6cb40*/  PRMT R7, R7, 0x5210, R23 ;  /* 0x0000521007077816 */ /* 0x000fe40000000017 */
[----:B------:R-:W-:-:S02]  /*6cb50*/  PRMT R17, R17, 0x5410, R2 ;  /* 0x0000541011117816 */ /* 0x000fc40000000002 */
[----:B------:R-:W-:Y:S02]  /*6cb60*/  PRMT R2, R28, 0x5410, R27 ;  /* 0x000054101c027816 */ /* 0x000fe4000000001b */
[----:B--2---:R-:W-:Y:S02]  /*6cb70*/  PRMT R14, R14, 0x5410, R0 ;  /* 0x000054100e0e7816 */ /* 0x004fe40000000000 */
[----:B----4-:R-:W-:Y:S02]  /*6cb80*/  PRMT R3, R22, 0x5410, R3 ;  /* 0x0000541016037816 */ /* 0x010fe40000000003 */
[----:B-----5:R-:W-:Y:S02]  /*6cb90*/  PRMT R10, R10, 0x5410, R21 ;  /* 0x000054100a0a7816 */ /* 0x020fe40000000015 */
[----:B------:R-:W2:Y:S01]  /*6cba0*/  LDL.LU R21, [R1+0x64] ;  /* 0x0000640001157983 */ /* 0x000ea20000300800 */
[----:B---3--:R-:W-:-:S03]  /*6cbb0*/  PRMT R9, R9, 0x5410, R29 ;  /* 0x0000541009097816 */ /* 0x008fc6000000001d */
[----:B------:R-:W3:Y:S01]  /*6cbc0*/  LDL.LU R29, [R1+0x250] ;  /* 0x00025000011d7983 */ /* 0x000ee20000300800 */
[----:B------:R-:W-:-:S03]  /*6cbd0*/  PRMT R8, R8, 0x5410, R20 ;  /* 0x0000541008087816 */ /* 0x000fc60000000014 */
[----:B------:R-:W4:Y:S04]  /*6cbe0*/  LDL.LU R19, [R1+0x24c] ;  /* 0x00024c0001137983 */ /* 0x000f280000300800 */
[----:B------:R-:W5:Y:S04]  /*6cbf0*/  LDL.LU R20, [R1+0x248] ;  /* 0x0002480001147983 */ /* 0x000f680000300800 */
[----:B------:R-:W5:Y:S04]  /*6cc00*/  LDL.LU R22, [R1+0x1d0] ;  /* 0x0001d00001167983 */ /* 0x000f680000300800 */
[----:B------:R-:W3:Y:S04]  /*6cc10*/  LDL.LU R26, [R1+0x1c4] ;  /* 0x0001c400011a7983 */ /* 0x000ee80000300800 */
[----:B------:R-:W4:Y:S04]  /*6cc20*/  LDL.LU R25, [R1+0x1cc] ;  /* 0x0001cc0001197983 */ /* 0x000f280000300800 */
[----:B------:R-:W3:Y:S04]  /*6cc30*/  LDL.LU R24, [R1+0x1c8] ;  /* 0x0001c80001187983 */ /* 0x000ee80000300800 */
[----:B------:R-:W3:Y:S04]  /*6cc40*/  LDL.LU R23, [R1+0x60] ;  /* 0x0000600001177983 */ /* 0x000ee80000300800 */
[----:B------:R-:W3:Y:S04]  /*6cc50*/  LDL.LU R28, [R1+0x5c] ;  /* 0x00005c00011c7983 */ /* 0x000ee80000300800 */
[----:B------:R-:W3:Y:S04]  /*6cc60*/  LDL.LU R27, [R1+0x244] ;  /* 0x00024400011b7983 */ /* 0x000ee80000300800 */
[----:B------:R-:W2:Y:S02]  /*6cc70*/  LDL.LU R0, [R1+0x2d5c] ;  /* 0x002d5c0001007983 */ /* 0x000ea40000300800 */
[----:B--2---:R-:W-:-:S02]  /*6cc80*/  PRMT R15, R15, 0x5410, R0 ;  /* 0x000054100f0f7816 */ /* 0x004fc40000000000 */
[----:B------:R-:W2:Y:S04]  /*6cc90*/  LDL.LU R0, [R1+0x2d58] ;  /* 0x002d580001007983 */ /* 0x000ea80000300800 */
[----:B--2---:R0:W-:Y:S04]  /*6cca0*/  STS.128 [R0+UR7+0x200], R4 ;  /* 0x0002000400007988 */ /* 0x0041e80008000c07 */
[----:B0-----:R-:W2:Y:S04]  /*6ccb0*/  LDL.LU R4, [R1+0x10] ;  /* 0x0000100001047983 */ /* 0x001ea80000300800 */
[----:B------:R-:W5:Y:S04]  /*6ccc0*/  LDL.LU R5, [R1+0x1c] ;  /* 0x00001c0001057983 */ /* 0x000f680000300800 */
[----:B------:R-:W4:Y:S04]  /*6ccd0*/  LDL.LU R6, [R1+0x28] ;  /* 0x0000280001067983 */ /* 0x000f280000300800 */
[----:B------:R-:W3:Y:S01]  /*6cce0*/  LDL.LU R7, [R1+0x3c] ;  /* 0x00003c0001077983 */ /* 0x000ee20000300800 */
[----:B--2---:R-:W-:-:S03]  /*6ccf0*/  PRMT R4, R16, 0x5210, R4 ;  /* 0x0000521010047816 */ /* 0x004fc60000000004 */
[----:B------:R-:W2:Y:S01]  /*6cd00*/  LDL.LU R16, [R1+0x58] ;  /* 0x0000580001107983 */ /* 0x000ea20000300800 */
[----:B-----5:R-:W-:-:S03]  /*6cd10*/  PRMT R5, R13, 0x5210, R5 ;  /* 0x000052100d057816 */ /* 0x020fc60000000005 */
[----:B------:R-:W5:Y:S01]  /*6cd20*/  LDL.LU R13, [R1+0x54] ;  /* 0x00005400010d7983 */ /* 0x000f620000300800 */
[----:B----4-:R-:W-:-:S03]  /*6cd30*/  PRMT R6, R12, 0x5210, R6 ;  /* 0x000052100c067816 */ /* 0x010fc60000000006 */
[----:B------:R-:W4:Y:S01]  /*6cd40*/  LDL.LU R12, [R1+0x50] ;  /* 0x00005000010c7983 */ /* 0x000f220000300800 */
[----:B---3--:R-:W-:-:S03]  /*6cd50*/  PRMT R7, R11, 0x5210, R7 ;  /* 0x000052100b077816 */ /* 0x008fc60000000007 */
[----:B------:R-:W3:Y:S01]  /*6cd60*/  LDL.LU R11, [R1+0x4c] ;  /* 0x00004c00010b7983 */ /* 0x000ee20000300800 */
[----:B------:R-:W-:Y:S01]  /*6cd70*/  PRMT R14, R14, 0x5210, R21 ;  /* 0x000052100e0e7816 */ /* 0x000fe20000000015 */
[----:B------:R-:W-:Y:S02]  /*6cd80*/  IMAD.IADD R19, R25, 0x1, -R19 ;  /* 0x0000000119137824 */ /* 0x000fe400078e0a13 */
[----:B------:R0:W-:Y:S01]  /*6cd90*/  STS.128 [R0+UR7+0x280], R4 ;  /* 0x0002800400007988 */ /* 0x0001e20008000c07 */
[----:B------:R-:W-:Y:S01]  /*6cda0*/  IMAD.IADD R20, R22, 0x1, -R20 ;  /* 0x0000000116147824 */ /* 0x000fe200078e0a14 */
[----:B------:R-:W-:Y:S01]  /*6cdb0*/  PRMT R15, R15, 0x5210, R18 ;  /* 0x000052100f0f7816 */ /* 0x000fe20000000012 */
[----:B0-----:R-:W-:Y:S02]  /*6cdc0*/  FADD R7, R19, -1 ;  /* 0xbf80000013077421 */ /* 0x001fe40000000000 */
[----:B------:R-:W-:Y:S01]  /*6cdd0*/  FADD R19, R20, -1 ;  /* 0xbf80000014137421 */ /* 0x000fe20000000000 */
[----:B-----5:R-:W-:-:S02]  /*6cde0*/  PRMT R10, R10, 0x5210, R13 ;  /* 0x000052100a0a7816 */ /* 0x020fc4000000000d */
[----:B----4-:R-:W-:Y:S02]  /*6cdf0*/  PRMT R9, R9, 0x5210, R12 ;  /* 0x0000521009097816 */ /* 0x010fe4000000000c */
[----:B---3--:R-:W-:Y:S02]  /*6ce00*/  PRMT R8, R8, 0x5210, R11 ;  /* 0x0000521008087816 */ /* 0x008fe4000000000b */
[----:B--2---:R-:W-:Y:S01]  /*6ce10*/  PRMT R11, R3, 0x5210, R16 ;  /* 0x00005210030b7816 */ /* 0x004fe20000000010 */
[----:B------:R-:W-:Y:S01]  /*6ce20*/  IMAD.IADD R3, R26, 0x1, -R27 ;  /* 0x000000011a037824 */ /* 0x000fe200078e0a1b */
[----:B------:R-:W-:-:S03]  /*6ce30*/  PRMT R12, R17, 0x5210, R28 ;  /* 0x00005210110c7816 */ /* 0x000fc6000000001c */
[----:B------:R0:W-:Y:S04]  /*6ce40*/  STS.128 [R0+UR7+0x300], R8 ;  /* 0x0003000800007988 */ /* 0x0001e80008000c07 */
[----:B0-----:R-:W2:Y:S04]  /*6ce50*/  LDL.LU R11, [R1+0x260] ;  /* 0x00026000010b7983 */ /* 0x001ea80000300800 */
[----:B------:R-:W3:Y:S04]  /*6ce60*/  LDL.LU R28, [R1+0x25c] ;  /* 0x00025c00011c7983 */ /* 0x000ee80000300800 */
[----:B------:R-:W4:Y:S04]  /*6ce70*/  LDL.LU R27, [R1+0x258] ;  /* 0x00025800011b7983 */ /* 0x000f280000300800 */
[----:B------:R-:W5:Y:S01]  /*6ce80*/  LDL.LU R21, [R1+0x1c0] ;  /* 0x0001c00001157983 */ /* 0x000f620000300800 */
[----:B------:R-:W-:Y:S01]  /*6ce90*/  PRMT R13, R2, 0x5210, R23 ;  /* 0x00005210020d7816 */ /* 0x000fe20000000017 */
[----:B------:R-:W-:-:S02]  /*6cea0*/  IMAD.IADD R17, R24, 0x1, -R29 ;  /* 0x0000000118117824 */ /* 0x000fc400078e0a1d */
[----:B------:R-:W-:Y:S01]  /*6ceb0*/  FADD R3, R3, -1 ;  /* 0xbf80000003037421 */ /* 0x000fe20000000000 */
[----:B------:R-:W-:Y:S01]  /*6cec0*/  IMAD.MOV.U32 R2, RZ, RZ, 0x3dc6b27f ;  /* 0x3dc6b27fff027424 */ /* 0x000fe200078e00ff */
[----:B------:R-:W0:Y:S01]  /*6ced0*/  S2R R18, SR_TID.X ;  /* 0x0000000000127919 */ /* 0x000e220000002100 */
[----:B------:R-:W-:Y:S01]  /*6cee0*/  FADD R5, R17, -1 ;  /* 0xbf80000011057421 */ /* 0x000fe20000000000 */
[----:B------:R-:W1:Y:S01]  /*6cef0*/  LDC R23, c[0x0][0x278] ;  /* 0x00009e00ff177b82 */ /* 0x000e620000000800 */
[-C--:B------:R-:W-:Y:S01]  /*6cf00*/  FFMA.FTZ R4, R7, R2.reuse, -0.16845393180847167969 ;  /* 0xbe2c7f3007047423 */ /* 0x080fe20000010002 */
[----:B------:R0:W-:Y:S01]  /*6cf10*/  STS.128 [R0+UR7+0x380], R12 ;  /* 0x0003800c00007988 */ /* 0x0001e20008000c07 */
[----:B------:R-:W-:Y:S02]  /*6cf20*/  FFMA.FTZ R16, R3, R2, -0.16845393180847167969 ;  /* 0xbe2c7f3003107423 */ /* 0x000fe40000010002 */
[----:B------:R-:W-:-:S03]  /*6cf30*/  FFMA.FTZ R4, R7, R4, 0.1716887056827545166 ;  /* 0x3e2fcf2a07047423 */ /* 0x000fc60000010004 */
[----:B------:R-:W-:Y:S01]  /*6cf40*/  BAR.SYNC.DEFER_BLOCKING 0x0 ;  /* 0x0000000000007b1d */ /* 0x000fe20000010000 */
[----:B------:R-:W-:Y:S01]  /*6cf50*/  FFMA.FTZ R4, R7, R4, -0.17900948226451873779 ;  /* 0xbe374e4307047423 */ /* 0x000fe20000010004 */
[-C--:B0-----:R-:W-:Y:S01]  /*6cf60*/  FFMA.FTZ R0, R5, R2.reuse, -0.16845393180847167969 ;  /* 0xbe2c7f3005007423 */ /* 0x081fe20000010002 */
[----:B------:R-:W-:-:S03]  /*6cf70*/  FFMA.FTZ R2, R19, R2, -0.16845393180847167969 ;  /* 0xbe2c7f3013027423 */ /* 0x000fc60000010002 */
[----:B------:R-:W-:Y:S01]  /*6cf80*/  FFMA.FTZ R0, R5, R0, 0.1716887056827545166 ;  /* 0x3e2fcf2a05007423 */ /* 0x000fe20000010000 */
[----:B------:R-:W-:Y:S01]  /*6cf90*/  FFMA.FTZ R2, R19, R2, 0.1716887056827545166 ;  /* 0x3e2fcf2a13027423 */ /* 0x000fe20000010002 */
[----:B------:R-:W-:Y:S02]  /*6cfa0*/  FFMA.FTZ R4, R7, R4, 0.20512372255325317383 ;  /* 0x3e520bf407047423 */ /* 0x000fe40000010004 */
[----:B------:R-:W-:Y:S01]  /*6cfb0*/  FFMA.FTZ R0, R5, R0, -0.17900948226451873779 ;  /* 0xbe374e4305007423 */ /* 0x000fe20000010000 */
[----:B------:R-:W-:Y:S01]  /*6cfc0*/  FFMA.FTZ R2, R19, R2, -0.17900948226451873779 ;  /* 0xbe374e4313027423 */ /* 0x000fe20000010002 */
[----:B------:R-:W-:Y:S02]  /*6cfd0*/  FFMA.FTZ R4, R7, R4, -0.24046532809734344482 ;  /* 0xbe763c8b07047423 */ /* 0x000fe40000010004 */
[----:B------:R-:W-:Y:S01]  /*6cfe0*/  FFMA.FTZ R0, R5, R0, 0.20512372255325317383 ;  /* 0x3e520bf405007423 */ /* 0x000fe20000010000 */
[----:B------:R-:W-:Y:S01]  /*6cff0*/  FFMA.FTZ R2, R19, R2, 0.20512372255325317383 ;  /* 0x3e520bf413027423 */ /* 0x000fe20000010002 */
[----:B------:R-:W-:-:S02]  /*6d000*/  FFMA.FTZ R4, R7, R4, 0.28857114911079406738 ;  /* 0x3e93bf9907047423 */ /* 0x000fc40000010004 */
[----:B------:R-:W-:Y:S01]  /*6d010*/  FFMA.FTZ R0, R5, R0, -0.24046532809734344482 ;  /* 0xbe763c8b05007423 */ /* 0x000fe20000010000 */
[----:B------:R-:W-:Y:S01]  /*6d020*/  FFMA.FTZ R2, R19, R2, -0.24046532809734344482 ;  /* 0xbe763c8b13027423 */ /* 0x000fe20000010002 */
[----:B------:R-:W-:Y:S02]  /*6d030*/  FFMA.FTZ R4, R7, R4, -0.36067417263984680176 ;  /* 0xbeb8aa4907047423 */ /* 0x000fe40000010004 */
[----:B------:R-:W-:Y:S01]  /*6d040*/  FFMA.FTZ R0, R5, R0, 0.28857114911079406738 ;  /* 0x3e93bf9905007423 */ /* 0x000fe20000010000 */
[----:B------:R-:W-:Y:S01]  /*6d050*/  FFMA.FTZ R6, R19, R2, 0.28857114911079406738 ;  /* 0x3e93bf9913067423 */ /* 0x000fe20000010002 */
[----:B------:R-:W-:Y:S02]  /*6d060*/  FFMA.FTZ R4, R7, R4, 0.48089820146560668945 ;  /* 0x3ef6384a07047423 */ /* 0x000fe40000010004 */
[----:B------:R-:W-:Y:S01]  /*6d070*/  FFMA.FTZ R2, R5, R0, -0.36067417263984680176 ;  /* 0xbeb8aa4905027423 */ /* 0x000fe20000010000 */
[----:B------:R-:W-:Y:S01]  /*6d080*/  FFMA.FTZ R6, R19, R6, -0.36067417263984680176 ;  /* 0xbeb8aa4913067423 */ /* 0x000fe20000010006 */
[----:B------:R-:W-:Y:S01]  /*6d090*/  FFMA.FTZ R4, R7, R4, -0.72134751081466674805 ;  /* 0xbf38aa3b07047423 */ /* 0x000fe20000010004 */
[----:B------:R-:W-:Y:S01]  /*6d0a0*/  FFMA.FTZ R16, R3, R16, 0.1716887056827545166 ;  /* 0x3e2fcf2a03107423 */ /* 0x000fe20000010010 */
[----:B------:R-:W-:Y:S01]  /*6d0b0*/  FFMA.FTZ R2, R5, R2, 0.48089820146560668945 ;  /* 0x3ef6384a05027423 */ /* 0x000fe20000010002 */
[----:B------:R-:W-:Y:S01]  /*6d0c0*/  FFMA.FTZ R6, R19, R6, 0.48089820146560668945 ;  /* 0x3ef6384a13067423 */ /* 0x000fe20000010006 */
[----:B------:R-:W-:Y:S01]  /*6d0d0*/  FMUL R4, R7, R4 ;  /* 0x0000000407047220 */ /* 0x000fe20000400000 */
[----:B------:R-:W-:Y:S01]  /*6d0e0*/  FFMA.FTZ R16, R3, R16, -0.17900948226451873779 ;  /* 0xbe374e4303107423 */ /* 0x000fe20000010010 */
[----:B------:R-:W-:Y:S01]  /*6d0f0*/  FFMA.FTZ R2, R5, R2, -0.72134751081466674805 ;  /* 0xbf38aa3b05027423 */ /* 0x000fe20000010002 */
[----:B------:R-:W-:Y:S01]  /*6d100*/  FFMA.FTZ R6, R19, R6, -0.72134751081466674805 ;  /* 0xbf38aa3b13067423 */ /* 0x000fe20000010006 */
[----:B------:R-:W-:Y:S01]  /*6d110*/  FMUL R4, R7, R4 ;  /* 0x0000000407047220 */ /* 0x000fe20000400000 */
[----:B------:R-:W-:Y:S01]  /*6d120*/  FFMA.FTZ R16, R3, R16, 0.20512372255325317383 ;  /* 0x3e520bf403107423 */ /* 0x000fe20000010010 */
[----:B------:R-:W-:Y:S01]  /*6d130*/  FMUL R2, R5, R2 ;  /* 0x0000000205027220 */ /* 0x000fe20000400000 */
[----:B------:R-:W-:Y:S01]  /*6d140*/  FMUL R6, R19, R6 ;  /* 0x0000000613067220 */ /* 0x000fe20000400000 */
[----:B------:R-:W-:Y:S01]  /*6d150*/  FFMA.FTZ R4, R7, 1.4426950216293334961, R4 ;  /* 0x3fb8aa3b07047823 */ /* 0x000fe20000010004 */
[----:B------:R-:W-:Y:S01]  /*6d160*/  FFMA.FTZ R16, R3, R16, -0.24046532809734344482 ;  /* 0xbe763c8b03107423 */ /* 0x000fe20000010010 */
[----:B------:R-:W-:Y:S01]  /*6d170*/  FMUL R2, R5, R2 ;  /* 0x0000000205027220 */ /* 0x000fe20000400000 */
[----:B------:R-:W-:-:S02]  /*6d180*/  FMUL R6, R19, R6 ;  /* 0x0000000613067220 */ /* 0x000fc40000400000 */
[----:B------:R-:W-:Y:S01]  /*6d190*/  FFMA.FTZ R16, R3, R16, 0.28857114911079406738 ;  /* 0x3e93bf9903107423 */ /* 0x000fe20000010010 */
[----:B------:R-:W-:Y:S01]  /*6d1a0*/  FFMA.FTZ R2, R5, 1.4426950216293334961, R2 ;  /* 0x3fb8aa3b05027823 */ /* 0x000fe20000010002 */
[----:B------:R-:W-:Y:S02]  /*6d1b0*/  FFMA.FTZ R19, R19, 1.4426950216293334961, R6 ;  /* 0x3fb8aa3b13137823 */ /* 0x000fe40000010006 */
[----:B------:R-:W-:-:S04]  /*6d1c0*/  FFMA.FTZ R16, R3, R16, -0.36067417263984680176 ;  /* 0xbeb8aa4903107423 */ /* 0x000fc80000010010 */
[----:B------:R-:W-:Y:S01]  /*6d1d0*/  FFMA.FTZ R16, R3, R16, 0.48089820146560668945 ;  /* 0x3ef6384a03107423 */ /* 0x000fe20000010010 */
[----:B------:R-:W-:-:S03]  /*6d1e0*/  SHF.R.U32.HI R18, RZ, 0x5, R18 ;  /* 0x00000005ff127819 */ /* 0x000fc60000011612 */
[----:B------:R-:W-:Y:S01]  /*6d1f0*/  FFMA.FTZ R16, R3, R16, -0.72134751081466674805 ;  /* 0xbf38aa3b03107423 */ /* 0x000fe20000010010 */
[----:B------:R-:W-:-:S03]  /*6d200*/  SGXT.U32 R18, R18, 0x2 ;  /* 0x000000021212781a */ /* 0x000fc60000000000 */
[C---:B------:R-:W-:Y:S02]  /*6d210*/  FMUL R16, R3.reuse, R16 ;  /* 0x0000001003107220 */ /* 0x040fe40000400000 */
[----:B-1----:R-:W-:Y:S02]  /*6d220*/  IMAD R18, R18, R23, RZ ;  /* 0x0000001712127224 */ /* 0x002fe400078e02ff */
[C---:B------:R-:W-:Y:S01]  /*6d230*/  FMUL R0, R3.reuse, R16 ;  /* 0x0000001003007220 */ /* 0x040fe20000400000 */
[----:B------:R-:W-:Y:S01]  /*6d240*/  ISETP.GE.U32.AND P3, PT, R26, 0x7f800000, PT ;  /* 0x7f8000001a00780c */ /* 0x000fe20003f66070 */
[----:B------:R-:W0:Y:S02]  /*6d250*/  LDC.64 R16, c[0x0][0x228] ;  /* 0x00008a00ff107b82 */ /* 0x000e240000000a00 */
[----:B------:R-:W-:Y:S01]  /*6d260*/  FFMA.FTZ R0, R3, 1.4426950216293334961, R0 ;  /* 0x3fb8aa3b03007823 */ /* 0x000fe20000010000 */
[----:B------:R-:W-:-:S04]  /*6d270*/  IMAD R3, R23, 0x4, R18 ;  /* 0x0000000417037824 */ /* 0x000fc800078e0212 */
[----:B------:R-:W-:Y:S01]  /*6d280*/  IMAD R29, R23, 0x4, R3 ;  /* 0x00000004171d7824 */ /* 0x000fe200078e0203 */
[----:B------:R-:W-:Y:S01]  /*6d290*/  FSETP.NEU.AND P1, PT, R26, RZ, PT ;  /* 0x000000ff1a00720b */ /* 0x000fe20003f2d000 */
[----:B----4-:R-:W-:Y:S02]  /*6d2a0*/  FADD R8, R27, R4 ;  /* 0x000000041b087221 */ /* 0x010fe40000000000 */
[----:B-----5:R-:W1:Y:S01]  /*6d2b0*/  LDS.128 R4, [R21+UR7] ;  /* 0x0000000715047984 */ /* 0x020e620008000c00 */
[----:B--2---:R-:W-:Y:S01]  /*6d2c0*/  FADD R10, R11, R0 ;  /* 0x000000000b0a7221 */ /* 0x004fe20000000000 */
[C---:B------:R-:W-:Y:S02]  /*6d2d0*/  IMAD R0, R23.reuse, 0x4, R29 ;  /* 0x0000000417007824 */ /* 0x040fe400078e021d */
[----:B---3--:R-:W-:Y:S01]  /*6d2e0*/  FADD R9, R28, R2 ;  /* 0x000000021c097221 */ /* 0x008fe20000000000 */
[----:B------:R-:W-:Y:S01]  /*6d2f0*/  ISETP.GE.U32.AND P4, PT, R24, 0x7f800000, PT ;  /* 0x7f8000001800780c */ /* 0x000fe20003f86070 */
[----:B------:R-:W-:Y:S01]  /*6d300*/  LDS.128 R12, [R21+UR7+0x400] ;  /* 0x00040007150c7984 */ /* 0x000fe20008000c00 */
[----:B------:R-:W-:-:S02]  /*6d310*/  IMAD R2, R23, 0x4, R0 ;  /* 0x0000000417027824 */ /* 0x000fc400078e0200 */
[----:B------:R-:W-:-:S04]  /*6d320*/  @P3 IMAD.MOV.U32 R0, RZ, RZ, 0x7f800000 ;  /* 0x7f800000ff003424 */ /* 0x000fc800078e00ff */
[----:B------:R-:W-:Y:S01]  /*6d330*/  @P3 FFMA.FTZ R10, R26, R0, +INF ;  /* 0x7f8000001a0a3423 */ /* 0x000fe20000010000 */
[----:B-1----:R-:W-:Y:S04]  /*6d340*/  STL.64 [R1+0x10], R4 ;  /* 0x0000100401007387 */ /* 0x002fe80000100a00 */
[----:B------:R-:W-:Y:S04]  /*6d350*/  STL.64 [R1+0x18], R6 ;  /* 0x0000180601007387 */ /* 0x000fe80000100a00 */
[----:B------:R1:W-:Y:S02]  /*6d360*/  STL [R1+0x4c], R2 ;  /* 0x00004c0201007387 */ /* 0x0003e40000100800 */
[----:B-1----:R-:W-:-:S05]  /*6d370*/  IMAD R2, R23, 0x4, R2 ;  /* 0x0000000417027824 */ /* 0x002fca00078e0202 */
[----:B------:R1:W-:Y:S04]  /*6d380*/  STL [R1+0x30], R2 ;  /* 0x0000300201007387 */ /* 0x0003e80000100800 */
[----:B------:R-:W-:Y:S04]  /*6d390*/  STL [R1+0x35c], R10 ;  /* 0x00035c0a01007387 */ /* 0x000fe80000100800 */
[----:B------:R-:W2:Y:S01]  /*6d3a0*/  LDL.LU R26, [R1+0x264] ;  /* 0x00026400011a7983 */ /* 0x000ea20000300800 */
[----:B------:R-:W-:Y:S01]  /*6d3b0*/  LOP3.LUT R27, R21, 0x40, RZ, 0x3c, !PT ;  /* 0x00000040151b7812 */ /* 0x000fe200078e3cff */
[----:B------:R-:W-:-:S04]  /*6d3c0*/  IMAD.MOV.U32 R20, RZ, RZ, R4 ;  /* 0x000000ffff147224 */ /* 0x000fc800078e0004 */
[----:B------:R-:W3:Y:S01]  /*6d3d0*/  LDS.128 R4, [R27+UR7] ;  /* 0x000000071b047984 */ /* 0x000ee20008000c00 */
[----:B-1----:R-:W-:-:S05]  /*6d3e0*/  IMAD R2, R23, 0x4, R2 ;  /* 0x0000000417027824 */ /* 0x002fca00078e0202 */
[----:B------:R1:W-:Y:S01]  /*6d3f0*/  STL [R1+0x34], R2 ;  /* 0x0000340201007387 */ /* 0x0003e20000100800 */
[----:B------:R-:W-:Y:S01]  /*6d400*/  @P4 IMAD.MOV.U32 R0, RZ, RZ, 0x7f800000 ;  /* 0x7f800000ff004424 */ /* 0x000fe200078e00ff */
[----:B------:R-:W-:-:S03]  /*6d410*/  FSETP.NEU.AND P3, PT, R24, RZ, PT ;  /* 0x000000ff1800720b */ /* 0x000fc60003f6d000 */
[----:B------:R-:W-:Y:S02]  /*6d420*/  @P4 FFMA.FTZ R9, R24, R0, +INF ;  /* 0x7f80000018094423 */ /* 0x000fe40000010000 */
[----:B------:R-:W4:Y:S01]  /*6d430*/  S2R R24, SR_TID.X ;  /* 0x0000000000187919 */ /* 0x000f220000002100 */
[----:B-1----:R-:W-:Y:S01]  /*6d440*/  IMAD R2, R23, 0x4, R2 ;  /* 0x0000000417027824 */ /* 0x002fe200078e0202 */
[----:B---3--:R-:W-:Y:S04]  /*6d450*/  STL [R1+0x2bd8], R5 ;  /* 0x002bd80501007387 */ /* 0x008fe80000100800 */
[----:B------:R1:W-:Y:S02]  /*6d460*/  STL.64 [R1+0x2b78], R6 ;  /* 0x002b780601007387 */ /* 0x0003e40000100a00 */
[----:B-1----:R-:W1:Y:S02]  /*6d470*/  LDC R7, c[0x0][0x278] ;  /* 0x00009e00ff077b82 */ /* 0x002e640000000800 */
[----:B------:R3:W-:Y:S01]  /*6d480*/  STL [R1+0x38], R2 ;  /* 0x0000380201007387 */ /* 0x0007e20000100800 */
[----:B------:R-:W-:Y:S01]  /*6d490*/  ISETP.GE.U32.AND P2, PT, R25, 0x7f800000, PT ;  /* 0x7f8000001900780c */ /* 0x000fe20003f46070 */
[----:B-1----:R-:W-:-:S02]  /*6d4a0*/  IMAD R6, R7, 0x4, R2 ;  /* 0x0000000407067824 */ /* 0x002fc400078e0202 */
[----:B---3--:R-:W1:Y:S10]  /*6d4b0*/  S2R R2, SR_CTAID.X ;  /* 0x0000000000027919 */ /* 0x008e740000002500 */
[----:B------:R-:W-:Y:S01]  /*6d4c0*/  @P2 IMAD.MOV.U32 R0, RZ, RZ, 0x7f800000 ;  /* 0x7f800000ff002424 */ /* 0x000fe200078e00ff */
[----:B------:R4:W-:Y:S04]  /*6d4d0*/  STL [R1+0x358], R9 ;  /* 0x0003580901007387 */ /* 0x0009e80000100800 */
[----:B------:R-:W-:Y:S01]  /*6d4e0*/  STL [R1+0x4], R13 ;  /* 0x0000040d01007387 */ /* 0x000fe20000100800 */
[----:B------:R-:W-:-:S03]  /*6d4f0*/  @P2 FFMA.FTZ R8, R25, R0, +INF ;  /* 0x7f80000019082423 */ /* 0x000fc60000010000 */
[----:B------:R-:W-:Y:S01]  /*6d500*/  STL.64 [R1+0x8], R14 ;  /* 0x0000080e01007387 */ /* 0x000fe20000100a00 */
[----:B----4-:R-:W-:-:S03]  /*6d510*/  LOP3.LUT R9, R24, 0x1f, RZ, 0xc0, !PT ;  /* 0x0000001f18097812 */ /* 0x010fc600078ec0ff */
[----:B------:R3:W-:Y:S02]  /*6d520*/  STL [R1+0x3c], R6 ;  /* 0x00003c0601007387 */ /* 0x0007e40000100800 */
[----:B---3--:R-:W-:-:S05]  /*6d530*/  IMAD R6, R7, 0x4, R6 ;  /* 0x0000000407067824 */ /* 0x008fca00078e0206 */
[----:B------:R3:W-:Y:S01]  /*6d540*/  STL [R1+0x40], R6 ;  /* 0x0000400601007387 */ /* 0x0007e20000100800 */
[----:B-1----:R-:W-:-:S03]  /*6d550*/  IMAD R2, R2, 0x20, R9 ;  /* 0x0000002002027824 */ /* 0x002fc600078e0209 */
[----:B------:R-:W-:Y:S04]  /*6d560*/  STL [R1+0x354], R8 ;  /* 0x0003540801007387 */ /* 0x000fe80000100800 */
[----:B------:R-:W1:Y:S01]  /*6d570*/  LDS.128 R8, [R27+UR7+0x400] ;  /* 0x000400071b087984 */ /* 0x000e620008000c00 */
[----:B------:R-:W-:-:S03]  /*6d580*/  IMAD.MOV.U32 R5, RZ, RZ, R12 ;  /* 0x000000ffff057224 */ /* 0x000fc600078e000c */
[----:B------:R-:W4:Y:S01]  /*6d590*/  LDS.128 R12, [R21+UR7+0x800] ;  /* 0x00080007150c7984 */ /* 0x000f220008000c00 */
[----:B------:R-:W-:Y:S01]  /*6d5a0*/  ISETP.GE.U32.AND P4, PT, R22, 0x7f800000, PT ;  /* 0x7f8000001600780c */ /* 0x000fe20003f86070 */
[----:B------:R-:W-:Y:S01]  /*6d5b0*/  UIMAD UR4, UR8, UR4, URZ ;  /* 0x00000004080472a4 */ /* 0x000fe2000f8e023f */
[----:B------:R-:W-:Y:S02]  /*6d5c0*/  IMAD R2, R2, UR5, RZ ;  /* 0x0000000502027c24 */ /* 0x000fe4000f8e02ff */
[----:B---3--:R-:W-:Y:S01]  /*6d5d0*/  IMAD R6, R7, 0x4, R6 ;  /* 0x0000000407067824 */ /* 0x008fe200078e0206 */
[----:B------:R-:W-:Y:S02]  /*6d5e0*/  USHF.R.S32.HI UR5, URZ, 0x1f, UR4 ;  /* 0x0000001f3f057899 */ /* 0x000fe40008011404 */
[----:B0-----:R-:W-:Y:S01]  /*6d5f0*/  IADD3 R0, P2, P6, R2, UR4, R16 ;  /* 0x0000000402007c10 */ /* 0x001fe2000fe5e010 */
[----:B------:R-:W-:Y:S01]  /*6d600*/  ULDC UR4, c[0x0][0x27c] ;  /* 0x00009f0000047ab9 */ /* 0x000fe20000000800 */
[----:B------:R-:W-:-:S04]  /*6d610*/  SHF.R.S32.HI R2, RZ, 0x1f, R2 ;  /* 0x0000001fff027819 */ /* 0x000fc80000011402 */
[----:B------:R-:W-:Y:S01]  /*6d620*/  @P4 IMAD.MOV.U32 R16, RZ, RZ, 0x7f800000 ;  /* 0x7f800000ff104424 */ /* 0x000fe200078e00ff */
[----:B------:R-:W-:Y:S02]  /*6d630*/  IADD3.X R2, R2, UR5, R17, P2, P6 ;  /* 0x0000000502027c10 */ /* 0x000fe400097ec411 */
[C---:B------:R-:W-:Y:S02]  /*6d640*/  IADD3 R24, P6, R18.reuse, R0, RZ ;  /* 0x0000000012187210 */ /* 0x040fe40007fde0ff */
[----:B------:R-:W-:Y:S02]  /*6d650*/  FSETP.NEU.AND P5, PT, R25, RZ, PT ;  /* 0x000000ff1900720b */ /* 0x000fe40003fad000 */
[----:B------:R-:W-:Y:S01]  /*6d660*/  LEA.HI.X.SX32 R25, R18, R2, 0x1, P6 ;  /* 0x0000000212197211 */ /* 0x000fe200030f0eff */
[----:B-1----:R0:W-:Y:S04]  /*6d670*/  STL [R1+0x2d2c], R9 ;  /* 0x002d2c0901007387 */ /* 0x0021e80000100800 */
[----:B------:R-:W-:Y:S01]  /*6d680*/  STL.64 [R1+0x2b60], R10 ;  /* 0x002b600a01007387 */ /* 0x000fe20000100a00 */
[----:B0-----:R-:W-:-:S03]  /*6d690*/  IMAD R9, R7, 0x4, R6 ;  /* 0x0000000407097824 */ /* 0x001fc600078e0206 */
[----:B------:R0:W-:Y:S04]  /*6d6a0*/  STL [R1+0x2d38], R6 ;  /* 0x002d380601007387 */ /* 0x0001e80000100800 */
[----:B----4-:R-:W-:Y:S01]  /*6d6b0*/  STL [R1+0x2d28], R13 ;  /* 0x002d280d01007387 */ /* 0x010fe20000100800 */
[----:B0-----:R-:W-:-:S03]  /*6d6c0*/  IMAD R6, R7, 0x4, R9 ;  /* 0x0000000407067824 */ /* 0x001fc600078e0209 */
[----:B------:R-:W-:Y:S04]  /*6d6d0*/  STL.64 [R1+0x2b70], R14 ;  /* 0x002b700e01007387 */ /* 0x000fe80000100a00 */
[----:B------:R0:W-:Y:S02]  /*6d6e0*/  STL [R1+0x78], R6 ;  /* 0x0000780601007387 */ /* 0x0001e40000100800 */
[----:B0-----:R-:W-:Y:S02]  /*6d6f0*/  IMAD R6, R7, 0x4, R6 ;  /* 0x0000000407067824 */ /* 0x001fe400078e0206 */
[----:B--2---:R-:W-:Y:S01]  /*6d700*/  FADD R19, R26, R19 ;  /* 0x000000131a137221 */ /* 0x004fe20000000000 */
[----:B------:R-:W-:-:S05]  /*6d710*/  @P4 FFMA.FTZ R19, R22, R16, +INF ;  /* 0x7f80000016134423 */ /* 0x000fca0000010010 */
[----:B------:R-:W-:Y:S04]  /*6d720*/  STL [R1+0x350], R19 ;  /* 0x0003501301007387 */ /* 0x000fe80000100800 */
[----:B------:R-:W0:Y:S01]  /*6d730*/  LDS.128 R16, [R27+UR7+0x800] ;  /* 0x000800071b107984 */ /* 0x000e220008000c00 */
[----:B------:R-:W-:-:S03]  /*6d740*/  IADD3 R10, P4, R3, R0, RZ ;  /* 0x00000000030a7210 */ /* 0x000fc60007f9e0ff */
[----:B0-----:R-:W-:Y:S04]  /*6d750*/  STL.64 [R1+0x2d48], R16 ;  /* 0x002d481001007387 */ /* 0x001fe80000100a00 */
[----:B------:R-:W-:Y:S04]  /*6d760*/  STL [R1+0x70], R6 ;  /* 0x0000700601007387 */ /* 0x000fe80000100800 */
[----:B------:R-:W-:Y:S04]  /*6d770*/  STL.64 [R1+0x2b58], R18 ;  /* 0x002b581201007387 */ /* 0x000fe80000100a00 */
[----:B------:R0:W-:Y:S04]  /*6d780*/  STL.64 [R1+0x2d50], R8 ;  /* 0x002d500801007387 */ /* 0x0001e80000100a00 */
[----:B------:R1:W-:Y:S04]  /*6d790*/  STL [R1+0x20], R10 ;  /* 0x0000200a01007387 */ /* 0x0003e80000100800 */
[----:B0-----:R-:W2:Y:S01]  /*6d7a0*/  LDL.LU.64 R8, [R1+0x20] ;  /* 0x0000200001087983 */ /* 0x001ea20000300a00 */
[----:B------:R-:W-:-:S02]  /*6d7b0*/  PRMT R26, R20, 0x7770, RZ ;  /* 0x00007770141a7816 */ /* 0x000fc400000000ff */
[----:B------:R-:W-:Y:S01]  /*6d7c0*/  FSETP.NEU.AND P2, PT, R22, RZ, PT ;  /* 0x000000ff1600720b */ /* 0x000fe20003f4d000 */
[C---:B------:R-:W-:Y:S01]  /*6d7d0*/  IMAD R13, R7.reuse, 0x4, R6 ;  /* 0x00000004070d7824 */ /* 0x040fe200078e0206 */
[----:B------:R-:W0:Y:S01]  /*6d7e0*/  LDS.128 R20, [R21+UR7+0xc00] ;  /* 0x000c000715147984 */ /* 0x000e220008000c00 */
[----:B-1----:R-:W1:Y:S03]  /*6d7f0*/  LDC R10, c[0x0][0x278] ;  /* 0x00009e00ff0a7b82 */ /* 0x002e660000000800 */
[----:B------:R-:W-:Y:S04]  /*6d800*/  STG.E.U8 desc[UR10][R24.64], R26 ;  /* 0x0000001a18007986 */ /* 0x000fe8000c10110a */
[----:B------:R-:W3:Y:S01]  /*6d810*/  LDS.128 R24, [R27+UR7+0xc00] ;  /* 0x000c00071b187984 */ /* 0x000ee20008000c00 */
[----:B------:R-:W-:-:S03]  /*6d820*/  IMAD R14, R7, 0x4, R13 ;  /* 0x00000004070e7824 */ /* 0x000fc600078e020d */
[----:B------:R-:W4:Y:S01]  /*6d830*/  LDL.LU R6, [R1+0x30] ;  /* 0x0000300001067983 */ /* 0x000f220000300800 */
[----:B------:R-:W-:-:S03]  /*6d840*/  IMAD R15, R7, 0x4, R14 ;  /* 0x00000004070f7824 */ /* 0x000fc600078e020e */
[----:B------:R-:W5:Y:S04]  /*6d850*/  LDL.LU R11, [R1+0x34] ;  /* 0x00003400010b7983 */ /* 0x000f680000300800 */
[----:B------:R-:W5:Y:S04]  /*6d860*/  LDL.LU R18, [R1+0x38] ;  /* 0x0000380001127983 */ /* 0x000f680000300800 */
[----:B0-----:R-:W-:Y:S04]  /*6d870*/  STL.64 [R1+0x2b68], R22 ;  /* 0x002b681601007387 */ /* 0x001fe80000100a00 */
[----:B---3--:R0:W-:Y:S04]  /*6d880*/  STL.64 [R1+0x2b50], R26 ;  /* 0x002b501a01007387 */ /* 0x0081e80000100a00 */
[----:B0-----:R-:W3:Y:S04]  /*6d890*/  LDL.LU R27, [R1+0x4c] ;  /* 0x00004c00011b7983 */ /* 0x001ee80000300800 */
[----:B------:R-:W-:Y:S01]  /*6d8a0*/  STL [R1+0xa0], R15 ;  /* 0x0000a00f01007387 */ /* 0x000fe20000100800 */
[----:B--2---:R-:W-:-:S02]  /*6d8b0*/  LEA.HI.X.SX32 R9, R3, R2, 0x1, P4 ;  /* 0x0000000203097211 */ /* 0x004fc400020f0eff */
[----:B------:R-:W-:-:S05]  /*6d8c0*/  PRMT R3, R4, 0x7770, RZ ;  /* 0x0000777004037816 */ /* 0x000fca00000000ff */
[----:B------:R0:W-:Y:S04]  /*6d8d0*/  STG.E.U8 desc[UR10][R8.64], R3 ;  /* 0x0000000308007986 */ /* 0x0001e8000c10110a */
[----:B0-----:R-:W2:Y:S01]  /*6d8e0*/  LDL.LU.64 R8, [R1+0x2d50] ;  /* 0x002d500001087983 */ /* 0x001ea20000300a00 */
[----:B------:R-:W-:Y:S01]  /*6d8f0*/  IMAD R15, R7, 0x4, R15 ;  /* 0x00000004070f7824 */ /* 0x000fe200078e020f */
[----:B------:R-:W-:Y:S01]  /*6d900*/  IADD3 R28, P4, R29, R0, RZ ;  /* 0x000000001d1c7210 */ /* 0x000fe20007f9e0ff */
[----:B-1----:R-:W-:Y:S01]  /*6d910*/  IMAD R10, R10, 0x4, R29 ;  /* 0x000000040a0a7824 */ /* 0x002fe200078e021d */
[----:B------:R-:W-:Y:S02]  /*6d920*/  PRMT R22, R5, 0x7770, RZ ;  /* 0x0000777005167816 */ /* 0x000fe400000000ff */
[----:B------:R0:W-:Y:S01]  /*6d930*/  STL [R1+0x94], R15 ;  /* 0x0000940f01007387 */ /* 0x0001e20000100800 */
[----:B------:R-:W-:-:S02]  /*6d940*/  LEA.HI.X.SX32 R29, R29, R2, 0x1, P4 ;  /* 0x000000021d1d7211 */ /* 0x000fc400020f0eff */
[----:B------:R-:W-:Y:S01]  /*6d950*/  IADD3 R16, P4, R10, R0, RZ ;  /* 0x000000000a107210 */ /* 0x000fe20007f9e0ff */
[----:B0-----:R-:W-:-:S03]  /*6d960*/  IMAD R15, R7, 0x4, R15 ;  /* 0x00000004070f7824 */ /* 0x001fc600078e020f */
[----:B------:R-:W-:Y:S01]  /*6d970*/  LEA.HI.X.SX32 R17, R10, R2, 0x1, P4 ;  /* 0x000000020a117211 */ /* 0x000fe200020f0eff */
[----:B------:R3:W-:Y:S01]  /*6d980*/  STG.E.U8 desc[UR10][R28.64], R22 ;  /* 0x000000161c007986 */ /* 0x0007e2000c10110a */
[----:B------:R-:W-:-:S03]  /*6d990*/  IMAD R3, R7, 0x4, R15 ;  /* 0x0000000407037824 */ /* 0x000fc600078e020f */
[----:B------:R-:W5:Y:S04]  /*6d9a0*/  LDL.LU R10, [R1+0x3c] ;  /* 0x00003c00010a7983 */ /* 0x000f680000300800 */
[----:B------:R-:W-:Y:S01]  /*6d9b0*/  STL.64 [R1+0x2d40], R4 ;  /* 0x002d400401007387 */ /* 0x000fe20000100a00 */
[----:B---3--:R-:W-:-:S04]  /*6d9c0*/  IADD3 R28, P4, R27, R0, RZ ;  /* 0x000000001b1c7210 */ /* 0x008fc80007f9e0ff */
[----:B------:R-:W-:Y:S02]  /*6d9d0*/  LEA.HI.X.SX32 R29, R27, R2, 0x1, P4 ;  /* 0x000000021b1d7211 */ /* 0x000fe400020f0eff */
[----:B--2---:R-:W-:Y:S01]  /*6d9e0*/  PRMT R22, R8, 0x7770, RZ ;  /* 0x0000777008167816 */ /* 0x004fe200000000ff */
[----:B------:R-:W-:Y:S04]  /*6d9f0*/  STL.64 [R1+0x2d30], R8 ;  /* 0x002d300801007387 */ /* 0x000fe80000100a00 */
[----:B------:R-:W-:Y:S04]  /*6da00*/  STL [R1+0x8c], R3 ;  /* 0x00008c0301007387 */ /* 0x000fe80000100800 */
[----:B------:R-:W2:Y:S04]  /*6da10*/  LDL R26, [R1+0x10] ;  /* 0x00001000011a7983 */ /* 0x000ea80000100800 */
[----:B------:R-:W3:Y:S04]  /*6da20*/  LDL.LU R27, [R1+0x40] ;  /* 0x00004000011b7983 */ /* 0x000ee80000300800 */
[----:B------:R0:W-:Y:S04]  /*6da30*/  STG.E.U8 desc[UR10][R16.64], R22 ;  /* 0x0000001610007986 */ /* 0x0001e8000c10110a */
[----:B0-----:R-:W2:Y:S01]  /*6da40*/  LDL.LU.64 R16, [R1+0x2d48] ;  /* 0x002d480001107983 */ /* 0x001ea20000300a00 */
[----:B------:R-:W-:Y:S01]  /*6da50*/  IMAD R23, R7, 0x4, R3 ;  /* 0x0000000407177824 */ /* 0x000fe200078e0203 */
[----:B----4-:R-:W-:-:S02]  /*6da60*/  IADD3 R4, P4, R6, R0, RZ ;  /* 0x0000000006047210 */ /* 0x010fc40007f9e0ff */
[----:B------:R-:W-:Y:S01]  /*6da70*/  PRMT R8, R12, 0x7770, RZ ;  /* 0x000077700c087816 */ /* 0x000fe200000000ff */
[----:B------:R-:W-:Y:S01]  /*6da80*/  IMAD R3, R7, 0x4, R23 ;  /* 0x0000000407037824 */ /* 0x000fe200078e0217 */
[----:B------:R-:W-:-:S03]  /*6da90*/  LEA.HI.X.SX32 R5, R6, R2, 0x1, P4 ;  /* 0x0000000206057211 */ /* 0x000fc600020f0eff */
[C---:B------:R-:W-:Y:S01]  /*6daa0*/  IMAD R6, R7.reuse, 0x4, R3 ;  /* 0x0000000407067824 */ /* 0x040fe200078e0203 */
[----:B------:R5:W-:Y:S03]  /*6dab0*/  STG.E.U8 desc[UR10][R28.64], R8 ;  /* 0x000000081c007986 */ /* 0x000be6000c10110a */
[----:B------:R-:W-:Y:S01]  /*6dac0*/  IMAD R22, R7, 0x4, R6 ;  /* 0x0000000407167824 */ /* 0x000fe200078e0206 */
[----:B-----5:R-:W-:-:S04]  /*6dad0*/  IADD3 R28, P4, R11, R0, RZ ;  /* 0x000000000b1c7210 */ /* 0x020fc80007f9e0ff */
[----:B------:R-:W-:Y:S02]  /*6dae0*/  LEA.HI.X.SX32 R29, R11, R2, 0x1, P4 ;  /* 0x000000020b1d7211 */ /* 0x000fe400020f0eff */
[----:B------:R-:W-:-:S04]  /*6daf0*/  IADD3 R8, P4, R18, R0, RZ ;  /* 0x0000000012087210 */ /* 0x000fc80007f9e0ff */
[----:B------:R-:W-:Y:S02]  /*6db00*/  LEA.HI.X.SX32 R9, R18, R2, 0x1, P4 ;  /* 0x0000000212097211 */ /* 0x000fe400020f0eff */
[----:B------:R-:W-:Y:S02]  /*6db10*/  PRMT R11, R20, 0x7770, RZ ;  /* 0x00007770140b7816 */ /* 0x000fe400000000ff */
[----:B--2---:R-:W-:Y:S01]  /*6db20*/  PRMT R6, R16, 0x7770, RZ ;  /* 0x0000777010067816 */ /* 0x004fe200000000ff */
[----:B------:R0:W-:Y:S04]  /*6db30*/  STL.64 [R1+0x2d10], R16 ;  /* 0x002d101001007387 */ /* 0x0001e80000100a00 */
[----:B------:R-:W-:Y:S04]  /*6db40*/  STL.64 [R1+0x2d00], R20 ;  /* 0x002d001401007387 */ /* 0x000fe80000100a00 */
[----:B------:R1:W-:Y:S01]  /*6db50*/  STG.E.U8 desc[UR10][R4.64], R6 ;  /* 0x0000000604007986 */ /* 0x0003e2000c10110a */
[----:B0-----:R-:W-:-:S04]  /*6db60*/  IMAD R16, R7, 0x4, R22 ;  /* 0x0000000407107824 */ /* 0x001fc800078e0216 */
[----:B------:R-:W-:Y:S01]  /*6db70*/  IMAD R18, R7, 0x4, R16 ;  /* 0x0000000407127824 */ /* 0x000fe200078e0210 */
[----:B-1----:R-:W2:Y:S04]  /*6db80*/  LDL.LU.64 R4, [R1+0x2d40] ;  /* 0x002d400001047983 */ /* 0x002ea80000300a00 */
[----:B------:R-:W4:Y:S04]  /*6db90*/  LDL.LU R6, [R1+0x2d38] ;  /* 0x002d380001067983 */ /* 0x000f280000300800 */
[----:B------:R0:W-:Y:S04]  /*6dba0*/  STL [R1+0x80], R16 ;  /* 0x0000801001007387 */ /* 0x0001e80000100800 */
[----:B------:R-:W-:Y:S04]  /*6dbb0*/  STL.64 [R1+0x2d20], R22 ;  /* 0x002d201601007387 */ /* 0x000fe80000100a00 */
[----:B------:R-:W-:Y:S01]  /*6dbc0*/  STL.64 [R1+0x2d18], R18 ;  /* 0x002d181201007387 */ /* 0x000fe20000100a00 */
[----:B0-----:R-:W-:-:S03]  /*6dbd0*/  PRMT R16, R24, 0x7770, RZ ;  /* 0x0000777018107816 */ /* 0x001fc600000000ff */
[----:B------:R0:W-:Y:S04]  /*6dbe0*/  STL.64 [R1+0x2cf0], R24 ;  /* 0x002cf01801007387 */ /* 0x0001e80000100a00 */
[----:B------:R-:W-:Y:S04]  /*6dbf0*/  STG.E.U8 desc[UR10][R28.64], R11 ;  /* 0x0000000b1c007986 */ /* 0x000fe8000c10110a */
[----:B------:R1:W-:Y:S04]  /*6dc00*/  STG.E.U8 desc[UR10][R8.64], R16 ;  /* 0x0000001008007986 */ /* 0x0003e8000c10110a */
[----:B0-----:R-:W5:Y:S04]  /*6dc10*/  LDL.LU R24, [R1+0x78] ;  /* 0x0000780001187983 */ /* 0x001f680000300800 */
[----:B------:R-:W5:Y:S04]  /*6dc20*/  LDL.LU R25, [R1+0x70] ;  /* 0x0000700001197983 */ /* 0x000f680000300800 */
[----:B-1----:R-:W5:Y:S01]  /*6dc30*/  LDL.LU.64 R8, [R1+0x2d30] ;  /* 0x002d300001087983 */ /* 0x002f620000300a00 */
[----:B------:R-:W-:Y:S01]  /*6dc40*/  IADD3 R28, P4, R10, R0, RZ ;  /* 0x000000000a1c7210 */ /* 0x000fe20007f9e0ff */
[----:B------:R-:W-:-:S03]  /*6dc50*/  IMAD R11, R7, 0x4, R18 ;  /* 0x00000004070b7824 */ /* 0x000fc600078e0212 */
[----:B------:R-:W-:Y:S01]  /*6dc60*/  LEA.HI.X.SX32 R29, R10, R2, 0x1, P4 ;  /* 0x000000020a1d7211 */ /* 0x000fe200020f0eff */
[----:B------:R-:W-:Y:S01]  /*6dc70*/  IMAD R10, R7, 0x4, R11 ;  /* 0x00000004070a7824 */ /* 0x000fe200078e020b */
[----:B------:R-:W-:-:S03]  /*6dc80*/  PRMT R17, R26, 0x7771, RZ ;  /* 0x000077711a117816 */ /* 0x000fc600000000ff */
[----:B------:R-:W-:Y:S01]  /*6dc90*/  IMAD R16, R7, 0x4, R10 ;  /* 0x0000000407107824 */ /* 0x000fe200078e020a */
[C---:B---3--:R-:W-:Y:S01]  /*6dca0*/  IADD3 R20, P4, R27.reuse, R0, RZ ;  /* 0x000000001b147210 */ /* 0x048fe20007f9e0ff */
[----:B------:R0:W-:Y:S03]  /*6dcb0*/  STG.E.U8 desc[UR10][R28.64], R17 ;  /* 0x000000111c007986 */ /* 0x0001e6000c10110a */
[----:B------:R-:W-:Y:S01]  /*6dcc0*/  LEA.HI.X.SX32 R21, R27, R2, 0x1, P4 ;  /* 0x000000021b157211 */ /* 0x000fe200020f0eff */
[----:B------:R1:W-:Y:S01]  /*6dcd0*/  STL [R1+0x64], R16 ;  /* 0x0000641001007387 */ /* 0x0003e20000100800 */
[----:B0-----:R-:W-:-:S03]  /*6dce0*/  IMAD R17, R7, 0x4, R16 ;  /* 0x0000000407117824 */ /* 0x001fc600078e0210 */
[----:B--2---:R0:W-:Y:S01]  /*6dcf0*/  STL [R1+0x2cd0], R4 ;  /* 0x002cd00401007387 */ /* 0x0041e20000100800 */
[----:B----4-:R-:W-:-:S03]  /*6dd00*/  IADD3 R28, P4, R6, R0, RZ ;  /* 0x00000000061c7210 */ /* 0x010fc60007f9e0ff */
[----:B------:R2:W-:Y:S01]  /*6dd10*/  STL [R1+0x60], R17 ;  /* 0x0000601101007387 */ /* 0x0005e20000100800 */
[----:B-1----:R-:W-:Y:S02]  /*6dd20*/  PRMT R16, R4, 0x7771, RZ ;  /* 0x0000777104107816 */ /* 0x002fe400000000ff */
[----:B------:R-:W-:Y:S01]  /*6dd30*/  LEA.HI.X.SX32 R29, R6, R2, 0x1, P4 ;  /* 0x00000002061d7211 */ /* 0x000fe200020f0eff */
[----:B0-----:R-:W3:Y:S01]  /*6dd40*/  LDL.LU R4, [R1+0x94] ;  /* 0x0000940001047983 */ /* 0x001ee20000300800 */
[----:B--2---:R-:W-:-:S05]  /*6dd50*/  IMAD R17, R7, 0x4, R17 ;  /* 0x0000000407117824 */ /* 0x004fca00078e0211 */
[----:B------:R-:W-:Y:S04]  /*6dd60*/  STL [R1+0x5c], R17 ;  /* 0x00005c1101007387 */ /* 0x000fe80000100800 */
[----:B------:R-:W-:Y:S01]  /*6dd70*/  STL.64 [R1+0x2d08], R10 ;  /* 0x002d080a01007387 */ /* 0x000fe20000100a00 */
[----:B-----5:R-:W-:-:S04]  /*6dd80*/  IADD3 R22, P4, R9, R0, RZ ;  /* 0x0000000009167210 */ /* 0x020fc80007f9e0ff */
[----:B------:R-:W-:Y:S02]  /*6dd90*/  LEA.HI.X.SX32 R23, R9, R2, 0x1, P4 ;  /* 0x0000000209177211 */ /* 0x000fe400020f0eff */
[----:B------:R-:W2:Y:S01]  /*6dda0*/  LDL.LU R9, [R1+0x2d2c] ;  /* 0x002d2c0001097983 */ /* 0x000ea20000300800 */
[----:B------:R-:W-:Y:S01]  /*6ddb0*/  IMAD R27, R7, 0x4, R17 ;  /* 0x00000004071b7824 */ /* 0x000fe200078e0211 */
[----:B------:R-:W-:Y:S02]  /*6ddc0*/  PRMT R6, R5, 0x7771, RZ ;  /* 0x0000777105067816 */ /* 0x000fe400000000ff */
[----:B------:R-:W-:Y:S01]  /*6ddd0*/  STG.E.U8 desc[UR10][R20.64], R16 ;  /* 0x0000001014007986 */ /* 0x000fe2000c10110a */
[----:B------:R-:W-:-:S03]  /*6dde0*/  IMAD R26, R7, 0x4, R27 ;  /* 0x00000004071a7824 */ /* 0x000fc600078e021b */
[----:B------:R0:W-:Y:S04]  /*6ddf0*/  STG.E.U8 desc[UR10][R28.64], R6 ;  /* 0x000000061c007986 */ /* 0x0001e8000c10110a */
[----:B------:R-:W4:Y:S04]  /*6de00*/  LDL.LU R18, [R1+0x8c] ;  /* 0x00008c0001127983 */ /* 0x000f280000300800 */
[----:B------:R1:W-:Y:S01]  /*6de10*/  STL [R1+0x2ca8], R5 ;  /* 0x002ca80501007387 */ /* 0x0003e20000100800 */
[----:B0-----:R-:W-:Y:S01]  /*6de20*/  IMAD R6, R7, 0x4, R26 ;  /* 0x0000000407067824 */ /* 0x001fe200078e021a */
[----:B------:R-:W-:-:S02]  /*6de30*/  IADD3 R20, P6, R25, R0, RZ ;  /* 0x0000000019147210 */ /* 0x000fc40007fde0ff */
[----:B------:R0:W-:Y:S01]  /*6de40*/  STL [R1+0x2cf8], R26 ;  /* 0x002cf81a01007387 */ /* 0x0001e20000100800 */
[----:B------:R-:W-:Y:S01]  /*6de50*/  IADD3 R16, P4, R24, R0, RZ ;  /* 0x0000000018107210 */ /* 0x000fe20007f9e0ff */
[----:B-1----:R-:W-:Y:S01]  /*6de60*/  IMAD R5, R7, 0x4, R6 ;  /* 0x0000000407057824 */ /* 0x002fe200078e0206 */
[----:B------:R-:W-:Y:S02]  /*6de70*/  PRMT R29, R8, 0x7771, RZ ;  /* 0x00007771081d7816 */ /* 0x000fe400000000ff */
[-C--:B------:R-:W-:Y:S01]  /*6de80*/  LEA.HI.X.SX32 R21, R25, R2.reuse, 0x1, P6 ;  /* 0x0000000219157211 */ /* 0x080fe200030f0eff */
[----:B0-----:R-:W5:Y:S01]  /*6de90*/  LDL.LU R26, [R1+0xa0] ;  /* 0x0000a000011a7983 */ /* 0x001f620000300800 */
[----:B------:R-:W-:Y:S02]  /*6dea0*/  LEA.HI.X.SX32 R17, R24, R2, 0x1, P4 ;  /* 0x0000000218117211 */ /* 0x000fe400020f0eff */
[-C--:B------:R-:W-:Y:S02]  /*6deb0*/  IADD3 R28, P6, R14, R0.reuse, RZ ;  /* 0x000000000e1c7210 */ /* 0x080fe40007fde0ff */
[C---:B------:R-:W-:Y:S01]  /*6dec0*/  IADD3 R24, P4, R13.reuse, R0, RZ ;  /* 0x000000000d187210 */ /* 0x040fe20007f9e0ff */
[----:B------:R0:W-:Y:S03]  /*6ded0*/  STG.E.U8 desc[UR10][R22.64], R29 ;  /* 0x0000001d16007986 */ /* 0x0001e6000c10110a */
[----:B------:R-:W-:-:S02]  /*6dee0*/  LEA.HI.X.SX32 R25, R13, R2, 0x1, P4 ;  /* 0x000000020d197211 */ /* 0x000fc400020f0eff */
[----:B0-----:R-:W-:Y:S01]  /*6def0*/  LEA.HI.X.SX32 R29, R14, R2, 0x1, P6 ;  /* 0x000000020e1d7211 */ /* 0x001fe200030f0eff */
[----:B--2---:R-:W-:Y:S04]  /*6df00*/  STL.64 [R1+0x2c90], R8 ;  /* 0x002c900801007387 */ /* 0x004fe80000100a00 */
[----:B------:R0:W-:Y:S02]  /*6df10*/  STL [R1+0x4c], R5 ;  /* 0x00004c0501007387 */ /* 0x0001e40000100800 */
[----:B0-----:R-:W-:-:S05]  /*6df20*/  IMAD R5, R7, 0x4, R5 ;  /* 0x0000000407057824 */ /* 0x001fca00078e0205 */
[----:B------:R0:W-:Y:S04]  /*6df30*/  STL [R1+0x48], R5 ;  /* 0x0000480501007387 */ /* 0x0001e80000100800 */
[----:B------:R-:W2:Y:S04]  /*6df40*/  LDL.LU R13, [R1+0x2d28] ;  /* 0x002d2800010d7983 */ /* 0x000ea80000300800 */
[----:B0-----:R-:W4:Y:S04]  /*6df50*/  LDL.LU R5, [R1+0x80] ;  /* 0x0000800001057983 */ /* 0x001f280000300800 */
[----:B------:R-:W-:Y:S04]  /*6df60*/  STL [R1+0x2ce8], R28 ;  /* 0x002ce81c01007387 */ /* 0x000fe80000100800 */
[----:B------:R0:W-:Y:S04]  /*6df70*/  STL [R1+0x2cd8], R29 ;  /* 0x002cd81d01007387 */ /* 0x0001e80000100800 */
[----:B0-----:R-:W2:Y:S01]  /*6df80*/  LDL.LU R29, [R1+0x48] ;  /* 0x00004800011d7983 */ /* 0x001ea20000300800 */
[----:B-----5:R-:W-:-:S04]  /*6df90*/  IADD3 R22, P4, R26, R0, RZ ;  /* 0x000000001a167210 */ /* 0x020fc80007f9e0ff */
[----:B------:R-:W-:Y:S02]  /*6dfa0*/  LEA.HI.X.SX32 R23, R26, R2, 0x1, P4 ;  /* 0x000000021a177211 */ /* 0x000fe400020f0eff */
[----:B---3--:R-:W-:Y:S01]  /*6dfb0*/  IADD3 R8, P6, R4, R0, RZ ;  /* 0x0000000004087210 */ /* 0x008fe20007fde0ff */
[----:B--2---:R-:W-:-:S05]  /*6dfc0*/  IMAD R14, R7, 0x4, R29 ;  /* 0x00000004070e7824 */ /* 0x004fca00078e021d */
[----:B------:R-:W-:Y:S04]  /*6dfd0*/  STL [R1+0x44], R14 ;  /* 0x0000440e01007387 */ /* 0x000fe80000100800 */
[----:B------:R-:W-:Y:S04]  /*6dfe0*/  STL.64 [R1+0x2c68], R12 ;  /* 0x002c680c01007387 */ /* 0x000fe80000100a00 */
[----:B------:R0:W-:Y:S04]  /*6dff0*/  STL.64 [R1+0x78], R22 ;  /* 0x0000781601007387 */ /* 0x0001e80000100a00 */
[----:B0-----:R-:W2:Y:S01]  /*6e000*/  LDL.LU.64 R22, [R1+0x2d20] ;  /* 0x002d200001167983 */ /* 0x001ea20000300a00 */
[----:B------:R-:W-:Y:S01]  /*6e010*/  LEA.HI.X.SX32 R9, R4, R2, 0x1, P6 ;  /* 0x0000000204097211 */ /* 0x000fe200030f0eff */
[----:B------:R-:W-:Y:S01]  /*6e020*/  IMAD R14, R7, 0x4, R14 ;  /* 0x00000004070e7824 */ /* 0x000fe200078e020e */
[----:B------:R-:W-:-:S03]  /*6e030*/  PRMT R10, R12, 0x7771, RZ ;  /* 0x000077710c0a7816 */ /* 0x000fc600000000ff */
[----:B------:R0:W-:Y:S01]  /*6e040*/  STL.64 [R1+0x90], R8 ;  /* 0x0000900801007387 */ /* 0x0001e20000100a00 */
[----:B----4-:R-:W-:Y:S01]  /*6e050*/  IADD3 R12, P6, R18, R0, RZ ;  /* 0x00000000120c7210 */ /* 0x010fe20007fde0ff */
[----:B------:R-:W-:-:S03]  /*6e060*/  IMAD R4, R7, 0x4, R14 ;  /* 0x0000000407047824 */ /* 0x000fc600078e020e */
[----:B------:R-:W-:Y:S02]  /*6e070*/  LEA.HI.X.SX32 R13, R18, R2, 0x1, P6 ;  /* 0x00000002120d7211 */ /* 0x000fe400030f0eff */
[----:B0-----:R-:W-:-:S04]  /*6e080*/  IADD3 R8, P4, R15, R0, RZ ;  /* 0x000000000f087210 */ /* 0x001fc80007f9e0ff */
[----:B------:R-:W-:Y:S01]  /*6e090*/  LEA.HI.X.SX32 R9, R15, R2, 0x1, P4 ;  /* 0x000000020f097211 */ /* 0x000fe200020f0eff */
[----:B------:R-:W-:-:S04]  /*6e0a0*/  IMAD R15, R7, 0x4, R4 ;  /* 0x00000004070f7824 */ /* 0x000fc800078e0204 */
[----:B------:R-:W-:Y:S04]  /*6e0b0*/  STL [R1+0x2c98], R9 ;  /* 0x002c980901007387 */ /* 0x000fe80000100800 */
[----:B------:R0:W-:Y:S04]  /*6e0c0*/  STL [R1+0x3c], R4 ;  /* 0x00003c0401007387 */ /* 0x0001e80000100800 */
[----:B------:R-:W-:Y:S04]  /*6e0d0*/  STL.64 [R1+0xa8], R12 ;  /* 0x0000a80c01007387 */ /* 0x000fe80000100a00 */
[----:B------:R1:W-:Y:S01]  /*6e0e0*/  STL.64 [R1+0x2ce0], R14 ;  /* 0x002ce00e01007387 */ /* 0x0003e20000100a00 */
[----:B0-----:R-:W-:-:S03]  /*6e0f0*/  IMAD R4, R7, 0x4, R15 ;  /* 0x0000000407047824 */ /* 0x001fc600078e020f */
[----:B------:R-:W-:Y:S01]  /*6e100*/  STG.E.U8 desc[UR10][R16.64], R10 ;  /* 0x0000000a10007986 */ /* 0x000fe2000c10110a */
[----:B-1----:R-:W-:Y:S01]  /*6e110*/  IMAD.MOV.U32 R15, RZ, RZ, R19 ;  /* 0x000000ffff0f7224 */ /* 0x002fe200078e0013 */
[----:B--2---:R-:W-:-:S05]  /*6e120*/  IADD3 R18, P4, R23, R0, RZ ;  /* 0x0000000017127210 */ /* 0x004fca0007f9e0ff */
[----:B------:R0:W-:Y:S01]  /*6e130*/  STL [R1+0xb0], R18 ;  /* 0x0000b01201007387 */ /* 0x0001e20000100800 */
[----:B------:R-:W-:-:S03]  /*6e140*/  IMAD.MOV.U32 R14, RZ, RZ, R18 ;  /* 0x000000ffff0e7224 */ /* 0x000fc600078e0012 */
[----:B0-----:R-:W2:Y:S04]  /*6e150*/  LDL.LU.64 R18, [R1+0x2d18] ;  /* 0x002d180001127983 */ /* 0x001ea80000300a00 */
[----:B------:R-:W3:Y:S01]  /*6e160*/  LDL.LU.64 R16, [R1+0x2d10] ;  /* 0x002d100001107983 */ /* 0x000ee20000300a00 */
[----:B------:R-:W-:Y:S02]  /*6e170*/  IADD3 R12, P6, R3, R0, RZ ;  /* 0x00000000030c7210 */ /* 0x000fe40007fde0ff */
[-C--:B------:R-:W-:Y:S01]  /*6e180*/  LEA.HI.X.SX32 R15, R23, R2.reuse, 0x1, P4 ;  /* 0x00000002170f7211 */ /* 0x080fe200020f0eff */
[----:B------:R-:W-:Y:S01]  /*6e190*/  IMAD R28, R7, 0x4, R3 ;  /* 0x00000004071c7824 */ /* 0x000fe200078e0203 */
[----:B------:R-:W-:Y:S01]  /*6e1a0*/  LEA.HI.X.SX32 R13, R3, R2, 0x1, P6 ;  /* 0x00000002030d7211 */ /* 0x000fe200030f0eff */
[----:B------:R-:W4:Y:S04]  /*6e1b0*/  LDL.LU R26, [R1+0x64] ;  /* 0x00006400011a7983 */ /* 0x000f280000300800 */
[----:B------:R0:W-:Y:S01]  /*6e1c0*/  STL [R1+0xb4], R15 ;  /* 0x0000b40f01007387 */ /* 0x0001e20000100800 */
[----:B------:R-:W-:-:S03]  /*6e1d0*/  IADD3 R10, P4, R28, R0, RZ ;  /* 0x000000001c0a7210 */ /* 0x000fc60007f9e0ff */
[----:B0-----:R-:W5:Y:S04]  /*6e1e0*/  LDL.LU R15, [R1+0x60] ;  /* 0x00006000010f7983 */ /* 0x001f680000300800 */
[----:B------:R0:W-:Y:S01]  /*6e1f0*/  STL.64 [R1+0xb8], R12 ;  /* 0x0000b80c01007387 */ /* 0x0001e20000100a00 */
[----:B------:R-:W-:Y:S01]  /*6e200*/  IMAD R3, R7, 0x4, R4 ;  /* 0x0000000407037824 */ /* 0x000fe200078e0204 */
[----:B0-----:R-:W-:-:S04]  /*6e210*/  IADD3 R12, P6, R22, R0, RZ ;  /* 0x00000000160c7210 */ /* 0x001fc80007fde0ff */
[----:B------:R-:W-:Y:S01]  /*6e220*/  LEA.HI.X.SX32 R13, R22, R2, 0x1, P6 ;  /* 0x00000002160d7211 */ /* 0x000fe200030f0eff */
[----:B------:R-:W-:-:S04]  /*6e230*/  IMAD R23, R7, 0x4, R3 ;  /* 0x0000000407177824 */ /* 0x000fc800078e0203 */
[----:B------:R-:W-:Y:S01]  /*6e240*/  IMAD R22, R7, 0x4, R23 ;  /* 0x0000000407167824 */ /* 0x000fe200078e0217 */
[----:B---3--:R-:W-:Y:S01]  /*6e250*/  PRMT R9, R16, 0x7771, RZ ;  /* 0x0000777110097816 */ /* 0x008fe200000000ff */
[----:B------:R0:W-:Y:S04]  /*6e260*/  STL.64 [R1+0x2c50], R16 ;  /* 0x002c501001007387 */ /* 0x0001e80000100a00 */
[----:B------:R1:W-:Y:S01]  /*6e270*/  STL [R1+0x98], R10 ;  /* 0x0000980a01007387 */ /* 0x0003e20000100800 */
[----:B0-----:R-:W-:Y:S02]  /*6e280*/  IMAD.MOV.U32 R16, RZ, RZ, R10 ;  /* 0x000000ffff107224 */ /* 0x001fe400078e000a */
[----:B------:R-:W-:Y:S02]  /*6e290*/  IMAD.MOV.U32 R17, RZ, RZ, R11 ;  /* 0x000000ffff117224 */ /* 0x000fe400078e000b */
[----:B-1----:R-:W3:Y:S01]  /*6e2a0*/  LDL.LU.64 R10, [R1+0x2d08] ;  /* 0x002d0800010a7983 */ /* 0x002ee20000300a00 */
[----:B------:R-:W-:-:S03]  /*6e2b0*/  LEA.HI.X.SX32 R17, R28, R2, 0x1, P4 ;  /* 0x000000021c117211 */ /* 0x000fc600020f0eff */
[----:B------:R0:W-:Y:S01]  /*6e2c0*/  STL.64 [R1+0xc0], R12 ;  /* 0x0000c00c01007387 */ /* 0x0001e20000100a00 */
[----:B--2---:R-:W-:-:S03]  /*6e2d0*/  IADD3 R16, P6, R18, R0, RZ ;  /* 0x0000000012107210 */ /* 0x004fc60007fde0ff */
[----:B------:R1:W-:Y:S01]  /*6e2e0*/  STL [R1+0x9c], R17 ;  /* 0x00009c1101007387 */ /* 0x0003e20000100800 */
[C---:B0-----:R-:W-:Y:S02]  /*6e2f0*/  IADD3 R12, P4, R5.reuse, R0, RZ ;  /* 0x00000000050c7210 */ /* 0x041fe40007f9e0ff */
[-C--:B-1----:R-:W-:Y:S02]  /*6e300*/  LEA.HI.X.SX32 R17, R18, R2.reuse, 0x1, P6 ;  /* 0x0000000212117211 */ /* 0x082fe400030f0eff */
[----:B------:R-:W-:Y:S01]  /*6e310*/  LEA.HI.X.SX32 R13, R5, R2, 0x1, P4 ;  /* 0x00000002050d7211 */ /* 0x000fe200020f0eff */
[----:B------:R0:W-:Y:S04]  /*6e320*/  STL [R1+0x2cd4], R23 ;  /* 0x002cd41701007387 */ /* 0x0001e80000100800 */
[----:B------:R1:W-:Y:S04]  /*6e330*/  STG.E.U8 desc[UR10][R20.64], R9 ;  /* 0x0000000914007986 */ /* 0x0003e8000c10110a */
[----:B0-----:R-:W2:Y:S04]  /*6e340*/  LDL.LU R23, [R1+0x5c] ;  /* 0x00005c0001177983 */ /* 0x001ea80000300800 */
[----:B------:R0:W-:Y:S04]  /*6e350*/  STL.64 [R1+0x88], R12 ;  /* 0x0000880c01007387 */ /* 0x0001e80000100a00 */
[----:B------:R3:W-:Y:S04]  /*6e360*/  STL.64 [R1+0xc8], R16 ;  /* 0x0000c81001007387 */ /* 0x0007e80000100a00 */
[----:B-1----:R-:W2:Y:S01]  /*6e370*/  LDL.LU.64 R20, [R1+0x2d00] ;  /* 0x002d000001147983 */ /* 0x002ea20000300a00 */
[----:B0-----:R-:W-:-:S03]  /*6e380*/  IMAD R12, R7, 0x4, R22 ;  /* 0x00000004070c7824 */ /* 0x001fc600078e0216 */
[----:B------:R-:W2:Y:S01]  /*6e390*/  LDL.LU R28, [R1+0x4c] ;  /* 0x00004c00011c7983 */ /* 0x000ea20000300800 */
[----:B------:R-:W-:-:S04]  /*6e3a0*/  IMAD R5, R7, 0x4, R12 ;  /* 0x0000000407057824 */ /* 0x000fc800078e020c */
[----:B------:R-:W-:Y:S01]  /*6e3b0*/  IMAD R14, R7, 0x4, R5 ;  /* 0x00000004070e7824 */ /* 0x000fe200078e0205 */
[----:B---3--:R-:W-:-:S04]  /*6e3c0*/  IADD3 R16, P4, R11, R0, RZ ;  /* 0x000000000b107210 */ /* 0x008fc80007f9e0ff */
[----:B------:R-:W-:Y:S01]  /*6e3d0*/  LEA.HI.X.SX32 R17, R11, R2, 0x1, P4 ;  /* 0x000000020b117211 */ /* 0x000fe200020f0eff */
[----:B------:R0:W-:Y:S01]  /*6e3e0*/  STL [R1+0x2c64], R16 ;  /* 0x002c641001007387 */ /* 0x0001e20000100800 */
[----:B------:R-:W-:-:S03]  /*6e3f0*/  IADD3 R18, P6, R10, R0, RZ ;  /* 0x000000000a127210 */ /* 0x000fc60007fde0ff */
[----:B------:R1:W-:Y:S04]  /*6e400*/  STL [R1+0x2c60], R17 ;  /* 0x002c601101007387 */ /* 0x0003e80000100800 */
[----:B------:R-:W3:Y:S01]  /*6e410*/  LDL.LU R9, [R1+0x44] ;  /* 0x0000440001097983 */ /* 0x000ee20000300800 */
[----:B0-----:R-:W-:Y:S02]  /*6e420*/  IMAD.MOV.U32 R16, RZ, RZ, R18 ;  /* 0x000000ffff107224 */ /* 0x001fe400078e0012 */
[----:B-1----:R-:W-:Y:S01]  /*6e430*/  IMAD.MOV.U32 R17, RZ, RZ, R19 ;  /* 0x000000ffff117224 */ /* 0x002fe200078e0013 */
[----:B------:R-:W-:Y:S02]  /*6e440*/  LEA.HI.X.SX32 R17, R10, R2, 0x1, P6 ;  /* 0x000000020a117211 */ /* 0x000fe400030f0eff */
[----:B----4-:R-:W-:-:S02]  /*6e450*/  IADD3 R10, P4, R26, R0, RZ ;  /* 0x000000001a0a7210 */ /* 0x010fc40007f9e0ff */
[C---:B-----5:R-:W-:Y:S01]  /*6e460*/  IADD3 R18, P6, R15.reuse, R0, RZ ;  /* 0x000000000f127210 */ /* 0x060fe20007fde0ff */
[----:B------:R0:W-:Y:S01]  /*6e470*/  STL [R1+0x68], R14 ;  /* 0x0000680e01007387 */ /* 0x0001e20000100800 */
[-C--:B------:R-:W-:Y:S02]  /*6e480*/  LEA.HI.X.SX32 R11, R26, R2.reuse, 0x1, P4 ;  /* 0x000000021a0b7211 */ /* 0x080fe400020f0eff */
[----:B------:R-:W-:Y:S01]  /*6e490*/  LEA.HI.X.SX32 R19, R15, R2, 0x1, P6 ;  /* 0x000000020f137211 */ /* 0x000fe200030f0eff */
[----:B0-----:R-:W-:Y:S01]  /*6e4a0*/  IMAD R14, R7, 0x4, R14 ;  /* 0x00000004070e7824 */ /* 0x001fe200078e020e */
[----:B--2---:R0:W-:Y:S04]  /*6e4b0*/  STL.64 [R1+0x2c30], R20 ;  /* 0x002c301401007387 */ /* 0x0041e80000100a00 */
[----:B------:R-:W2:Y:S01]  /*6e4c0*/  LDL.LU R26, [R1+0x2cf8] ;  /* 0x002cf800011a7983 */ /* 0x000ea20000300800 */
[----:B------:R-:W-:-:S03]  /*6e4d0*/  PRMT R13, R20, 0x7771, RZ ;  /* 0x00007771140d7816 */ /* 0x000fc600000000ff */
[----:B------:R1:W-:Y:S04]  /*6e4e0*/  STL.64 [R1+0x2cc8], R18 ;  /* 0x002cc81201007387 */ /* 0x0003e80000100a00 */
[----:B------:R4:W-:Y:S01]  /*6e4f0*/  STL [R1+0x2c], R14 ;  /* 0x00002c0e01007387 */ /* 0x0009e20000100800 */
[-C--:B0-----:R-:W-:Y:S01]  /*6e500*/  IADD3 R20, P4, R23, R0.reuse, RZ ;  /* 0x0000000017147210 */ /* 0x081fe20007f9e0ff */
[----:B-1----:R-:W-:Y:S02]  /*6e510*/  IMAD.MOV.U32 R18, RZ, RZ, R16 ;  /* 0x000000ffff127224 */ /* 0x002fe400078e0010 */
[----:B------:R-:W-:Y:S01]  /*6e520*/  IMAD R16, R7, 0x4, R14 ;  /* 0x0000000407107824 */ /* 0x000fe200078e020e */
[----:B----4-:R-:W-:Y:S02]  /*6e530*/  IADD3 R14, P6, R27, R0, RZ ;  /* 0x000000001b0e7210 */ /* 0x010fe40007fde0ff */
[----:B------:R-:W-:-:S02]  /*6e540*/  LEA.HI.X.SX32 R21, R23, R2, 0x1, P4 ;  /* 0x0000000217157211 */ /* 0x000fc400020f0eff */
[----:B------:R-:W-:Y:S01]  /*6e550*/  LEA.HI.X.SX32 R15, R27, R2, 0x1, P6 ;  /* 0x000000021b0f7211 */ /* 0x000fe200030f0eff */
[----:B------:R0:W-:Y:S04]  /*6e560*/  STG.E.U8 desc[UR10][R24.64], R13 ;  /* 0x0000000d18007986 */ /* 0x0001e8000c10110a */
[----:B------:R-:W-:Y:S04]  /*6e570*/  STL.64 [R1+0x2cb0], R20 ;  /* 0x002cb01401007387 */ /* 0x000fe80000100a00 */
[----:B------:R1:W-:Y:S04]  /*6e580*/  STL.64 [R1+0x340], R14 ;  /* 0x0003400e01007387 */ /* 0x0003e80000100a00 */
[----:B0-----:R-:W4:Y:S04]  /*6e590*/  LDL.LU.64 R24, [R1+0x2cf0] ;  /* 0x002cf00001187983 */ /* 0x001f280000300a00 */
[----:B------:R-:W5:Y:S01]  /*6e5a0*/  LDL R13, [R1+0x10] ;  /* 0x00001000010d7983 */ /* 0x000f620000100800 */
[----:B-1----:R-:W-:-:S04]  /*6e5b0*/  IADD3 R14, P6, R6, R0, RZ ;  /* 0x00000000060e7210 */ /* 0x002fc80007fde0ff */
[----:B------:R-:W-:Y:S02]  /*6e5c0*/  LEA.HI.X.SX32 R15, R6, R2, 0x1, P6 ;  /* 0x00000002060f7211 */ /* 0x000fe400030f0eff */
[----:B--2---:R-:W-:-:S04]  /*6e5d0*/  IADD3 R20, P4, R26, R0, RZ ;  /* 0x000000001a147210 */ /* 0x004fc80007f9e0ff */
[----:B------:R-:W-:-:S05]  /*6e5e0*/  LEA.HI.X.SX32 R21, R26, R2, 0x1, P4 ;  /* 0x000000021a157211 */ /* 0x000fca00020f0eff */
[----:B------:R-:W-:Y:S04]  /*6e5f0*/  STL.64 [R1+0x338], R20 ;  /* 0x0003381401007387 */ /* 0x000fe80000100a00 */
[----:B------:R0:W-:Y:S02]  /*6e600*/  STL.64 [R1+0x330], R14 ;  /* 0x0003300e01007387 */ /* 0x0001e40000100a00 */
[----:B0-----:R-:W-:-:S04]  /*6e610*/  IADD3 R14, P4, R28, R0, RZ ;  /* 0x000000001c0e7210 */ /* 0x001fc80007f9e0ff */
[----:B------:R-:W-:Y:S01]  /*6e620*/  LEA.HI.X.SX32 R15, R28, R2, 0x1, P4 ;  /* 0x000000021c0f7211 */ /* 0x000fe200020f0eff */
[----:B----4-:R-:W-:Y:S04]  /*6e630*/  STL.64 [R1+0x2c20], R24 ;  /* 0x002c201801007387 */ /* 0x010fe80000100a00 */
[----:B------:R-:W2:Y:S04]  /*6e640*/  LDL.LU R28, [R1+0x2ce8] ;  /* 0x002ce800011c7983 */ /* 0x000ea80000300800 */
[----:B------:R0:W-:Y:S01]  /*6e650*/  STL.64 [R1+0x318], R14 ;  /* 0x0003180e01007387 */ /* 0x0001e20000100a00 */
[----:B------:R-:W-:-:S03]  /*6e660*/  IADD3 R20, P6, R29, R0, RZ ;  /* 0x000000001d147210 */ /* 0x000fc60007fde0ff */
[----:B0-----:R-:W4:Y:S01]  /*6e670*/  LDL.LU.64 R14, [R1+0x2ce0] ;  /* 0x002ce000010e7983 */ /* 0x001f220000300a00 */
[----:B------:R-:W-:-:S03]  /*6e680*/  LEA.HI.X.SX32 R21, R29, R2, 0x1, P6 ;  /* 0x000000021d157211 */ /* 0x000fc600030f0eff */
[----:B------:R-:W2:Y:S01]  /*6e690*/  LDL.LU R29, [R1+0x2cd8] ;  /* 0x002cd800011d7983 */ /* 0x000ea20000300800 */
[----:B------:R-:W-:Y:S02]  /*6e6a0*/  IMAD.MOV.U32 R19, RZ, RZ, R17 ;  /* 0x000000ffff137224 */ /* 0x000fe400078e0011 */
[----:B------:R-:W-:-:S04]  /*6e6b0*/  IMAD R17, R7, 0x4, R16 ;  /* 0x0000000407117824 */ /* 0x000fc800078e0210 */
[----:B------:R-:W-:-:S04]  /*6e6c0*/  IMAD R27, R7, 0x4, R17 ;  /* 0x00000004071b7824 */ /* 0x000fc800078e0211 */
[----:B------:R-:W-:-:S04]  /*6e6d0*/  IMAD R26, R7, 0x4, R27 ;  /* 0x00000004071a7824 */ /* 0x000fc800078e021b */
[C---:B------:R-:W-:Y:S01]  /*6e6e0*/  IMAD R6, R7.reuse, 0x4, R26 ;  /* 0x0000000407067824 */ /* 0x040fe200078e021a */
[----:B------:R0:W-:Y:S04]  /*6e6f0*/  STL.64 [R1+0x310], R20 ;  /* 0x0003101401007387 */ /* 0x0001e80000100a00 */
[----:B------:R-:W-:Y:S04]  /*6e700*/  STL [R1+0x54], R6 ;  /* 0x0000540601007387 */ /* 0x000fe80000100800 */
[----:B------:R1:W-:Y:S01]  /*6e710*/  STL.64 [R1+0x2cb8], R26 ;  /* 0x002cb81a01007387 */ /* 0x0003e20000100a00 */
[----:B------:R-:W-:-:S02]  /*6e720*/  IMAD R25, R7, 0x4, R6 ;  /* 0x0000000407197824 */ /* 0x000fc400078e0206 */
[----:B0-----:R-:W-:Y:S01]  /*6e730*/  IMAD.MOV.U32 R20, RZ, RZ, R18 ;  /* 0x000000ffff147224 */ /* 0x001fe200078e0012 */
[----:B-1----:R-:W5:Y:S01]  /*6e740*/  LDL.LU R26, [R1+0x3c] ;  /* 0x00003c00011a7983 */ /* 0x002f620000300800 */
[C---:B---3--:R-:W-:Y:S01]  /*6e750*/  IADD3 R18, P4, R9.reuse, R0, RZ ;  /* 0x0000000009127210 */ /* 0x048fe20007f9e0ff */
[----:B------:R-:W-:Y:S01]  /*6e760*/  IMAD.MOV.U32 R21, RZ, RZ, R19 ;  /* 0x000000ffff157224 */ /* 0x000fe200078e0013 */
[----:B------:R-:W-:Y:S01]  /*6e770*/  PRMT R23, R24, 0x7771, RZ ;  /* 0x0000777118177816 */ /* 0x000fe200000000ff */
[----:B------:R-:W0:Y:S01]  /*6e780*/  LDC R27, c[0x0][0x278] ;  /* 0x00009e00ff1b7b82 */ /* 0x000e220000000800 */
[----:B------:R-:W-:Y:S01]  /*6e790*/  LEA.HI.X.SX32 R19, R9, R2, 0x1, P4 ;  /* 0x0000000209137211 */ /* 0x000fe200020f0eff */
[----:B------:R-:W-:Y:S04]  /*6e7a0*/  STL [R1+0x2cc0], R25 ;  /* 0x002cc01901007387 */ /* 0x000fe80000100800 */
[----:B------:R1:W-:Y:S04]  /*6e7b0*/  STL.64 [R1+0x308], R18 ;  /* 0x0003081201007387 */ /* 0x0003e80000100a00 */
[----:B-1----:R-:W3:Y:S01]  /*6e7c0*/  LDL.LU.64 R18, [R1+0x78] ;  /* 0x0000780001127983 */ /* 0x002ee20000300a00 */
[----:B----4-:R-:W-:-:S04]  /*6e7d0*/  IADD3 R6, P6, R14, R0, RZ ;  /* 0x000000000e067210 */ /* 0x010fc80007fde0ff */
[----:B------:R-:W-:Y:S01]  /*6e7e0*/  LEA.HI.X.SX32 R7, R14, R2, 0x1, P6 ;  /* 0x000000020e077211 */ /* 0x000fe200030f0eff */
[----:B--2---:R1:W-:Y:S04]  /*6e7f0*/  STG.E.U8 desc[UR10][R28.64], R23 ;  /* 0x000000171c007986 */ /* 0x0043e8000c10110a */
[----:B------:R2:W-:Y:S04]  /*6e800*/  STL.64 [R1+0x300], R6 ;  /* 0x0003000601007387 */ /* 0x0005e80000100a00 */
[----:B-1----:R-:W4:Y:S01]  /*6e810*/  LDL.LU R23, [R1+0x2cd4] ;  /* 0x002cd40001177983 */ /* 0x002f220000300800 */
[----:B0-----:R-:W-:-:S04]  /*6e820*/  IMAD R9, R27, 0x4, R25 ;  /* 0x000000041b097824 */ /* 0x001fc800078e0219 */
[----:B------:R-:W-:Y:S01]  /*6e830*/  IMAD R14, R27, 0x4, R9 ;  /* 0x000000041b0e7824 */ /* 0x000fe200078e0209 */
[----:B--2---:R-:W-:-:S04]  /*6e840*/  IADD3 R6, P6, R15, R0, RZ ;  /* 0x000000000f067210 */ /* 0x004fc80007fde0ff */
[----:B------:R-:W-:Y:S01]  /*6e850*/  STL [R1+0x30], R14 ;  /* 0x0000300e01007387 */ /* 0x000fe20000100800 */
[----:B------:R-:W-:Y:S02]  /*6e860*/  LEA.HI.X.SX32 R7, R15, R2, 0x1, P6 ;  /* 0x000000020f077211 */ /* 0x000fe400030f0eff */
[----:B-----5:R-:W-:-:S04]  /*6e870*/  IADD3 R24, P4, R26, R0, RZ ;  /* 0x000000001a187210 */ /* 0x020fc80007f9e0ff */
[----:B------:R-:W-:-:S05]  /*6e880*/  LEA.HI.X.SX32 R25, R26, R2, 0x1, P4 ;  /* 0x000000021a197211 */ /* 0x000fca00020f0eff */
[----:B------:R0:W-:Y:S02]  /*6e890*/  STL.64 [R1+0x2f8], R24 ;  /* 0x0002f81801007387 */ /* 0x0001e40000100a00 */
[----:B0-----:R-:W-:Y:S01]  /*6e8a0*/  IMAD R24, R27, 0x4, R14 ;  /* 0x000000041b187824 */ /* 0x001fe200078e020e */
[C---:B------:R-:W-:Y:S01]  /*6e8b0*/  IADD3 R14, P4, R4.reuse, R0, RZ ;  /* 0x00000000040e7210 */ /* 0x040fe20007f9e0ff */
[----:B------:R-:W2:Y:S03]  /*6e8c0*/  LDL.LU R25, [R1+0x68] ;  /* 0x0000680001197983 */ /* 0x000ea60000300800 */
[----:B------:R-:W-:Y:S01]  /*6e8d0*/  LEA.HI.X.SX32 R15, R4, R2, 0x1, P4 ;  /* 0x00000002040f7211 */ /* 0x000fe200020f0eff */
[----:B------:R0:W-:Y:S04]  /*6e8e0*/  STL.64 [R1+0x2b80], R6 ;  /* 0x002b800601007387 */ /* 0x0001e80000100a00 */
[----:B------:R1:W-:Y:S04]  /*6e8f0*/  STL.64 [R1+0x2ca0], R8 ;  /* 0x002ca00801007387 */ /* 0x0003e80000100a00 */
[----:B------:R-:W5:Y:S01]  /*6e900*/  LDL.LU R4, [R1+0x2cd0] ;  /* 0x002cd00001047983 */ /* 0x000f620000300800 */
[----:B0-----:R-:W-:-:S03]  /*6e910*/  IADD3 R6, P6, R3, R0, RZ ;  /* 0x0000000003067210 */ /* 0x001fc60007fde0ff */
[----:B------:R-:W-:Y:S01]  /*6e920*/  STL.64 [R1+0x2e8], R14 ;  /* 0x0002e80e01007387 */ /* 0x000fe20000100a00 */
[----:B------:R-:W-:-:S05]  /*6e930*/  LEA.HI.X.SX32 R7, R3, R2, 0x1, P6 ;  /* 0x0000000203077211 */ /* 0x000fca00030f0eff */
[----:B------:R0:W-:Y:S01]  /*6e940*/  STL.64 [R1+0x2e0], R6 ;  /* 0x0002e00601007387 */ /* 0x0001e20000100a00 */
[----:B-1----:R-:W-:Y:S01]  /*6e950*/  IMAD.MOV.U32 R8, RZ, RZ, R10 ;  /* 0x000000ffff087224 */ /* 0x002fe200078e000a */
[C---:B------:R-:W-:Y:S01]  /*6e960*/  IADD3 R10, P6, R22.reuse, R0, RZ ;  /* 0x00000000160a7210 */ /* 0x040fe20007fde0ff */
[----:B------:R-:W-:Y:S01]  /*6e970*/  IMAD.MOV.U32 R9, RZ, RZ, R11 ;  /* 0x000000ffff097224 */ /* 0x000fe200078e000b */
[----:B------:R-:W-:Y:S02]  /*6e980*/  PRMT R26, R13, 0x7772, RZ ;  /* 0x000077720d1a7816 */ /* 0x000fe400000000ff */
[----:B------:R-:W-:-:S03]  /*6e990*/  LEA.HI.X.SX32 R11, R22, R2, 0x1, P6 ;  /* 0x00000002160b7211 */ /* 0x000fc600030f0eff */
[----:B---3--:R-:W-:Y:S01]  /*6e9a0*/  STG.E.U8 desc[UR10][R18.64], R26 ;  /* 0x0000001a12007986 */ /* 0x008fe2000c10110a */
[----:B0-----:R-:W-:Y:S02]  /*6e9b0*/  IMAD.MOV.U32 R6, RZ, RZ, R20 ;  /* 0x000000ffff067224 */ /* 0x001fe400078e0014 */
[----:B------:R-:W-:Y:S01]  /*6e9c0*/  IMAD.MOV.U32 R7, RZ, RZ, R21 ;  /* 0x000000ffff077224 */ /* 0x000fe200078e0015 */
[----:B----4-:R-:W-:-:S04]  /*6e9d0*/  IADD3 R14, P4, R23, R0, RZ ;  /* 0x00000000170e7210 */ /* 0x010fc80007f9e0ff */
[----:B------:R-:W-:-:S05]  /*6e9e0*/  LEA.HI.X.SX32 R15, R23, R2, 0x1, P4 ;  /* 0x00000002170f7211 */ /* 0x000fca00020f0eff */
[----:B------:R0:W-:Y:S04]  /*6e9f0*/  STL.64 [R1+0x2b88], R14 ;  /* 0x002b880e01007387 */ /* 0x0001e80000100a00 */
[----:B0-----:R-:W3:Y:S04]  /*6ea00*/  LDL.LU R15, [R1+0x2c] ;  /* 0x00002c00010f7983 */ /* 0x001ee80000300800 */
[----:B------:R-:W4:Y:S04]  /*6ea10*/  LDL.LU.64 R20, [R1+0x90] ;  /* 0x0000900001147983 */ /* 0x000f280000300a00 */
[----:B------:R0:W-:Y:S04]  /*6ea20*/  STL.64 [R1+0x2c8], R10 ;  /* 0x0002c80a01007387 */ /* 0x0001e80000100a00 */
[----:B------:R-:W4:Y:S01]  /*6ea30*/  LDL.LU.64 R18, [R1+0x2cc8] ;  /* 0x002cc80001127983 */ /* 0x000f220000300a00 */
[----:B------:R-:W-:-:S04]  /*6ea40*/  IADD3 R22, P6, R5, R0, RZ ;  /* 0x0000000005167210 */ /* 0x000fc80007fde0ff */
[----:B------:R-:W-:-:S05]  /*6ea50*/  LEA.HI.X.SX32 R23, R5, R2, 0x1, P6 ;  /* 0x0000000205177211 */ /* 0x000fca00030f0eff */
[----:B------:R1:W-:Y:S01]  /*6ea60*/  STL.64 [R1+0x2b90], R22 ;  /* 0x002b901601007387 */ /* 0x0003e20000100a00 */
[C---:B0-----:R-:W-:Y:S01]  /*6ea70*/  IADD3 R10, P4, R12.reuse, R0, RZ ;  /* 0x000000000c0a7210 */ /* 0x041fe20007f9e0ff */
[C---:B------:R-:W-:Y:S01]  /*6ea80*/  IMAD R13, R27.reuse, 0x4, R24 ;  /* 0x000000041b0d7824 */ /* 0x040fe200078e0218 */
[----:B-1----:R-:W0:Y:S02]  /*6ea90*/  LDC R23, c[0x0][0x278] ;  /* 0x00009e00ff177b82 */ /* 0x002e240000000800 */
[----:B------:R-:W-:Y:S01]  /*6eaa0*/  LEA.HI.X.SX32 R11, R12, R2, 0x1, P4 ;  /* 0x000000020c0b7211 */ /* 0x000fe200020f0eff */
[C---:B------:R-:W-:Y:S01]  /*6eab0*/  IMAD R29, R27.reuse, 0x4, R13 ;  /* 0x000000041b1d7824 */ /* 0x040fe200078e020d */
[----:B------:R-:W4:Y:S03]  /*6eac0*/  LDL.LU R22, [R1+0x54] ;  /* 0x0000540001167983 */ /* 0x000f260000300800 */
[C---:B------:R-:W-:Y:S01]  /*6ead0*/  IMAD R28, R27.reuse, 0x4, R29 ;  /* 0x000000041b1c7824 */ /* 0x040fe200078e021d */
[----:B------:R2:W-:Y:S03]  /*6eae0*/  STL.64 [R1+0x2c0], R10 ;  /* 0x0002c00a01007387 */ /* 0x0005e60000100a00 */
[----:B------:R-:W-:Y:S01]  /*6eaf0*/  IMAD R3, R27, 0x4, R28 ;  /* 0x000000041b037824 */ /* 0x000fe200078e021c */
[----:B-----5:R1:W-:Y:S01]  /*6eb00*/  STL [R1+0x2c00], R4 ;  /* 0x002c000401007387 */ /* 0x0203e20000100800 */
[----:B--2---:R-:W-:-:S04]  /*6eb10*/  IADD3 R10, P4, R25, R0, RZ ;  /* 0x00000000190a7210 */ /* 0x004fc80007f9e0ff */
[----:B------:R-:W-:Y:S01]  /*6eb20*/  LEA.HI.X.SX32 R11, R25, R2, 0x1, P4 ;  /* 0x00000002190b7211 */ /* 0x000fe200020f0eff */
[C---:B0-----:R-:W-:Y:S01]  /*6eb30*/  IMAD R12, R23.reuse, 0x4, R3 ;  /* 0x00000004170c7824 */ /* 0x041fe200078e0203 */
[----:B------:R-:W2:Y:S04]  /*6eb40*/  LDL.LU R25, [R1+0x2cc0] ;  /* 0x002cc00001197983 */ /* 0x000ea80000300800 */
[----:B------:R0:W-:Y:S01]  /*6eb50*/  STL.64 [R1+0x2b98], R10 ;  /* 0x002b980a01007387 */ /* 0x0001e20000100a00 */
[----:B------:R-:W-:Y:S01]  /*6eb60*/  IMAD R14, R23, 0x4, R12 ;  /* 0x00000004170e7824 */ /* 0x000fe200078e020c */
[----:B------:R-:W-:-:S03]  /*6eb70*/  PRMT R5, R4, 0x7772, RZ ;  /* 0x0000777204057816 */ /* 0x000fc600000000ff */
[----:B-1----:R-:W-:Y:S01]  /*6eb80*/  IMAD R4, R23, 0x4, R14 ;  /* 0x0000000417047824 */ /* 0x002fe200078e020e */
[----:B0-----:R-:W-:-:S04]  /*6eb90*/  IADD3 R10, P4, R16, R0, RZ ;  /* 0x00000000100a7210 */ /* 0x001fc80007f9e0ff */
[----:B------:R-:W-:Y:S02]  /*6eba0*/  LEA.HI.X.SX32 R11, R16, R2, 0x1, P4 ;  /* 0x00000002100b7211 */ /* 0x000fe400020f0eff */
[----:B---3--:R-:W-:-:S04]  /*6ebb0*/  IADD3 R26, P6, R15, R0, RZ ;  /* 0x000000000f1a7210 */ /* 0x008fc80007fde0ff */
[----:B------:R-:W-:-:S05]  /*6ebc0*/  LEA.HI.X.SX32 R27, R15, R2, 0x1, P6 ;  /* 0x000000020f1b7211 */ /* 0x000fca00030f0eff */
[----:B------:R0:W-:Y:S04]  /*6ebd0*/  STL.64 [R1+0x2a0], R26 ;  /* 0x0002a01a01007387 */ /* 0x0001e80000100a00 */
[----:B0-----:R-:W3:Y:S04]  /*6ebe0*/  LDL.LU.64 R26, [R1+0x2cb8] ;  /* 0x002cb800011a7983 */ /* 0x001ee80000300a00 */
[----:B------:R0:W-:Y:S01]  /*6ebf0*/  STL [R1+0x34], R14 ;  /* 0x0000340e01007387 */ /* 0x0001e20000100800 */
[----:B----4-:R-:W-:Y:S02]  /*6ec00*/  IMAD.MOV.U32 R15, RZ, RZ, R19 ;  /* 0x000000ffff0f7224 */ /* 0x010fe400078e0013 */
[----:B0-----:R-:W-:Y:S01]  /*6ec10*/  IMAD.MOV.U32 R14, RZ, RZ, R18 ;  /* 0x000000ffff0e7224 */ /* 0x001fe200078e0012 */
[C---:B------:R-:W-:Y:S01]  /*6ec20*/  IADD3 R18, P6, R17.reuse, R0, RZ ;  /* 0x0000000011127210 */ /* 0x040fe20007fde0ff */
[----:B------:R-:W-:Y:S03]  /*6ec30*/  STL [R1+0x2c], R4 ;  /* 0x00002c0401007387 */ /* 0x000fe60000100800 */
[----:B------:R-:W-:Y:S01]  /*6ec40*/  LEA.HI.X.SX32 R19, R17, R2, 0x1, P6 ;  /* 0x0000000211137211 */ /* 0x000fe200030f0eff */
[----:B------:R-:W-:Y:S04]  /*6ec50*/  STL.64 [R1+0x298], R10 ;  /* 0x0002980a01007387 */ /* 0x000fe80000100a00 */
[----:B------:R-:W-:Y:S04]  /*6ec60*/  STL.64 [R1+0x2ba0], R18 ;  /* 0x002ba01201007387 */ /* 0x000fe80000100a00 */
[----:B------:R0:W-:Y:S04]  /*6ec70*/  STG.E.U8 desc[UR10][R20.64], R5 ;  /* 0x0000000514007986 */ /* 0x0001e8000c10110a */
[----:B0-----:R-:W4:Y:S01]  /*6ec80*/  LDL.LU.64 R20, [R1+0x2cb0] ;  /* 0x002cb00001147983 */ /* 0x001f220000300a00 */
[----:B------:R-:W-:-:S02]  /*6ec90*/  IMAD.MOV.U32 R18, RZ, RZ, R6 ;  /* 0x000000ffff127224 */ /* 0x000fc400078e0006 */
[----:B------:R-:W-:Y:S01]  /*6eca0*/  IMAD.MOV.U32 R10, RZ, RZ, R8 ;  /* 0x000000ffff0a7224 */ /* 0x000fe200078e0008 */
[----:B------:R-:W5:Y:S01]  /*6ecb0*/  LDL.LU R5, [R1+0x2ca8] ;  /* 0x002ca80001057983 */ /* 0x000f620000300800 */
[----:B------:R-:W-:Y:S02]  /*6ecc0*/  IMAD.MOV.U32 R19, RZ, RZ, R7 ;  /* 0x000000ffff137224 */ /* 0x000fe400078e0007 */
[----:B------:R-:W-:Y:S02]  /*6ecd0*/  IMAD.MOV.U32 R11, RZ, RZ, R9 ;  /* 0x000000ffff0b7224 */ /* 0x000fe400078e0009 */
[----:B------:R-:W-:-:S04]  /*6ece0*/  IMAD R16, R23, 0x4, R4 ;  /* 0x0000000417107824 */ /* 0x000fc800078e0204 */
[----:B------:R-:W-:Y:S01]  /*6ecf0*/  IMAD R17, R23, 0x4, R16 ;  /* 0x0000000417117824 */ /* 0x000fe200078e0210 */
[CC--:B---3--:R-:W-:Y:S02]  /*6ed00*/  IADD3 R6, P6, R26.reuse, R0.reuse, RZ ;  /* 0x000000001a067210 */ /* 0x0c8fe40007fde0ff */
[C---:B------:R-:W-:Y:S02]  /*6ed10*/  IADD3 R8, P4, R27.reuse, R0, RZ ;  /* 0x000000001b087210 */ /* 0x040fe40007f9e0ff */
[-C--:B------:R-:W-:Y:S02]  /*6ed20*/  LEA.HI.X.SX32 R7, R26, R2.reuse, 0x1, P6 ;  /* 0x000000021a077211 */ /* 0x080fe400030f0eff */
[----:B------:R-:W-:-:S03]  /*6ed30*/  LEA.HI.X.SX32 R9, R27, R2, 0x1, P4 ;  /* 0x000000021b097211 */ /* 0x000fc600020f0eff */
[----:B------:R-:W-:Y:S04]  /*6ed40*/  STL.64 [R1+0x280], R6 ;  /* 0x0002800601007387 */ /* 0x000fe80000100a00 */
[----:B------:R0:W-:Y:S04]  /*6ed50*/  STL.64 [R1+0x288], R8 ;  /* 0x0002880801007387 */ /* 0x0001e80000100a00 */
[----:B------:R1:W-:Y:S01]  /*6ed60*/  STL [R1+0x2c70], R17 ;  /* 0x002c701101007387 */ /* 0x0003e20000100800 */
[----:B0-----:R-:W-:-:S04]  /*6ed70*/  IADD3 R8, P4, R22, R0, RZ ;  /* 0x0000000016087210 */ /* 0x001fc80007f9e0ff */
[----:B------:R-:W-:Y:S01]  /*6ed80*/  LEA.HI.X.SX32 R9, R22, R2, 0x1, P4 ;  /* 0x0000000216097211 */ /* 0x000fe200020f0eff */
[----:B----4-:R-:W-:Y:S02]  /*6ed90*/  IMAD.MOV.U32 R7, RZ, RZ, R21 ;  /* 0x000000ffff077224 */ /* 0x010fe400078e0015 */
[----:B------:R-:W-:Y:S02]  /*6eda0*/  IMAD R21, R23, 0x4, R17 ;  /* 0x0000000417157824 */ /* 0x000fe400078e0211 */
[----:B-1----:R-:W3:Y:S04]  /*6edb0*/  LDL.LU R17, [R1+0x30] ;  /* 0x0000300001117983 */ /* 0x002ee80000300800 */
[----:B------:R0:W-:Y:S04]  /*6edc0*/  STL.64 [R1+0x278], R8 ;  /* 0x0002780801007387 */ /* 0x0001e80000100a00 */
[----:B0-----:R-:W4:Y:S01]  /*6edd0*/  LDL.LU.64 R8, [R1+0x2ca0] ;  /* 0x002ca00001087983 */ /* 0x001f220000300a00 */
[----:B--2---:R-:W-:-:S04]  /*6ede0*/  IADD3 R26, P6, R25, R0, RZ ;  /* 0x00000000191a7210 */ /* 0x004fc80007fde0ff */
[----:B------:R-:W-:Y:S01]  /*6edf0*/  LEA.HI.X.SX32 R27, R25, R2, 0x1, P6 ;  /* 0x00000002191b7211 */ /* 0x000fe200030f0eff */
[----:B------:R-:W-:Y:S01]  /*6ee00*/  IMAD.MOV.U32 R6, RZ, RZ, R20 ;  /* 0x000000ffff067224 */ /* 0x000fe200078e0014 */
[----:B------:R-:W-:Y:S01]  /*6ee10*/  STL.64 [R1+0x2c80], R18 ;  /* 0x002c801201007387 */ /* 0x000fe20000100a00 */
[----:B------:R-:W-:-:S03]  /*6ee20*/  IMAD R20, R23, 0x4, R21 ;  /* 0x0000000417147824 */ /* 0x000fc600078e0215 */
[----:B------:R4:W-:Y:S04]  /*6ee30*/  STL.64 [R1+0x2ba8], R26 ;  /* 0x002ba81a01007387 */ /* 0x0009e80000100a00 */
[----:B------:R0:W-:Y:S01]  /*6ee40*/  STL.64 [R1+0x2c78], R20 ;  /* 0x002c781401007387 */ /* 0x0001e20000100a00 */
[----:B----4-:R-:W-:-:S04]  /*6ee50*/  IADD3 R26, P4, R9, R0, RZ ;  /* 0x00000000091a7210 */ /* 0x010fc80007f9e0ff */
[----:B------:R-:W-:Y:S02]  /*6ee60*/  LEA.HI.X.SX32 R27, R9, R2, 0x1, P4 ;  /* 0x00000002091b7211 */ /* 0x000fe400020f0eff */
[----:B------:R-:W2:Y:S01]  /*6ee70*/  LDL.LU R9, [R1+0x2c98] ;  /* 0x002c980001097983 */ /* 0x000ea20000300800 */
[----:B---3--:R-:W-:Y:S02]  /*6ee80*/  IADD3 R18, P6, R17, R0, RZ ;  /* 0x0000000011127210 */ /* 0x008fe40007fde0ff */
[----:B-----5:R-:W-:Y:S02]  /*6ee90*/  PRMT R4, R5, 0x7772, RZ ;  /* 0x0000777205047816 */ /* 0x020fe400000000ff */
[----:B------:R-:W-:Y:S01]  /*6eea0*/  LEA.HI.X.SX32 R19, R17, R2, 0x1, P6 ;  /* 0x0000000211137211 */ /* 0x000fe200030f0eff */
[----:B------:R-:W-:Y:S01]  /*6eeb0*/  STL.64 [R1+0x2c88], R14 ;  /* 0x002c880e01007387 */ /* 0x000fe20000100a00 */
[----:B------:R-:W-:-:S03]  /*6eec0*/  IMAD R25, R23, 0x4, R20 ;  /* 0x0000000417197824 */ /* 0x000fc600078e0214 */
[----:B------:R-:W-:Y:S04]  /*6eed0*/  STL.64 [R1+0x260], R26 ;  /* 0x0002601a01007387 */ /* 0x000fe80000100a00 */
[----:B0-----:R-:W3:Y:S04]  /*6eee0*/  LDL.LU.64 R20, [R1+0xa8] ;  /* 0x0000a80001147983 */ /* 0x001ee80000300a00 */
[----:B------:R-:W-:Y:S04]  /*6eef0*/  STL.64 [R1+0x258], R18 ;  /* 0x0002581201007387 */ /* 0x000fe80000100a00 */
[----:B--2---:R0:W-:Y:S04]  /*6ef00*/  STG.E.U8 desc[UR10][R8.64], R4 ;  /* 0x0000000408007986 */ /* 0x0041e8000c10110a */
[----:B0-----:R-:W2:Y:S01]  /*6ef10*/  LDL.LU.64 R8, [R1+0x2c90] ;  /* 0x002c900001087983 */ /* 0x001ea20000300a00 */
[----:B------:R-:W-:-:S02]  /*6ef20*/  IADD3 R18, P4, R24, R0, RZ ;  /* 0x0000000018127210 */ /* 0x000fc40007f9e0ff */
[----:B------:R-:W-:Y:S02]  /*6ef30*/  IADD3 R14, P6, R13, R0, RZ ;  /* 0x000000000d0e7210 */ /* 0x000fe40007fde0ff */
[-C--:B------:R-:W-:Y:S01]  /*6ef40*/  LEA.HI.X.SX32 R19, R24, R2.reuse, 0x1, P4 ;  /* 0x0000000218137211 */ /* 0x080fe200020f0eff */
[----:B------:R-:W-:Y:S01]  /*6ef50*/  IMAD R22, R23, 0x4, R25 ;  /* 0x0000000417167824 */ /* 0x000fe200078e0219 */
[----:B------:R-:W-:Y:S01]  /*6ef60*/  LEA.HI.X.SX32 R15, R13, R2, 0x1, P6 ;  /* 0x000000020d0f7211 */ /* 0x000fe200030f0eff */
[----:B------:R0:W-:Y:S02]  /*6ef70*/  STL [R1+0x2bf0], R5 ;  /* 0x002bf00501007387 */ /* 0x0001e40000100800 */
[C---:B------:R-:W-:Y:S02]  /*6ef80*/  IMAD R27, R23.reuse, 0x4, R22 ;  /* 0x00000004171b7824 */ /* 0x040fe400078e0216 */
[----:B0-----:R-:W4:Y:S04]  /*6ef90*/  LDL.LU.64 R4, [R1+0xb0] ;  /* 0x0000b00001047983 */ /* 0x001f280000300a00 */
[----:B------:R-:W-:Y:S04]  /*6efa0*/  STL.64 [R1+0x250], R18 ;  /* 0x0002501201007387 */ /* 0x000fe80000100a00 */
[----:B------:R0:W-:Y:S01]  /*6efb0*/  STL.64 [R1+0x248], R14 ;  /* 0x0002480e01007387 */ /* 0x0001e20000100a00 */
[----:B------:R-:W-:Y:S01]  /*6efc0*/  IMAD R26, R23, 0x4, R27 ;  /* 0x00000004171a7824 */ /* 0x000fe200078e021b */
[----:B0-----:R-:W-:-:S04]  /*6efd0*/  IADD3 R14, P4, R29, R0, RZ ;  /* 0x000000001d0e7210 */ /* 0x001fc80007f9e0ff */
[----:B------:R-:W-:Y:S02]  /*6efe0*/  LEA.HI.X.SX32 R15, R29, R2, 0x1, P4 ;  /* 0x000000021d0f7211 */ /* 0x000fe400020f0eff */
[----:B------:R-:W-:-:S04]  /*6eff0*/  IADD3 R18, P6, R28, R0, RZ ;  /* 0x000000001c127210 */ /* 0x000fc80007fde0ff */
[----:B------:R-:W-:Y:S01]  /*6f000*/  LEA.HI.X.SX32 R19, R28, R2, 0x1, P6 ;  /* 0x000000021c137211 */ /* 0x000fe200030f0eff */
[----:B--2---:R-:W-:Y:S04]  /*6f010*/  STL.64 [R1+0x2bd0], R8 ;  /* 0x002bd00801007387 */ /* 0x004fe80000100a00 */
[----:B------:R-:W-:Y:S04]  /*6f020*/  STL.64 [R1+0x2c58], R26 ;  /* 0x002c581a01007387 */ /* 0x000fe80000100a00 */
[----:B------:R0:W-:Y:S04]  /*6f030*/  STL.64 [R1+0x240], R14 ;  /* 0x0002400e01007387 */ /* 0x0001e80000100a00 */
[----:B0-----:R-:W2:Y:S04]  /*6f040*/  LDL.LU.64 R14, [R1+0x2c88] ;  /* 0x002c8800010e7983 */ /* 0x001ea80000300a00 */
[----:B------:R-:W5:Y:S04]  /*6f050*/  LDL.LU R29, [R1+0x2c] ;  /* 0x00002c00011d7983 */ /* 0x000f680000300800 */
[----:B------:R-:W2:Y:S01]  /*6f060*/  LDL.LU R28, [R1+0x34] ;  /* 0x00003400011c7983 */ /* 0x000ea20000300800 */
[----:B------:R-:W-:Y:S01]  /*6f070*/  PRMT R17, R8, 0x7772, RZ ;  /* 0x0000777208117816 */ /* 0x000fe200000000ff */
[----:B----4-:R-:W-:-:S02]  /*6f080*/  IMAD.MOV.U32 R8, RZ, RZ, R4 ;  /* 0x000000ffff087224 */ /* 0x010fc400078e0004 */
[----:B------:R-:W-:Y:S01]  /*6f090*/  IMAD R4, R23, 0x4, R26 ;  /* 0x0000000417047824 */ /* 0x000fe200078e021a */
[----:B------:R0:W-:Y:S01]  /*6f0a0*/  STL.64 [R1+0x238], R18 ;  /* 0x0002381201007387 */ /* 0x0001e20000100a00 */
[----:B------:R-:W-:Y:S02]  /*6f0b0*/  IMAD.MOV.U32 R9, RZ, RZ, R5 ;  /* 0x000000ffff097224 */ /* 0x000fe400078e0005 */
[----:B------:R-:W-:Y:S01]  /*6f0c0*/  IMAD.MOV.U32 R26, RZ, RZ, R8 ;  /* 0x000000ffff1a7224 */ /* 0x000fe200078e0008 */
[CC--:B------:R-:W-:Y:S01]  /*6f0d0*/  IADD3 R8, P6, R12.reuse, R0.reuse, RZ ;  /* 0x000000000c087210 */ /* 0x0c0fe20007fde0ff */
[----:B------:R-:W-:Y:S01]  /*6f0e0*/  IMAD.MOV.U32 R27, RZ, RZ, R9 ;  /* 0x000000ffff1b7224 */ /* 0x000fe200078e0009 */
[----:B0-----:R-:W-:Y:S01]  /*6f0f0*/  IADD3 R18, P4, R3, R0, RZ ;  /* 0x0000000003127210 */ /* 0x001fe20007f9e0ff */
[----:B------:R-:W-:Y:S01]  /*6f100*/  IMAD R5, R23, 0x4, R4 ;  /* 0x0000000417057824 */ /* 0x000fe200078e0204 */
[-C--:B------:R-:W-:Y:S02]  /*6f110*/  LEA.HI.X.SX32 R9, R12, R2.reuse, 0x1, P6 ;  /* 0x000000020c097211 */ /* 0x080fe400030f0eff */
[----:B------:R-:W-:Y:S01]  /*6f120*/  LEA.HI.X.SX32 R19, R3, R2, 0x1, P4 ;  /* 0x0000000203137211 */ /* 0x000fe200020f0eff */
[----:B---3--:R-:W-:Y:S04]  /*6f130*/  STG.E.U8 desc[UR10][R20.64], R17 ;  /* 0x0000001114007986 */ /* 0x008fe8000c10110a */
[----:B------:R0:W-:Y:S04]  /*6f140*/  STL.64 [R1+0x230], R18 ;  /* 0x0002301201007387 */ /* 0x0001e80000100a00 */
[----:B0-----:R-:W3:Y:S04]  /*6f150*/  LDL.LU.64 R18, [R1+0x2c80] ;  /* 0x002c800001127983 */ /* 0x001ee80000300a00 */
[----:B------:R-:W-:Y:S04]  /*6f160*/  STL [R1+0x30], R5 ;  /* 0x0000300501007387 */ /* 0x000fe80000100800 */
[----:B------:R-:W-:Y:S04]  /*6f170*/  STL.64 [R1+0x228], R8 ;  /* 0x0002280801007387 */ /* 0x000fe80000100a00 */
[----:B------:R-:W4:Y:S04]  /*6f180*/  LDL.LU.64 R20, [R1+0x2c78] ;  /* 0x002c780001147983 */ /* 0x000f280000300a00 */
[----:B------:R-:W3:Y:S01]  /*6f190*/  LDL.LU R17, [R1+0x2c70] ;  /* 0x002c700001117983 */ /* 0x000ee20000300800 */
[----:B--2---:R-:W-:-:S04]  /*6f1a0*/  IADD3 R12, P4, R28, R0, RZ ;  /* 0x000000001c0c7210 */ /* 0x004fc80007f9e0ff */
[----:B------:R-:W-:-:S05]  /*6f1b0*/  LEA.HI.X.SX32 R13, R28, R2, 0x1, P4 ;  /* 0x000000021c0d7211 */ /* 0x000fca00020f0eff */
[----:B------:R0:W-:Y:S04]  /*6f1c0*/  STL.64 [R1+0x220], R12 ;  /* 0x0002200c01007387 */ /* 0x0001e80000100a00 */
[----:B0-----:R-:W2:Y:S01]  /*6f1d0*/  LDL.LU.64 R12, [R1+0x2c68] ;  /* 0x002c6800010c7983 */ /* 0x001ea20000300a00 */
[----:B------:R-:W-:Y:S01]  /*6f1e0*/  IMAD R24, R23, 0x4, R5 ;  /* 0x0000000417187824 */ /* 0x000fe200078e0205 */
[----:B-----5:R-:W-:-:S03]  /*6f1f0*/  IADD3 R8, P6, R29, R0, RZ ;  /* 0x000000001d087210 */ /* 0x020fc60007fde0ff */
[----:B------:R-:W-:Y:S01]  /*6f200*/  IMAD R5, R23, 0x4, R24 ;  /* 0x0000000417057824 */ /* 0x000fe200078e0218 */
[----:B------:R-:W-:Y:S01]  /*6f210*/  LEA.HI.X.SX32 R9, R29, R2, 0x1, P6 ;  /* 0x000000021d097211 */ /* 0x000fe200030f0eff */
[----:B------:R0:W-:Y:S02]  /*6f220*/  STL.64 [R1+0x2c48], R10 ;  /* 0x002c480a01007387 */ /* 0x0001e40000100a00 */
[C---:B------:R-:W-:Y:S02]  /*6f230*/  IMAD R29, R23.reuse, 0x4, R5 ;  /* 0x00000004171d7824 */ /* 0x040fe400078e0205 */
[----:B------:R3:W-:Y:S01]  /*6f240*/  STL.64 [R1+0x218], R8 ;  /* 0x0002180801007387 */ /* 0x0007e20000100a00 */
[----:B0-----:R-:W-:Y:S01]  /*6f250*/  IADD3 R10, P4, R16, R0, RZ ;  /* 0x00000000100a7210 */ /* 0x001fe20007f9e0ff */
[----:B------:R-:W-:-:S03]  /*6f260*/  IMAD R28, R23, 0x4, R29 ;  /* 0x00000004171c7824 */ /* 0x000fc600078e021d */
[----:B------:R-:W-:Y:S02]  /*6f270*/  LEA.HI.X.SX32 R11, R16, R2, 0x1, P4 ;  /* 0x00000002100b7211 */ /* 0x000fe400020f0eff */
[----:B---3--:R-:W-:-:S04]  /*6f280*/  IADD3 R8, P6, R17, R0, RZ ;  /* 0x0000000011087210 */ /* 0x008fc80007fde0ff */
[----:B------:R-:W-:Y:S02]  /*6f290*/  LEA.HI.X.SX32 R9, R17, R2, 0x1, P6 ;  /* 0x0000000211097211 */ /* 0x000fe400030f0eff */
[----:B--2---:R-:W-:Y:S01]  /*6f2a0*/  PRMT R3, R12, 0x7772, RZ ;  /* 0x000077720c037816 */ /* 0x004fe200000000ff */
[----:B------:R0:W-:Y:S04]  /*6f2b0*/  STL.64 [R1+0x2bc0], R12 ;  /* 0x002bc00c01007387 */ /* 0x0001e80000100a00 */
[----:B0-----:R-:W2:Y:S04]  /*6f2c0*/  LDL.LU.64 R12, [R1+0xc0] ;  /* 0x0000c000010c7983 */ /* 0x001ea80000300a00 */
[----:B------:R0:W-:Y:S04]  /*6f2d0*/  STL [R1+0x2c38], R29 ;  /* 0x002c381d01007387 */ /* 0x0001e80000100800 */
[----:B------:R-:W3:Y:S04]  /*6f2e0*/  LDL.LU R16, [R1+0x2c64] ;  /* 0x002c640001107983 */ /* 0x000ee80000300800 */
[----:B0-----:R-:W5:Y:S04]  /*6f2f0*/  LDL.LU R29, [R1+0x30] ;  /* 0x00003000011d7983 */ /* 0x001f680000300800 */
[----:B------:R-:W2:Y:S04]  /*6f300*/  LDL.LU R17, [R1+0x2c60] ;  /* 0x002c600001117983 */ /* 0x000ea80000300800 */
[----:B------:R4:W-:Y:S04]  /*6f310*/  STL.64 [R1+0x210], R10 ;  /* 0x0002100a01007387 */ /* 0x0009e80000100a00 */
[----:B------:R-:W-:Y:S04]  /*6f320*/  STL.64 [R1+0x2c40], R6 ;  /* 0x002c400601007387 */ /* 0x000fe80000100a00 */
[----:B------:R0:W-:Y:S01]  /*6f330*/  STL.64 [R1+0x208], R8 ;  /* 0x0002080801007387 */ /* 0x0001e20000100a00 */
[----:B----4-:R-:W-:-:S04]  /*6f340*/  IADD3 R10, P4, R21, R0, RZ ;  /* 0x00000000150a7210 */ /* 0x010fc80007f9e0ff */
[----:B------:R-:W-:Y:S02]  /*6f350*/  LEA.HI.X.SX32 R11, R21, R2, 0x1, P4 ;  /* 0x00000002150b7211 */ /* 0x000fe400020f0eff */
[----:B0-----:R-:W-:Y:S01]  /*6f360*/  IADD3 R8, P6, R20, R0, RZ ;  /* 0x0000000014087210 */ /* 0x001fe20007fde0ff */
[----:B------:R-:W-:-:S03]  /*6f370*/  IMAD.MOV.U32 R7, RZ, RZ, R3 ;  /* 0x000000ffff077224 */ /* 0x000fc600078e0003 */
[----:B------:R-:W-:Y:S01]  /*6f380*/  LEA.HI.X.SX32 R9, R20, R2, 0x1, P6 ;  /* 0x0000000214097211 */ /* 0x000fe200030f0eff */
[----:B------:R-:W-:Y:S04]  /*6f390*/  STL.64 [R1+0x200], R10 ;  /* 0x0002000a01007387 */ /* 0x000fe80000100a00 */
[----:B------:R-:W-:Y:S04]  /*6f3a0*/  STL.64 [R1+0x1f8], R8 ;  /* 0x0001f80801007387 */ /* 0x000fe80000100a00 */
[----:B------:R-:W4:Y:S04]  /*6f3b0*/  LDL.LU.64 R20, [R1+0xb8] ;  /* 0x0000b80001147983 */ /* 0x000f280000300a00 */
[----:B------:R0:W-:Y:S04]  /*6f3c0*/  STG.E.U8 desc[UR10][R26.64], R7 ;  /* 0x000000071a007986 */ /* 0x0001e8000c10110a */
[----:B0-----:R-:W5:Y:S01]  /*6f3d0*/  LDL.LU.64 R26, [R1+0x2c58] ;  /* 0x002c5800011a7983 */ /* 0x001f620000300a00 */
[----:B---3--:R-:W-:Y:S01]  /*6f3e0*/  IMAD.MOV.U32 R8, RZ, RZ, R16 ;  /* 0x000000ffff087224 */ /* 0x008fe200078e0010 */
[----:B------:R-:W-:Y:S01]  /*6f3f0*/  IADD3 R16, P4, R25, R0, RZ ;  /* 0x0000000019107210 */ /* 0x000fe20007f9e0ff */
[----:B--2---:R-:W-:-:S03]  /*6f400*/  IMAD.MOV.U32 R9, RZ, RZ, R17 ;  /* 0x000000ffff097224 */ /* 0x004fc600078e0011 */
[----:B------:R-:W-:-:S05]  /*6f410*/  LEA.HI.X.SX32 R17, R25, R2, 0x1, P4 ;  /* 0x0000000219117211 */ /* 0x000fca00020f0eff */
[----:B------:R0:W-:Y:S04]  /*6f420*/  STL.64 [R1+0x1f0], R16 ;  /* 0x0001f01001007387 */ /* 0x0001e80000100a00 */
[----:B0-----:R-:W2:Y:S01]  /*6f430*/  LDL.LU.64 R16, [R1+0x2c50] ;  /* 0x002c500001107983 */ /* 0x001ea20000300a00 */
[----:B------:R-:W-:Y:S01]  /*6f440*/  IMAD R3, R23, 0x4, R28 ;  /* 0x0000000417037824 */ /* 0x000fe200078e021c */
[----:B------:R-:W-:-:S03]  /*6f450*/  IADD3 R10, P6, R22, R0, RZ ;  /* 0x00000000160a7210 */ /* 0x000fc60007fde0ff */
[----:B------:R-:W-:Y:S01]  /*6f460*/  IMAD R6, R23, 0x4, R3 ;  /* 0x0000000417067824 */ /* 0x000fe200078e0203 */
[----:B------:R-:W-:-:S03]  /*6f470*/  LEA.HI.X.SX32 R11, R22, R2, 0x1, P6 ;  /* 0x00000002160b7211 */ /* 0x000fc600030f0eff */
[----:B------:R-:W-:-:S05]  /*6f480*/  IMAD R6, R23, 0x4, R6 ;  /* 0x0000000417067824 */ /* 0x000fca00078e0206 */
[----:B------:R-:W-:Y:S01]  /*6f490*/  STL [R1+0x3c], R6 ;  /* 0x00003c0601007387 */ /* 0x000fe20000100800 */
[----:B------:R-:W-:-:S03]  /*6f4a0*/  IMAD R22, R23, 0x4, R6 ;  /* 0x0000000417167824 */ /* 0x000fc600078e0206 */
[----:B------:R5:W-:Y:S02]  /*6f4b0*/  STL.64 [R1+0x1e8], R10 ;  /* 0x0001e80a01007387 */ /* 0x000be40000100a00 */
[CC--:B-----5:R-:W-:Y:S02]  /*6f4c0*/  IADD3 R10, P4, R27.reuse, R0.reuse, RZ ;  /* 0x000000001b0a7210 */ /* 0x0e0fe40007f9e0ff */
[C---:B------:R-:W-:Y:S02]  /*6f4d0*/  IADD3 R6, P6, R26.reuse, R0, RZ ;  /* 0x000000001a067210 */ /* 0x040fe40007fde0ff */
[-C--:B------:R-:W-:Y:S02]  /*6f4e0*/  LEA.HI.X.SX32 R11, R27, R2.reuse, 0x1, P4 ;  /* 0x000000021b0b7211 */ /* 0x080fe400020f0eff */
[----:B------:R-:W-:Y:S01]  /*6f4f0*/  LEA.HI.X.SX32 R7, R26, R2, 0x1, P6 ;  /* 0x000000021a077211 */ /* 0x000fe200030f0eff */
[----:B--2---:R-:W-:Y:S04]  /*6f500*/  STL.64 [R1+0x2bb8], R16 ;  /* 0x002bb81001007387 */ /* 0x004fe80000100a00 */
[----:B------:R0:W-:Y:S04]  /*6f510*/  STL.64 [R1+0x1e0], R10 ;  /* 0x0001e00a01007387 */ /* 0x0001e80000100a00 */
[----:B0-----:R-:W2:Y:S04]  /*6f520*/  LDL.LU.64 R10, [R1+0x2c48] ;  /* 0x002c4800010a7983 */ /* 0x001ea80000300a00 */
[----:B------:R0:W-:Y:S02]  /*6f530*/  STL.64 [R1+0x1d8], R6 ;  /* 0x0001d80601007387 */ /* 0x0001e40000100a00 */
[----:B0-----:R-:W-:-:S04]  /*6f540*/  IADD3 R6, P4, R4, R0, RZ ;  /* 0x0000000004067210 */ /* 0x001fc80007f9e0ff */
[----:B------:R-:W-:-:S05]  /*6f550*/  LEA.HI.X.SX32 R7, R4, R2, 0x1, P4 ;  /* 0x0000000204077211 */ /* 0x000fca00020f0eff */
[----:B------:R0:W-:Y:S04]  /*6f560*/  STL.64 [R1+0x1d0], R6 ;  /* 0x0001d00601007387 */ /* 0x0001e80000100a00 */
[----:B0-----:R-:W3:Y:S01]  /*6f570*/  LDL.LU.64 R6, [R1+0x2c40] ;  /* 0x002c400001067983 */ /* 0x001ee20000300a00 */
[----:B------:R-:W-:Y:S02]  /*6f580*/  IMAD.MOV.U32 R17, RZ, RZ, R13 ;  /* 0x000000ffff117224 */ /* 0x000fe400078e000d */
[----:B------:R-:W-:Y:S01]  /*6f590*/  IMAD R13, R23, 0x4, R22 ;  /* 0x00000004170d7824 */ /* 0x000fe200078e0216 */
[----:B------:R-:W-:Y:S01]  /*6f5a0*/  PRMT R25, R16, 0x7772, RZ ;  /* 0x0000777210197816 */ /* 0x000fe200000000ff */
[----:B------:R-:W-:Y:S01]  /*6f5b0*/  IMAD.MOV.U32 R16, RZ, RZ, R12 ;  /* 0x000000ffff107224 */ /* 0x000fe200078e000c */
[----:B------:R-:W-:Y:S01]  /*6f5c0*/  IADD3 R26, P6, R29, R0, RZ ;  /* 0x000000001d1a7210 */ /* 0x000fe20007fde0ff */
[----:B------:R-:W-:-:S03]  /*6f5d0*/  IMAD R12, R23, 0x4, R13 ;  /* 0x00000004170c7824 */ /* 0x000fc600078e020d */
[----:B------:R-:W-:Y:S01]  /*6f5e0*/  LEA.HI.X.SX32 R27, R29, R2, 0x1, P6 ;  /* 0x000000021d1b7211 */ /* 0x000fe200030f0eff */
[----:B------:R-:W-:Y:S01]  /*6f5f0*/  IMAD R4, R23, 0x4, R12 ;  /* 0x0000000417047824 */ /* 0x000fe200078e020c */
[----:B------:R-:W5:Y:S04]  /*6f600*/  LDL.LU R29, [R1+0x2c38] ;  /* 0x002c3800011d7983 */ /* 0x000f680000300800 */
[----:B----4-:R0:W-:Y:S04]  /*6f610*/  STG.E.U8 desc[UR10][R20.64], R25 ;  /* 0x0000001914007986 */ /* 0x0101e8000c10110a */
[----:B---3--:R1:W-:Y:S04]  /*6f620*/  STL.64 [R1+0x2c28], R6 ;  /* 0x002c280601007387 */ /* 0x0083e80000100a00 */
[----:B------:R3:W-:Y:S04]  /*6f630*/  STL [R1+0x48], R4 ;  /* 0x0000480401007387 */ /* 0x0007e80000100800 */
[----:B------:R4:W-:Y:S04]  /*6f640*/  STL.64 [R1+0x1c8], R26 ;  /* 0x0001c81a01007387 */ /* 0x0009e80000100a00 */
[----:B0-----:R-:W2:Y:S01]  /*6f650*/  LDL.LU.64 R20, [R1+0x2c30] ;  /* 0x002c300001147983 */ /* 0x001ea20000300a00 */
[----:B-1----:R-:W-:Y:S01]  /*6f660*/  IADD3 R6, P6, R5, R0, RZ ;  /* 0x0000000005067210 */ /* 0x002fe20007fde0ff */
[----:B---3--:R-:W-:-:S02]  /*6f670*/  IMAD R4, R23, 0x4, R4 ;  /* 0x0000000417047824 */ /* 0x008fc400078e0204 */
[----:B----4-:R-:W-:Y:S01]  /*6f680*/  IMAD.MOV.U32 R26, RZ, RZ, R18 ;  /* 0x000000ffff1a7224 */ /* 0x010fe200078e0012 */
[C---:B------:R-:W-:Y:S01]  /*6f690*/  IADD3 R18, P4, R24.reuse, R0, RZ ;  /* 0x0000000018127210 */ /* 0x040fe20007f9e0ff */
[----:B------:R-:W-:Y:S01]  /*6f6a0*/  IMAD.MOV.U32 R27, RZ, RZ, R19 ;  /* 0x000000ffff1b7224 */ /* 0x000fe200078e0013 */
[-C--:B------:R-:W-:Y:S02]  /*6f6b0*/  LEA.HI.X.SX32 R7, R5, R2.reuse, 0x1, P6 ;  /* 0x0000000205077211 */ /* 0x080fe400030f0eff */
[----:B------:R-:W-:Y:S01]  /*6f6c0*/  LEA.HI.X.SX32 R19, R24, R2, 0x1, P4 ;  /* 0x0000000218137211 */ /* 0x000fe200020f0eff */
[----:B------:R0:W-:Y:S04]  /*6f6d0*/  STL [R1+0x44], R4 ;  /* 0x0000440401007387 */ /* 0x0001e80000100800 */
[----:B------:R-:W3:Y:S04]  /*6f6e0*/  LDL.LU.64 R24, [R1+0x98] ;  /* 0x0000980001187983 */ /* 0x000ee80000300a00 */
[----:B------:R5:W-:Y:S01]  /*6f6f0*/  STL.64 [R1+0x1c0], R18 ;  /* 0x0001c01201007387 */ /* 0x000be20000100a00 */
[----:B0-----:R-:W-:-:S03]  /*6f700*/  IMAD R4, R23, 0x4, R4 ;  /* 0x0000000417047824 */ /* 0x001fc600078e0204 */
[----:B------:R0:W-:Y:S01]  /*6f710*/  STL.64 [R1+0x1b8], R6 ;  /* 0x0001b80601007387 */ /* 0x0001e20000100a00 */
[CC--:B-----5:R-:W-:Y:S02]  /*6f720*/  IADD3 R18, P4, R29.reuse, R0.reuse, RZ ;  /* 0x000000001d127210 */ /* 0x0e0fe40007f9e0ff */
[C---:B0-----:R-:W-:Y:S02]  /*6f730*/  IADD3 R6, P6, R28.reuse, R0, RZ ;  /* 0x000000001c067210 */ /* 0x041fe40007fde0ff */
[-C--:B------:R-:W-:Y:S02]  /*6f740*/  LEA.HI.X.SX32 R19, R29, R2.reuse, 0x1, P4 ;  /* 0x000000021d137211 */ /* 0x080fe400020f0eff */
[----:B------:R-:W-:Y:S02]  /*6f750*/  LEA.HI.X.SX32 R7, R28, R2, 0x1, P6 ;  /* 0x000000021c077211 */ /* 0x000fe400030f0eff */
[----:B--2---:R-:W-:Y:S01]  /*6f760*/  PRMT R5, R20, 0x7772, RZ ;  /* 0x0000777214057816 */ /* 0x004fe200000000ff */
[----:B------:R0:W-:Y:S04]  /*6f770*/  STL.64 [R1+0x2bc8], R20 ;  /* 0x002bc81401007387 */ /* 0x0001e80000100a00 */
[----:B------:R-:W-:Y:S04]  /*6f780*/  STL [R1+0x50], R5 ;  /* 0x0000500501007387 */ /* 0x000fe80000100800 */
[----:B------:R1:W-:Y:S04]  /*6f790*/  STL [R1+0x2c10], R4 ;  /* 0x002c100401007387 */ /* 0x0003e80000100800 */
[----:B------:R-:W2:Y:S04]  /*6f7a0*/  LDL.LU R29, [R1+0x3c] ;  /* 0x00003c00011d7983 */ /* 0x000ea80000300800 */
[----:B------:R-:W3:Y:S01]  /*6f7b0*/  LDL.LU R28, [R1+0x50] ;  /* 0x00005000011c7983 */ /* 0x000ee20000300800 */
[----:B0-----:R-:W-:-:S02]  /*6f7c0*/  IMAD.MOV.U32 R20, RZ, RZ, R16 ;  /* 0x000000ffff147224 */ /* 0x001fc400078e0010 */
[----:B------:R-:W-:Y:S01]  /*6f7d0*/  IMAD R16, R23, 0x4, R3 ;  /* 0x0000000417107824 */ /* 0x000fe200078e0203 */
[----:B------:R-:W-:Y:S04]  /*6f7e0*/  STL.64 [R1+0x1b0], R18 ;  /* 0x0001b01201007387 */ /* 0x000fe80000100a00 */
[----:B------:R0:W-:Y:S01]  /*6f7f0*/  STL.64 [R1+0x2c18], R10 ;  /* 0x002c180a01007387 */ /* 0x0001e20000100a00 */
[----:B------:R-:W-:-:S03]  /*6f800*/  IMAD.MOV.U32 R21, RZ, RZ, R17 ;  /* 0x000000ffff157224 */ /* 0x000fc600078e0011 */
[----:B------:R4:W-:Y:S01]  /*6f810*/  STL.64 [R1+0x1a8], R6 ;  /* 0x0001a80601007387 */ /* 0x0009e20000100a00 */
[----:B------:R-:W-:Y:S02]  /*6f820*/  IMAD R17, R23, 0x4, R4 ;  /* 0x0000000417117824 */ /* 0x000fe400078e0204 */
[----:B-1----:R-:W-:Y:S01]  /*6f830*/  IMAD.MOV.U32 R4, RZ, RZ, R20 ;  /* 0x000000ffff047224 */ /* 0x002fe200078e0014 */
[CC--:B0-----:R-:W-:Y:S01]  /*6f840*/  IADD3 R10, P6, R16.reuse, R0.reuse, RZ ;  /* 0x00000000100a7210 */ /* 0x0c1fe20007fde0ff */
[----:B------:R-:W-:Y:S01]  /*6f850*/  IMAD.MOV.U32 R5, RZ, RZ, R21 ;  /* 0x000000ffff057224 */ /* 0x000fe200078e0015 */
[----:B------:R-:W5:Y:S01]  /*6f860*/  LDL.LU R20, [R1+0x48] ;  /* 0x0000480001147983 */ /* 0x000f620000300800 */
[C---:B----4-:R-:W-:Y:S02]  /*6f870*/  IADD3 R6, P4, R3.reuse, R0, RZ ;  /* 0x0000000003067210 */ /* 0x050fe40007f9e0ff */
[-C--:B------:R-:W-:Y:S01]  /*6f880*/  LEA.HI.X.SX32 R11, R16, R2.reuse, 0x1, P6 ;  /* 0x00000002100b7211 */ /* 0x080fe200030f0eff */
[----:B------:R-:W4:Y:S01]  /*6f890*/  LDL.LU R21, [R1+0x44] ;  /* 0x0000440001157983 */ /* 0x000f220000300800 */
[----:B------:R-:W-:-:S05]  /*6f8a0*/  LEA.HI.X.SX32 R7, R3, R2, 0x1, P4 ;  /* 0x0000000203077211 */ /* 0x000fca00020f0eff */
[----:B------:R0:W-:Y:S04]  /*6f8b0*/  STL.64 [R1+0x1a0], R6 ;  /* 0x0001a00601007387 */ /* 0x0001e80000100a00 */
[----:B0-----:R-:W4:Y:S04]  /*6f8c0*/  LDL.LU.64 R6, [R1+0x2c28] ;  /* 0x002c280001067983 */ /* 0x001f280000300a00 */
[----:B------:R-:W-:Y:S04]  /*6f8d0*/  STL.64 [R1+0x2c08], R14 ;  /* 0x002c080e01007387 */ /* 0x000fe80000100a00 */
[----:B------:R-:W-:Y:S04]  /*6f8e0*/  STL.64 [R1+0x198], R10 ;  /* 0x0001980a01007387 */ /* 0x000fe80000100a00 */
[----:B---3--:R0:W-:Y:S04]  /*6f8f0*/  STG.E.U8 desc[UR10][R24.64], R28 ;  /* 0x0000001c18007986 */ /* 0x0081e8000c10110a */
[----:B0-----:R-:W3:Y:S01]  /*6f900*/  LDL.LU.64 R24, [R1+0x2c20] ;  /* 0x002c200001187983 */ /* 0x001ee20000300a00 */
[CC--:B--2---:R-:W-:Y:S01]  /*6f910*/  IADD3 R10, P4, R29.reuse, R0.reuse, RZ ;  /* 0x000000001d0a7210 */ /* 0x0c4fe20007f9e0ff */
[----:B------:R-:W-:Y:S01]  /*6f920*/  IMAD.MOV.U32 R14, RZ, RZ, R4 ;  /* 0x000000ffff0e7224 */ /* 0x000fe200078e0004 */
[----:B------:R-:W-:Y:S01]  /*6f930*/  IADD3 R4, P6, R22, R0, RZ ;  /* 0x0000000016047210 */ /* 0x000fe20007fde0ff */
[----:B------:R-:W-:Y:S01]  /*6f940*/  IMAD.MOV.U32 R15, RZ, RZ, R5 ;  /* 0x000000ffff0f7224 */ /* 0x000fe200078e0005 */
[----:B------:R-:W-:-:S02]  /*6f950*/  LEA.HI.X.SX32 R11, R29, R2, 0x1, P4 ;  /* 0x000000021d0b7211 */ /* 0x000fc400020f0eff */
[----:B------:R-:W-:Y:S02]  /*6f960*/  LEA.HI.X.SX32 R5, R22, R2, 0x1, P6 ;  /* 0x0000000216057211 */ /* 0x000fe400030f0eff */
[----:B------:R-:W2:Y:S04]  /*6f970*/  LDL.LU R22, [R1+0x10] ;  /* 0x0000100001167983 */ /* 0x000ea80000300800 */
[----:B------:R0:W-:Y:S04]  /*6f980*/  STL.64 [R1+0x190], R10 ;  /* 0x0001900a01007387 */ /* 0x0001e80000100a00 */
[----:B------:R1:W-:Y:S01]  /*6f990*/  STL.64 [R1+0x188], R4 ;  /* 0x0001880401007387 */ /* 0x0003e20000100a00 */
[----:B0-----:R-:W-:-:S02]  /*6f9a0*/  IADD3 R10, P4, R13, R0, RZ ;  /* 0x000000000d0a7210 */ /* 0x001fc40007f9e0ff */
[C---:B-1----:R-:W-:Y:S02]  /*6f9b0*/  IADD3 R4, P6, R12.reuse, R0, RZ ;  /* 0x000000000c047210 */ /* 0x042fe40007fde0ff */
[-C--:B------:R-:W-:Y:S02]  /*6f9c0*/  LEA.HI.X.SX32 R11, R13, R2.reuse, 0x1, P4 ;  /* 0x000000020d0b7211 */ /* 0x080fe400020f0eff */
[----:B------:R-:W-:Y:S01]  /*6f9d0*/  LEA.HI.X.SX32 R5, R12, R2, 0x1, P6 ;  /* 0x000000020c057211 */ /* 0x000fe200030f0eff */
[----:B---3--:R-:W-:Y:S04]  /*6f9e0*/  STL.64 [R1+0x2be0], R24 ;  /* 0x002be01801007387 */ /* 0x008fe80000100a00 */
[----:B------:R0:W-:Y:S04]  /*6f9f0*/  STL.64 [R1+0x180], R10 ;  /* 0x0001800a01007387 */ /* 0x0001e80000100a00 */
[----:B0-----:R-:W3:Y:S04]  /*6fa00*/  LDL.LU.64 R10, [R1+0x2c18] ;  /* 0x002c1800010a7983 */ /* 0x001ee80000300a00 */
[----:B------:R5:W-:Y:S02]  /*6fa10*/  STL.64 [R1+0x178], R4 ;  /* 0x0001780401007387 */ /* 0x000be40000100a00 */
[----:B-----5:R-:W-:-:S04]  /*6fa20*/  IADD3 R4, P4, R20, R0, RZ ;  /* 0x0000000014047210 */ /* 0x020fc80007f9e0ff */
[----:B------:R-:W-:-:S05]  /*6fa30*/  LEA.HI.X.SX32 R5, R20, R2, 0x1, P4 ;  /* 0x0000000214057211 */ /* 0x000fca00020f0eff */
[----:B------:R0:W-:Y:S04]  /*6fa40*/  STL.64 [R1+0x170], R4 ;  /* 0x0001700401007387 */ /* 0x0001e80000100a00 */
[----:B0-----:R-:W5:Y:S01]  /*6fa50*/  LDL.LU R4, [R1+0x2c10] ;  /* 0x002c100001047983 */ /* 0x001f620000300800 */
[----:B------:R-:W-:-:S04]  /*6fa60*/  IMAD R19, R23, 0x4, R17 ;  /* 0x0000000417137824 */ /* 0x000fc800078e0211 */
[----:B------:R-:W-:-:S04]  /*6fa70*/  IMAD R18, R23, 0x4, R19 ;  /* 0x0000000417127824 */ /* 0x000fc800078e0213 */
[----:B------:R-:W-:Y:S01]  /*6fa80*/  IMAD R16, R23, 0x4, R18 ;  /* 0x0000000417107824 */ /* 0x000fe200078e0212 */
[----:B------:R-:W-:-:S03]  /*6fa90*/  PRMT R3, R24, 0x7772, RZ ;  /* 0x0000777218037816 */ /* 0x000fc600000000ff */
[----:B------:R-:W-:-:S04]  /*6faa0*/  IMAD R29, R23, 0x4, R16 ;  /* 0x00000004171d7824 */ /* 0x000fc800078e0210 */
[----:B------:R-:W-:Y:S02]  /*6fab0*/  IMAD R28, R23, 0x4, R29 ;  /* 0x00000004171c7824 */ /* 0x000fe400078e021d */
[----:B------:R-:W-:Y:S01]  /*6fac0*/  IMAD.MOV.U32 R25, RZ, RZ, R3 ;  /* 0x000000ffff197224 */ /* 0x000fe200078e0003 */
[----:B----4-:R-:W-:Y:S01]  /*6fad0*/  IADD3 R12, P6, R21, R0, RZ ;  /* 0x00000000150c7210 */ /* 0x010fe20007fde0ff */
[----:B------:R-:W-:-:S03]  /*6fae0*/  IMAD R3, R23, 0x4, R28 ;  /* 0x0000000417037824 */ /* 0x000fc600078e021c */
[----:B------:R-:W-:Y:S01]  /*6faf0*/  LEA.HI.X.SX32 R13, R21, R2, 0x1, P6 ;  /* 0x00000002150d7211 */ /* 0x000fe200030f0eff */
[----:B------:R-:W-:Y:S01]  /*6fb00*/  IMAD R5, R23, 0x4, R3 ;  /* 0x0000000417057824 */ /* 0x000fe200078e0203 */
[----:B------:R0:W-:Y:S04]  /*6fb10*/  STL.64 [R1+0x2bf8], R26 ;  /* 0x002bf81a01007387 */ /* 0x0001e80000100a00 */
[----:B------:R-:W-:Y:S04]  /*6fb20*/  STL [R1+0x3c], R5 ;  /* 0x00003c0501007387 */ /* 0x000fe80000100800 */
[----:B------:R1:W-:Y:S04]  /*6fb30*/  STL.64 [R1+0x168], R12 ;  /* 0x0001680c01007387 */ /* 0x0003e80000100a00 */
[----:B------:R4:W-:Y:S04]  /*6fb40*/  STG.E.U8 desc[UR10][R14.64], R25 ;  /* 0x000000190e007986 */ /* 0x0009e8000c10110a */
[----:B0-----:R-:W3:Y:S01]  /*6fb50*/  LDL.LU.64 R26, [R1+0x88] ;  /* 0x00008800011a7983 */ /* 0x001ee20000300a00 */
[----:B-1----:R-:W-:-:S04]  /*6fb60*/  IADD3 R12, P6, R17, R0, RZ ;  /* 0x00000000110c7210 */ /* 0x002fc80007fde0ff */
[----:B------:R-:W-:Y:S01]  /*6fb70*/  LEA.HI.X.SX32 R13, R17, R2, 0x1, P6 ;  /* 0x00000002110d7211 */ /* 0x000fe200030f0eff */
[----:B----4-:R-:W4:Y:S01]  /*6fb80*/  LDL.LU.64 R14, [R1+0x2c08] ;  /* 0x002c0800010e7983 */ /* 0x010f220000300a00 */
[----:B-----5:R-:W-:-:S04]  /*6fb90*/  IADD3 R20, P4, R4, R0, RZ ;  /* 0x0000000004147210 */ /* 0x020fc80007f9e0ff */
[----:B------:R-:W-:Y:S02]  /*6fba0*/  LEA.HI.X.SX32 R21, R4, R2, 0x1, P4 ;  /* 0x0000000204157211 */ /* 0x000fe400020f0eff */
[C---:B------:R-:W-:Y:S01]  /*6fbb0*/  IADD3 R24, P4, R19.reuse, R0, RZ ;  /* 0x0000000013187210 */ /* 0x040fe20007f9e0ff */
[----:B------:R-:W5:Y:S03]  /*6fbc0*/  LDL.LU R4, [R1+0x2c00] ;  /* 0x002c000001047983 */ /* 0x000f660000300800 */
[----:B------:R-:W-:Y:S01]  /*6fbd0*/  LEA.HI.X.SX32 R25, R19, R2, 0x1, P4 ;  /* 0x0000000213197211 */ /* 0x000fe200020f0eff */
[----:B------:R-:W-:Y:S04]  /*6fbe0*/  STL.64 [R1+0x160], R20 ;  /* 0x0001601401007387 */ /* 0x000fe80000100a00 */
[----:B------:R-:W-:Y:S04]  /*6fbf0*/  STL.64 [R1+0x158], R12 ;  /* 0x0001580c01007387 */ /* 0x000fe80000100a00 */
[----:B------:R0:W-:Y:S04]  /*6fc00*/  STL.64 [R1+0x150], R24 ;  /* 0x0001501801007387 */ /* 0x0001e80000100a00 */
[----:B0-----:R-:W4:Y:S01]  /*6fc10*/  LDL.LU.64 R24, [R1+0xc8] ;  /* 0x0000c80001187983 */ /* 0x001f220000300a00 */
[----:B------:R-:W-:-:S04]  /*6fc20*/  IADD3 R12, P6, R18, R0, RZ ;  /* 0x00000000120c7210 */ /* 0x000fc80007fde0ff */
[----:B------:R-:W-:Y:S02]  /*6fc30*/  LEA.HI.X.SX32 R13, R18, R2, 0x1, P6 ;  /* 0x00000002120d7211 */ /* 0x000fe400030f0eff */
[----:B--2---:R-:W-:-:S05]  /*6fc40*/  PRMT R17, R22, 0x7773, RZ ;  /* 0x0000777316117816 */ /* 0x004fca00000000ff */
[----:B---3--:R-:W-:Y:S04]  /*6fc50*/  STG.E.U8 desc[UR10][R26.64], R17 ;  /* 0x000000111a007986 */ /* 0x008fe8000c10110a */
[----:B----4-:R0:W-:Y:S04]  /*6fc60*/  STL.64 [R1+0x2be8], R24 ;  /* 0x002be81801007387 */ /* 0x0101e80000100a00 */
[----:B------:R1:W-:Y:S01]  /*6fc70*/  STL.64 [R1+0x148], R12 ;  /* 0x0001480c01007387 */ /* 0x0003e20000100a00 */
[-C--:B0-----:R-:W-:Y:S02]  /*6fc80*/  IADD3 R24, P4, R16, R0.reuse, RZ ;  /* 0x0000000010187210 */ /* 0x081fe40007f9e0ff */
[----:B-1----:R-:W-:-:S02]  /*6fc90*/  IADD3 R12, P6, R29, R0, RZ ;  /* 0x000000001d0c7210 */ /* 0x002fc40007fde0ff */
[-C--:B------:R-:W-:Y:S02]  /*6fca0*/  LEA.HI.X.SX32 R25, R16, R2.reuse, 0x1, P4 ;  /* 0x0000000210197211 */ /* 0x080fe400020f0eff */
[----:B------:R-:W-:-:S03]  /*6fcb0*/  LEA.HI.X.SX32 R13, R29, R2, 0x1, P6 ;  /* 0x000000021d0d7211 */ /* 0x000fc600030f0eff */
[----:B------:R0:W-:Y:S04]  /*6fcc0*/  STL.64 [R1+0x140], R24 ;  /* 0x0001401801007387 */ /* 0x0001e80000100a00 */
[----:B------:R1:W-:Y:S04]  /*6fcd0*/  STL.64 [R1+0x138], R12 ;  /* 0x0001380c01007387 */ /* 0x0003e80000100a00 */
[----:B------:R-:W2:Y:S01]  /*6fce0*/  LDL.LU.64 R26, [R1+0x2bf8] ;  /* 0x002bf800011a7983 */ /* 0x000ea20000300a00 */
[----:B0-----:R-:W-:-:S04]  /*6fcf0*/  IADD3 R24, P4, R28, R0, RZ ;  /* 0x000000001c187210 */ /* 0x001fc80007f9e0ff */
[----:B------:R-:W-:Y:S02]  /*6fd00*/  LEA.HI.X.SX32 R25, R28, R2, 0x1, P4 ;  /* 0x000000021c197211 */ /* 0x000fe400020f0eff */
[----:B------:R-:W3:Y:S01]  /*6fd10*/  LDL.LU R28, [R1+0x3c] ;  /* 0x00003c00011c7983 */ /* 0x000ee20000300800 */
[----:B-1----:R-:W-:Y:S01]  /*6fd20*/  IADD3 R12, P6, R3, R0, RZ ;  /* 0x00000000030c7210 */ /* 0x002fe20007fde0ff */
[----:B------:R-:W-:-:S03]  /*6fd30*/  IMAD R5, R23, 0x4, R5 ;  /* 0x0000000417057824 */ /* 0x000fc600078e0205 */
[----:B------:R-:W-:Y:S01]  /*6fd40*/  LEA.HI.X.SX32 R13, R3, R2, 0x1, P6 ;  /* 0x00000002030d7211 */ /* 0x000fe200030f0eff */
[----:B------:R-:W-:Y:S01]  /*6fd50*/  STL.64 [R1+0x130], R24 ;  /* 0x0001301801007387 */ /* 0x000fe20000100a00 */
[----:B------:R-:W-:-:S03]  /*6fd60*/  IMAD R21, R23, 0x4, R5 ;  /* 0x0000000417157824 */ /* 0x000fc600078e0205 */
[----:B------:R0:W-:Y:S02]  /*6fd70*/  STL.64 [R1+0x128], R12 ;  /* 0x0001280c01007387 */ /* 0x0001e40000100a00 */
[----:B0-----:R-:W-:-:S04]  /*6fd80*/  IADD3 R12, P6, R5, R0, RZ ;  /* 0x00000000050c7210 */ /* 0x001fc80007fde0ff */
[----:B------:R-:W-:Y:S02]  /*6fd90*/  LEA.HI.X.SX32 R13, R5, R2, 0x1, P6 ;  /* 0x00000002050d7211 */ /* 0x000fe400030f0eff */
[----:B------:R-:W4:Y:S01]  /*6fda0*/  LDL.LU R5, [R1+0x2bf0] ;  /* 0x002bf00001057983 */ /* 0x000f220000300800 */
[----:B---3--:R-:W-:-:S04]  /*6fdb0*/  IADD3 R24, P4, R28, R0, RZ ;  /* 0x000000001c187210 */ /* 0x008fc80007f9e0ff */
[----:B------:R-:W-:-:S05]  /*6fdc0*/  LEA.HI.X.SX32 R25, R28, R2, 0x1, P4 ;  /* 0x000000021c197211 */ /* 0x000fca00020f0eff */
[----:B------:R0:W-:Y:S04]  /*6fdd0*/  STL.64 [R1+0x120], R24 ;  /* 0x0001201801007387 */ /* 0x0001e80000100a00 */
[----:B------:R-:W-:Y:S01]  /*6fde0*/  STL.64 [R1+0x118], R12 ;  /* 0x0001180c01007387 */ /* 0x000fe20000100a00 */
[----:B0-----:R-:W-:-:S04]  /*6fdf0*/  IADD3 R24, P4, R21, R0, RZ ;  /* 0x0000000015187210 */ /* 0x001fc80007f9e0ff */
[----:B------:R-:W-:-:S05]  /*6fe00*/  LEA.HI.X.SX32 R25, R21, R2, 0x1, P4 ;  /* 0x0000000215197211 */ /* 0x000fca00020f0eff */
[----:B------:R0:W-:Y:S04]  /*6fe10*/  STL.64 [R1+0x110], R24 ;  /* 0x0001101801007387 */ /* 0x0001e80000100a00 */
[----:B0-----:R-:W3:Y:S01]  /*6fe20*/  LDL.LU.64 R24, [R1+0x2be8] ;  /* 0x002be80001187983 */ /* 0x001ee20000300a00 */
[----:B------:R-:W-:-:S04]  /*6fe30*/  IMAD R20, R23, 0x4, R21 ;  /* 0x0000000417147824 */ /* 0x000fc800078e0215 */
[----:B------:R-:W-:Y:S01]  /*6fe40*/  IMAD R18, R23, 0x4, R20 ;  /* 0x0000000417127824 */ /* 0x000fe200078e0214 */
[----:B------:R-:W-:-:S03]  /*6fe50*/  IADD3 R12, P6, R20, R0, RZ ;  /* 0x00000000140c7210 */ /* 0x000fc60007fde0ff */
[C---:B------:R-:W-:Y:S01]  /*6fe60*/  IMAD R16, R23.reuse, 0x4, R18 ;  /* 0x0000000417107824 */ /* 0x040fe200078e0212 */
[----:B------:R-:W-:Y:S02]  /*6fe70*/  LEA.HI.X.SX32 R13, R20, R2, 0x1, P6 ;  /* 0x00000002140d7211 */ /* 0x000fe400030f0eff */
[----:B------:R-:W-:Y:S01]  /*6fe80*/  IADD3 R20, P4, R18, R0, RZ ;  /* 0x0000000012147210 */ /* 0x000fe20007f9e0ff */
[C---:B------:R-:W-:Y:S02]  /*6fe90*/  IMAD R19, R23.reuse, 0x4, R16 ;  /* 0x0000000417137824 */ /* 0x040fe400078e0210 */
[----:B------:R0:W-:Y:S01]  /*6fea0*/  STL.64 [R1+0x108], R12 ;  /* 0x0001080c01007387 */ /* 0x0001e20000100a00 */
[----:B-----5:R-:W-:Y:S02]  /*6feb0*/  PRMT R22, R4, 0x7773, RZ ;  /* 0x0000777304167816 */ /* 0x020fe400000000ff */
[----:B------:R-:W-:Y:S01]  /*6fec0*/  LEA.HI.X.SX32 R21, R18, R2, 0x1, P4 ;  /* 0x0000000212157211 */ /* 0x000fe200020f0eff */
[----:B------:R-:W-:Y:S01]  /*6fed0*/  IMAD R17, R23, 0x4, R19 ;  /* 0x0000000417117824 */ /* 0x000fe200078e0213 */
[----:B0-----:R-:W-:-:S04]  /*6fee0*/  IADD3 R12, P6, R16, R0, RZ ;  /* 0x00000000100c7210 */ /* 0x001fc80007fde0ff */
[----:B------:R-:W-:Y:S01]  /*6fef0*/  LEA.HI.X.SX32 R13, R16, R2, 0x1, P6 ;  /* 0x00000002100d7211 */ /* 0x000fe200030f0eff */
[----:B------:R-:W-:Y:S01]  /*6ff00*/  IMAD R29, R23, 0x4, R17 ;  /* 0x00000004171d7824 */ /* 0x000fe200078e0211 */
[----:B----4-:R-:W-:-:S03]  /*6ff10*/  PRMT R16, R5, 0x7773, RZ ;  /* 0x0000777305107816 */ /* 0x010fc600000000ff */
[----:B------:R-:W-:Y:S01]  /*6ff20*/  IMAD R28, R23, 0x4, R29 ;  /* 0x00000004171c7824 */ /* 0x000fe200078e021d */
[----:B---3--:R0:W-:Y:S04]  /*6ff30*/  STG.E.U8 desc[UR10][R24.64], R22 ;  /* 0x0000001618007986 */ /* 0x0081e8000c10110a */
[----:B0-----:R-:W3:Y:S04]  /*6ff40*/  LDL.LU.64 R24, [R1+0x2be0] ;  /* 0x002be00001187983 */ /* 0x001ee80000300a00 */
[----:B------:R0:W-:Y:S04]  /*6ff50*/  STL.64 [R1+0x100], R20 ;  /* 0x0001001401007387 */ /* 0x0001e80000100a00 */
[----:B------:R1:W-:Y:S04]  /*6ff60*/  STL.64 [R1+0xf8], R12 ;  /* 0x0000f80c01007387 */ /* 0x0003e80000100a00 */
[----:B------:R-:W4:Y:S01]  /*6ff70*/  LDL.LU R5, [R1+0x2bd8] ;  /* 0x002bd80001057983 */ /* 0x000f220000300800 */
[----:B0-----:R-:W-:-:S02]  /*6ff80*/  IADD3 R20, P4, R19, R0, RZ ;  /* 0x0000000013147210 */ /* 0x001fc40007f9e0ff */
[----:B-1----:R-:W-:Y:S02]  /*6ff90*/  IADD3 R12, P6, R17, R0, RZ ;  /* 0x00000000110c7210 */ /* 0x002fe40007fde0ff */
[-C--:B------:R-:W-:Y:S02]  /*6ffa0*/  LEA.HI.X.SX32 R21, R19, R2.reuse, 0x1, P4 ;  /* 0x0000000213157211 */ /* 0x080fe400020f0eff */
[----:B------:R-:W-:-:S05]  /*6ffb0*/  LEA.HI.X.SX32 R13, R17, R2, 0x1, P6 ;  /* 0x00000002110d7211 */ /* 0x000fca00030f0eff */
[----:B------:R2:W-:Y:S04]  /*6ffc0*/  STL.64 [R1+0xe8], R12 ;  /* 0x0000e80c01007387 */ /* 0x0005e80000100a00 */
[----:B------:R0:W-:Y:S01]  /*6ffd0*/  STL.64 [R1+0xf0], R20 ;  /* 0x0000f01401007387 */ /* 0x0001e20000100a00 */
[----:B--2---:R-:W-:Y:S01]  /*6ffe0*/  IMAD.MOV.U32 R12, RZ, RZ, R26 ;  /* 0x000000ffff0c7224 */ /* 0x004fe200078e001a */
[CC--:B------:R-:W-:Y:S01]  /*6fff0*/  IADD3 R26, P4, R29.reuse, R0.reuse, RZ ;  /* 0x000000001d1a7210 */ /* 0x0c0fe20007f9e0ff */
[----:B------:R-:W-:Y:S01]  /*70000*/  IMAD.MOV.U32 R13, RZ, RZ, R27 ;  /* 0x000000ffff0d7224 */ /* 0x000fe200078e001b */
[C---:B0-----:R-:W-:Y:S02]  /*70010*/  IADD3 R20, P6, R28.reuse, R0, RZ ;  /* 0x000000001c147210 */ /* 0x041fe40007fde0ff */
[-C--:B------:R-:W-:Y:S01]  /*70020*/  LEA.HI.X.SX32 R27, R29, R2.reuse, 0x1, P4 ;  /* 0x000000021d1b7211 */ /* 0x080fe200020f0eff */
[----:B------:R-:W-:Y:S01]  /*70030*/  IMAD.MOV.U32 R29, RZ, RZ, R16 ;  /* 0x000000ffff1d7224 */ /* 0x000fe200078e0010 */
[----:B------:R-:W-:-:S03]  /*70040*/  LEA.HI.X.SX32 R21, R28, R2, 0x1, P6 ;  /* 0x000000021c157211 */ /* 0x000fc600030f0eff */
[----:B------:R-:W-:Y:S04]  /*70050*/  STL.64 [R1+0xe0], R26 ;  /* 0x0000e01a01007387 */ /* 0x000fe80000100a00 */
[----:B------:R-:W-:Y:S04]  /*70060*/  STL.64 [R1+0xd8], R20 ;  /* 0x0000d81401007387 */ /* 0x000fe80000100a00 */
[----:B------:R0:W-:Y:S04]  /*70070*/  STG.E.U8 desc[UR10][R8.64], R29 ;  /* 0x0000001d08007986 */ /* 0x0001e8000c10110a */
[----:B0-----:R-:W2:Y:S01]  /*70080*/  LDL.LU.64 R8, [R1+0x2bd0] ;  /* 0x002bd00001087983 */ /* 0x001ea20000300a00 */
[----:B------:R-:W-:-:S04]  /*70090*/  IMAD R4, R23, 0x4, R28 ;  /* 0x0000000417047824 */ /* 0x000fc800078e021c */
[----:B------:R-:W-:Y:S01]  /*700a0*/  IMAD R3, R23, 0x4, R4 ;  /* 0x0000000417037824 */ /* 0x000fe200078e0204 */
[----:B------:R-:W-:-:S03]  /*700b0*/  IADD3 R26, P4, R4, R0, RZ ;  /* 0x00000000041a7210 */ /* 0x000fc60007f9e0ff */
[----:B------:R-:W-:Y:S01]  /*700c0*/  IMAD R22, R23, 0x4, R3 ;  /* 0x0000000417167824 */ /* 0x000fe200078e0203 */
[----:B------:R-:W-:Y:S02]  /*700d0*/  IADD3 R20, P6, R3, R0, RZ ;  /* 0x0000000003147210 */ /* 0x000fe40007fde0ff */
[-C--:B------:R-:W-:Y:S01]  /*700e0*/  LEA.HI.X.SX32 R27, R4, R2.reuse, 0x1, P4 ;  /* 0x00000002041b7211 */ /* 0x080fe200020f0eff */
[----:B------:R-:W-:Y:S01]  /*700f0*/  IMAD R18, R23, 0x4, R22 ;  /* 0x0000000417127824 */ /* 0x000fe200078e0216 */
[----:B------:R-:W-:-:S03]  /*70100*/  LEA.HI.X.SX32 R21, R3, R2, 0x1, P6 ;  /* 0x0000000203157211 */ /* 0x000fc600030f0eff */
[----:B------:R0:W-:Y:S04]  /*70110*/  STL.64 [R1+0xd0], R26 ;  /* 0x0000d01a01007387 */ /* 0x0001e80000100a00 */
[----:B------:R1:W-:Y:S01]  /*70120*/  STL.64 [R1+0xc8], R20 ;  /* 0x0000c81401007387 */ /* 0x0003e20000100a00 */
[----:B------:R-:W-:Y:S01]  /*70130*/  IMAD R17, R23, 0x4, R18 ;  /* 0x0000000417117824 */ /* 0x000fe200078e0212 */
[-C--:B0-----:R-:W-:Y:S02]  /*70140*/  IADD3 R26, P4, R22, R0.reuse, RZ ;  /* 0x00000000161a7210 */ /* 0x081fe40007f9e0ff */
[----:B-1----:R-:W-:Y:S02]  /*70150*/  IADD3 R20, P6, R18, R0, RZ ;  /* 0x0000000012147210 */ /* 0x002fe40007fde0ff */
[----:B------:R-:W-:-:S02]  /*70160*/  LEA.HI.X.SX32 R27, R22, R2, 0x1, P4 ;  /* 0x00000002161b7211 */ /* 0x000fc400020f0eff */
[----:B------:R-:W-:Y:S01]  /*70170*/  LEA.HI.X.SX32 R21, R18, R2, 0x1, P6 ;  /* 0x0000000212157211 */ /* 0x000fe200030f0eff */
[----:B------:R-:W-:Y:S02]  /*70180*/  IMAD R16, R23, 0x4, R17 ;  /* 0x0000000417107824 */ /* 0x000fe400078e0211 */
[----:B------:R0:W-:Y:S04]  /*70190*/  STL.64 [R1+0xc0], R26 ;  /* 0x0000c01a01007387 */ /* 0x0001e80000100a00 */
[----:B------:R1:W-:Y:S01]  /*701a0*/  STL.64 [R1+0xb8], R20 ;  /* 0x0000b81401007387 */ /* 0x0003e20000100a00 */
[----:B0-----:R-:W-:Y:S01]  /*701b0*/  IMAD.MOV.U32 R26, RZ, RZ, R10 ;  /* 0x000000ffff1a7224 */ /* 0x001fe200078e000a */
[CC--:B------:R-:W-:Y:S02]  /*701c0*/  IADD3 R10, P6, R16.reuse, R0.reuse, RZ ;  /* 0x00000000100a7210 */ /* 0x0c0fe40007fde0ff */
[----:B-1----:R-:W-:Y:S01]  /*701d0*/  IADD3 R20, P4, R17, R0, RZ ;  /* 0x0000000011147210 */ /* 0x002fe20007f9e0ff */
[----:B------:R-:W-:Y:S01]  /*701e0*/  IMAD.MOV.U32 R27, RZ, RZ, R11 ;  /* 0x000000ffff1b7224 */ /* 0x000fe200078e000b */
[----:B------:R-:W-:-:S02]  /*701f0*/  LEA.HI.X.SX32 R11, R16, R2, 0x1, P6 ;  /* 0x00000002100b7211 */ /* 0x000fc400030f0eff */
[----:B------:R-:W-:-:S05]  /*70200*/  LEA.HI.X.SX32 R21, R17, R2, 0x1, P4 ;  /* 0x0000000211157211 */ /* 0x000fca00020f0eff */
[----:B------:R0:W-:Y:S04]  /*70210*/  STL.64 [R1+0xb0], R20 ;  /* 0x0000b01401007387 */ /* 0x0001e80000100a00 */
[----:B0-----:R-:W5:Y:S04]  /*70220*/  LDL.LU.64 R20, [R1+0x2bc8] ;  /* 0x002bc80001147983 */ /* 0x001f680000300a00 */
[----:B------:R-:W-:Y:S01]  /*70230*/  STL.64 [R1+0xa8], R10 ;  /* 0x0000a80a01007387 */ /* 0x000fe20000100a00 */
[----:B--2---:R-:W-:-:S05]  /*70240*/  PRMT R8, R8, 0x7773, RZ ;  /* 0x0000777308087816 */ /* 0x004fca00000000ff */
[----:B------:R0:W-:Y:S04]  /*70250*/  STG.E.U8 desc[UR10][R12.64], R8 ;  /* 0x000000080c007986 */ /* 0x0001e8000c10110a */
[----:B0-----:R-:W2:Y:S01]  /*70260*/  LDL.LU.64 R12, [R1+0x2bc0] ;  /* 0x002bc000010c7983 */ /* 0x001ea20000300a00 */
[----:B------:R-:W-:-:S04]  /*70270*/  IMAD R19, R23, 0x4, R16 ;  /* 0x0000000417137824 */ /* 0x000fc800078e0210 */
[----:B------:R-:W-:Y:S01]  /*70280*/  IMAD R28, R23, 0x4, R19 ;  /* 0x00000004171c7824 */ /* 0x000fe200078e0213 */
[----:B------:R-:W-:-:S03]  /*70290*/  IADD3 R16, P4, R19, R0, RZ ;  /* 0x0000000013107210 */ /* 0x000fc60007f9e0ff */
[----:B------:R-:W-:Y:S01]  /*702a0*/  IMAD R4, R23, 0x4, R28 ;  /* 0x0000000417047824 */ /* 0x000fe200078e021c */
[C---:B------:R-:W-:Y:S02]  /*702b0*/  IADD3 R10, P6, R28.reuse, R0, RZ ;  /* 0x000000001c0a7210 */ /* 0x040fe40007fde0ff */
[-C--:B------:R-:W-:Y:S01]  /*702c0*/  LEA.HI.X.SX32 R17, R19, R2.reuse, 0x1, P4 ;  /* 0x0000000213117211 */ /* 0x080fe200020f0eff */
[----:B------:R-:W-:Y:S01]  /*702d0*/  IMAD R3, R23, 0x4, R4 ;  /* 0x0000000417037824 */ /* 0x000fe200078e0204 */
[----:B------:R-:W-:-:S03]  /*702e0*/  LEA.HI.X.SX32 R11, R28, R2, 0x1, P6 ;  /* 0x000000021c0b7211 */ /* 0x000fc600030f0eff */
[----:B------:R0:W-:Y:S01]  /*702f0*/  STL.64 [R1+0xa0], R16 ;  /* 0x0000a01001007387 */ /* 0x0001e20000100a00 */
[----:B------:R-:W-:-:S03]  /*70300*/  IMAD R29, R23, 0x4, R3 ;  /* 0x00000004171d7824 */ /* 0x000fc600078e0203 */
[----:B------:R1:W-:Y:S01]  /*70310*/  STL.64 [R1+0x98], R10 ;  /* 0x0000980a01007387 */ /* 0x0003e20000100a00 */
[----:B------:R-:W-:Y:S01]  /*70320*/  IMAD R18, R23, 0x4, R29 ;  /* 0x0000000417127824 */ /* 0x000fe200078e021d */
[CC--:B0-----:R-:W-:Y:S02]  /*70330*/  IADD3 R16, P4, R4.reuse, R0.reuse, RZ ;  /* 0x0000000004107210 */ /* 0x0c1fe40007f9e0ff */
[C---:B-1----:R-:W-:Y:S02]  /*70340*/  IADD3 R10, P6, R3.reuse, R0, RZ ;  /* 0x00000000030a7210 */ /* 0x042fe40007fde0ff */
[-C--:B------:R-:W-:Y:S02]  /*70350*/  LEA.HI.X.SX32 R17, R4, R2.reuse, 0x1, P4 ;  /* 0x0000000204117211 */ /* 0x080fe400020f0eff */
        /* <DEDUP_REMOVED lines=10> */
[----:B------:R-:W-:Y:S01]  /*70400*/  IADD3 R18, P4, R28, R0, RZ ;  /* 0x000000001c127210 */ /* 0x000fe20007f9e0ff */
[----:B------:R-:W-:-:S03]  /*70410*/  IMAD R4, R23, 0x4, R8 ;  /* 0x0000000417047824 */ /* 0x000fc600078e0208 */
[----:B------:R-:W-:Y:S01]  /*70420*/  LEA.HI.X.SX32 R19, R28, R2, 0x1, P4 ;  /* 0x000000021c137211 */ /* 0x000fe200020f0eff */
[----:B0-----:R-:W3:Y:S04]  /*70430*/  LDL.LU.64 R16, [R1+0x2bb8] ;  /* 0x002bb80001107983 */ /* 0x001ee80000300a00 */
[----:B------:R0:W-:Y:S01]  /*70440*/  STL.64 [R1+0x78], R10 ;  /* 0x0000780a01007387 */ /* 0x0001e20000100a00 */
[----:B------:R-:W-:-:S03]  /*70450*/  IMAD R3, R23, 0x4, R4 ;  /* 0x0000000417037824 */ /* 0x000fc600078e0204 */
[----:B------:R1:W-:Y:S01]  /*70460*/  STL.64 [R1+0x70], R18 ;  /* 0x0000701201007387 */ /* 0x0003e20000100a00 */
[----:B0-----:R-:W-:-:S04]  /*70470*/  IADD3 R10, P6, R8, R0, RZ ;  /* 0x00000000080a7210 */ /* 0x001fc80007fde0ff */
[----:B------:R-:W-:Y:S02]  /*70480*/  LEA.HI.X.SX32 R11, R8, R2, 0x1, P6 ;  /* 0x00000002080b7211 */ /* 0x000fe400030f0eff */
[----:B-1----:R-:W-:-:S03]  /*70490*/  IADD3 R18, P4, R4, R0, RZ ;  /* 0x0000000004127210 */ /* 0x002fc60007f9e0ff */
[----:B------:R0:W-:Y:S01]  /*704a0*/  STL.64 [R1+0x68], R10 ;  /* 0x0000680a01007387 */ /* 0x0001e20000100a00 */
[----:B------:R-:W-:Y:S02]  /*704b0*/  LEA.HI.X.SX32 R19, R4, R2, 0x1, P4 ;  /* 0x0000000204137211 */ /* 0x000fe400020f0eff */
[----:B0-----:R-:W-:-:S04]  /*704c0*/  IADD3 R10, P6, R3, R0, RZ ;  /* 0x00000000030a7210 */ /* 0x001fc80007fde0ff */
[----:B------:R-:W-:Y:S01]  /*704d0*/  LEA.HI.X.SX32 R11, R3, R2, 0x1, P6 ;  /* 0x00000002030b7211 */ /* 0x000fe200030f0eff */
[----:B------:R-:W-:Y:S04]  /*704e0*/  STL.64 [R1+0x60], R18 ;  /* 0x0000601201007387 */ /* 0x000fe80000100a00 */
[----:B------:R-:W-:Y:S01]  /*704f0*/  STL.64 [R1+0x58], R10 ;  /* 0x0000580a01007387 */ /* 0x000fe20000100a00 */
[----:B--2---:R-:W-:-:S05]  /*70500*/  PRMT R22, R12, 0x7773, RZ ;  /* 0x000077730c167816 */ /* 0x004fca00000000ff */
[----:B------:R0:W-:Y:S04]  /*70510*/  STG.E.U8 desc[UR10][R26.64], R22 ;  /* 0x000000161a007986 */ /* 0x0001e8000c10110a */
[----:B0-----:R-:W2:Y:S01]  /*70520*/  LDL.LU.64 R26, [R1+0x340] ;  /* 0x00034000011a7983 */ /* 0x001ea20000300a00 */
[----:B------:R-:W-:-:S04]  /*70530*/  IMAD R12, R23, 0x4, R3 ;  /* 0x00000004170c7824 */ /* 0x000fc800078e0203 */
[----:B------:R-:W-:Y:S01]  /*70540*/  IMAD R8, R23, 0x4, R12 ;  /* 0x0000000417087824 */ /* 0x000fe200078e020c */
[----:B------:R-:W-:-:S04]  /*70550*/  IADD3 R18, P4, R12, R0, RZ ;  /* 0x000000000c127210 */ /* 0x000fc80007f9e0ff */
[----:B------:R-:W-:Y:S02]  /*70560*/  IADD3 R10, P6, R8, R0, RZ ;  /* 0x00000000080a7210 */ /* 0x000fe40007fde0ff */
[-C--:B------:R-:W-:Y:S02]  /*70570*/  LEA.HI.X.SX32 R19, R12, R2.reuse, 0x1, P4 ;  /* 0x000000020c137211 */ /* 0x080fe400020f0eff */
[----:B------:R-:W-:-:S03]  /*70580*/  LEA.HI.X.SX32 R11, R8, R2, 0x1, P6 ;  /* 0x00000002080b7211 */ /* 0x000fc600030f0eff */
[----:B------:R0:W-:Y:S01]  /*70590*/  STL.64 [R1+0x50], R18 ;  /* 0x0000501201007387 */ /* 0x0001e20000100a00 */
[----:B-----5:R-:W-:Y:S02]  /*705a0*/  PRMT R20, R20, 0x7773, RZ ;  /* 0x0000777314147816 */ /* 0x020fe400000000ff */
[----:B---3--:R-:W-:Y:S01]  /*705b0*/  PRMT R28, R16, 0x7773, RZ ;  /* 0x00007773101c7816 */ /* 0x008fe200000000ff */
[----:B------:R-:W-:-:S04]  /*705c0*/  IMAD R16, R23, 0x4, R8 ;  /* 0x0000000417107824 */ /* 0x000fc800078e0208 */
[----:B------:R-:W-:-:S04]  /*705d0*/  IMAD R3, R23, 0x4, R16 ;  /* 0x0000000417037824 */ /* 0x000fc800078e0210 */
[----:B------:R-:W-:-:S04]  /*705e0*/  IMAD R12, R23, 0x4, R3 ;  /* 0x00000004170c7824 */ /* 0x000fc800078e0203 */
[----:B------:R-:W-:Y:S01]  /*705f0*/  IMAD R4, R23, 0x4, R12 ;  /* 0x0000000417047824 */ /* 0x000fe200078e020c */
[----:B------:R-:W-:Y:S04]  /*70600*/  STG.E.U8 desc[UR10][R14.64], R28 ;  /* 0x0000001c0e007986 */ /* 0x000fe8000c10110a */
[----:B--2---:R1:W-:Y:S04]  /*70610*/  STL.64 [R1+0x2bb0], R26 ;  /* 0x002bb01a01007387 */ /* 0x0043e80000100a00 */
[----:B------:R2:W-:Y:S04]  /*70620*/  STL.64 [R1+0x48], R10 ;  /* 0x0000480a01007387 */ /* 0x0005e80000100a00 */
[----:B0-----:R-:W3:Y:S01]  /*70630*/  LDL.LU.64 R18, [R1+0x338] ;  /* 0x0003380001127983 */ /* 0x001ee20000300a00 */
[----:B-1----:R-:W-:Y:S01]  /*70640*/  IMAD.MOV.U32 R26, RZ, RZ, R6 ;  /* 0x000000ffff1a7224 */ /* 0x002fe200078e0006 */
[-C--:B------:R-:W-:Y:S01]  /*70650*/  IADD3 R6, P4, R16, R0.reuse, RZ ;  /* 0x0000000010067210 */ /* 0x080fe20007f9e0ff */
[----:B------:R-:W-:Y:S01]  /*70660*/  IMAD.MOV.U32 R27, RZ, RZ, R7 ;  /* 0x000000ffff1b7224 */ /* 0x000fe200078e0007 */
[----:B--2---:R-:W-:-:S02]  /*70670*/  IADD3 R10, P6, R3, R0, RZ ;  /* 0x00000000030a7210 */ /* 0x004fc40007fde0ff */
[-C--:B------:R-:W-:Y:S02]  /*70680*/  LEA.HI.X.SX32 R7, R16, R2.reuse, 0x1, P4 ;  /* 0x0000000210077211 */ /* 0x080fe400020f0eff */
[----:B------:R-:W-:-:S03]  /*70690*/  LEA.HI.X.SX32 R11, R3, R2, 0x1, P6 ;  /* 0x00000002030b7211 */ /* 0x000fc600030f0eff */
[----:B------:R0:W-:Y:S01]  /*706a0*/  STL.64 [R1+0x40], R6 ;  /* 0x0000400601007387 */ /* 0x0001e20000100a00 */
[----:B------:R-:W-:Y:S01]  /*706b0*/  IADD3 R14, P4, R12, R0, RZ ;  /* 0x000000000c0e7210 */ /* 0x000fe20007f9e0ff */
[----:B------:R-:W-:-:S03]  /*706c0*/  IMAD R3, R23, 0x4, R4 ;  /* 0x0000000417037824 */ /* 0x000fc600078e0204 */
[----:B------:R-:W-:Y:S01]  /*706d0*/  LEA.HI.X.SX32 R15, R12, R2, 0x1, P4 ;  /* 0x000000020c0f7211 */ /* 0x000fe200020f0eff */
[----:B0-----:R-:W2:Y:S04]  /*706e0*/  LDL.LU.64 R6, [R1+0x330] ;  /* 0x0003300001067983 */ /* 0x001ea80000300a00 */
[----:B------:R0:W-:Y:S01]  /*706f0*/  STL.64 [R1+0x38], R10 ;  /* 0x0000380a01007387 */ /* 0x0001e20000100a00 */
[----:B------:R-:W-:-:S03]  /*70700*/  IMAD R8, R23, 0x4, R3 ;  /* 0x0000000417087824 */ /* 0x000fc600078e0203 */
[----:B------:R-:W5:Y:S01]  /*70710*/  LDL.LU R12, [R1+0x1c] ;  /* 0x00001c00010c7983 */ /* 0x000f620000300800 */
[----:B0-----:R-:W-:-:S04]  /*70720*/  IADD3 R10, P6, R4, R0, RZ ;  /* 0x00000000040a7210 */ /* 0x001fc80007fde0ff */
[----:B------:R-:W-:-:S05]  /*70730*/  LEA.HI.X.SX32 R11, R4, R2, 0x1, P6 ;  /* 0x00000002040b7211 */ /* 0x000fca00030f0eff */
[----:B------:R-:W-:Y:S04]  /*70740*/  STL.64 [R1+0x28], R10 ;  /* 0x0000280a01007387 */ /* 0x000fe80000100a00 */
[----:B------:R0:W-:Y:S01]  /*70750*/  STL.64 [R1+0x30], R14 ;  /* 0x0000300e01007387 */ /* 0x0001e20000100a00 */
[CC--:B------:R-:W-:Y:S02]  /*70760*/  IADD3 R28, P6, R8.reuse, R0.reuse, RZ ;  /* 0x00000000081c7210 */ /* 0x0c0fe40007fde0ff */
[C---:B0-----:R-:W-:Y:S01]  /*70770*/  IADD3 R14, P4, R3.reuse, R0, RZ ;  /* 0x00000000030e7210 */ /* 0x041fe20007f9e0ff */
[----:B------:R-:W5:Y:S03]  /*70780*/  LDL.LU.64 R10, [R1+0x318] ;  /* 0x00031800010a7983 */ /* 0x000f660000300a00 */
[-C--:B------:R-:W-:Y:S01]  /*70790*/  LEA.HI.X.SX32 R15, R3, R2.reuse, 0x1, P4 ;  /* 0x00000002030f7211 */ /* 0x080fe200020f0eff */
[----:B------:R-:W5:Y:S01]  /*707a0*/  LDL.LU R4, [R1+0x4] ;  /* 0x0000040001047983 */ /* 0x000f620000300800 */
[----:B------:R-:W-:-:S03]  /*707b0*/  LEA.HI.X.SX32 R29, R8, R2, 0x1, P6 ;  /* 0x00000002081d7211 */ /* 0x000fc600030f0eff */
[----:B------:R-:W5:Y:S04]  /*707c0*/  LDL.LU R3, [R1+0x18] ;  /* 0x0000180001037983 */ /* 0x000f680000300800 */
[----:B------:R-:W5:Y:S04]  /*707d0*/  LDL.LU.64 R22, [R1+0x310] ;  /* 0x0003100001167983 */ /* 0x000f680000300a00 */
[----:B------:R0:W-:Y:S04]  /*707e0*/  STL.64 [R1+0x20], R14 ;  /* 0x0000200e01007387 */ /* 0x0001e80000100a00 */
[----:B------:R-:W-:Y:S04]  /*707f0*/  STG.E.U8 desc[UR10][R26.64], R20 ;  /* 0x000000141a007986 */ /* 0x000fe8000c10110a */
[----:B0-----:R-:W5:Y:S04]  /*70800*/  LDL.LU.64 R14, [R1+0x308] ;  /* 0x00030800010e7983 */ /* 0x001f680000300a00 */
[----:B------:R-:W3:Y:S04]  /*70810*/  LDL.LU R8, [R1+0x14] ;  /* 0x0000140001087983 */ /* 0x000ee80000300800 */
[----:B------:R-:W-:Y:S04]  /*70820*/  STL [R1+0x2910], R28 ;  /* 0x0029101c01007387 */ /* 0x000fe80000100800 */
[----:B------:R0:W-:Y:S04]  /*70830*/  STL [R1+0x290c], R29 ;  /* 0x00290c1d01007387 */ /* 0x0001e80000100800 */
[----:B0-----:R-:W5:Y:S04]  /*70840*/  LDL.LU.64 R28, [R1+0x300] ;  /* 0x00030000011c7983 */ /* 0x001f680000300a00 */
[----:B------:R-:W2:Y:S01]  /*70850*/  LDL.LU.64 R26, [R1+0x2bb0] ;  /* 0x002bb000011a7983 */ /* 0x000ea20000300a00 */
[----:B------:R-:W-:-:S02]  /*70860*/  PRMT R24, R24, 0x7773, RZ ;  /* 0x0000777318187816 */ /* 0x000fc400000000ff */
[----:B----4-:R-:W-:Y:S02]  /*70870*/  PRMT R0, R5, 0x7770, RZ ;  /* 0x0000777005007816 */ /* 0x010fe400000000ff */
[C---:B---3--:R-:W-:Y:S01]  /*70880*/  PRMT R2, R8.reuse, 0x7770, RZ ;  /* 0x0000777008027816 */ /* 0x048fe200000000ff */
[----:B--2---:R0:W-:Y:S04]  /*70890*/  STG.E.U8 desc[UR10][R26.64], R24 ;  /* 0x000000181a007986 */ /* 0x0041e8000c10110a */
[----:B0-----:R-:W2:Y:S04]  /*708a0*/  LDL.LU.64 R26, [R1+0x2ba8] ;  /* 0x002ba800011a7983 */ /* 0x001ea80000300a00 */
[----:B------:R-:W3:Y:S04]  /*708b0*/  LDL.LU R24, [R1+0x8] ;  /* 0x0000080001187983 */ /* 0x000ee80000300800 */
[----:B------:R-:W4:Y:S04]  /*708c0*/  LDL.LU R20, [R1+0xc] ;  /* 0x00000c0001147983 */ /* 0x000f280000300800 */
[----:B------:R0:W-:Y:S04]  /*708d0*/  STG.E.U8 desc[UR10][R18.64], R2 ;  /* 0x0000000212007986 */ /* 0x0001e8000c10110a */
[----:B------:R1:W-:Y:S04]  /*708e0*/  STG.E.U8 desc[UR10][R6.64], R0 ;  /* 0x0000000006007986 */ /* 0x0003e8000c10110a */
[----:B0-----:R-:W2:Y:S04]  /*708f0*/  LDL.LU.64 R18, [R1+0x2ba0] ;  /* 0x002ba00001127983 */ /* 0x001ea80000300a00 */
[----:B-1----:R-:W2:Y:S01]  /*70900*/  LDL.LU.64 R6, [R1+0x2f8] ;  /* 0x0002f80001067983 */ /* 0x002ea20000300a00 */
[----:B------:R-:W-:-:S02]  /*70910*/  PRMT R0, R8, 0x7773, RZ ;  /* 0x0000777308007816 */ /* 0x000fc400000000ff */
[----:B-----5:R-:W-:-:S03]  /*70920*/  PRMT R2, R3, 0x7773, RZ ;  /* 0x0000777303027816 */ /* 0x020fc600000000ff */
[----:B------:R0:W-:Y:S04]  /*70930*/  STL [R1+0x34c], R0 ;  /* 0x00034c0001007387 */ /* 0x0001e80000100800 */
[----:B------:R1:W-:Y:S01]  /*70940*/  STL [R1+0x348], R2 ;  /* 0x0003480201007387 */ /* 0x0003e20000100800 */
[C---:B0-----:R-:W-:Y:S02]  /*70950*/  PRMT R0, R3.reuse, 0x7772, RZ ;  /* 0x0000777203007816 */ /* 0x041fe400000000ff */
[----:B-1----:R-:W-:-:S03]  /*70960*/  PRMT R2, R3, 0x7771, RZ ;  /* 0x0000777103027816 */ /* 0x002fc600000000ff */
[----:B------:R0:W-:Y:S04]  /*70970*/  STL [R1+0x344], R0 ;  /* 0x0003440001007387 */ /* 0x0001e80000100800 */
[----:B------:R1:W-:Y:S01]  /*70980*/  STL [R1+0x340], R2 ;  /* 0x0003400201007387 */ /* 0x0003e20000100800 */
[----:B0-----:R-:W-:Y:S02]  /*70990*/  PRMT R0, R3, 0x7770, RZ ;  /* 0x0000777003007816 */ /* 0x001fe400000000ff */
[C---:B------:R-:W-:Y:S02]  /*709a0*/  PRMT R3, R12.reuse, 0x7773, RZ ;  /* 0x000077730c037816 */ /* 0x040fe400000000ff */
[----:B-1----:R-:W-:Y:S01]  /*709b0*/  PRMT R2, R12, 0x7772, RZ ;  /* 0x000077720c027816 */ /* 0x002fe200000000ff */
[----:B------:R0:W-:Y:S04]  /*709c0*/  STL [R1+0x330], R0 ;  /* 0x0003300001007387 */ /* 0x0001e80000100800 */
[----:B------:R1:W-:Y:S04]  /*709d0*/  STL [R1+0x33c], R3 ;  /* 0x00033c0301007387 */ /* 0x0003e80000100800 */
[----:B------:R5:W-:Y:S01]  /*709e0*/  STL [R1+0x338], R2 ;  /* 0x0003380201007387 */ /* 0x000be20000100800 */
[----:B0-----:R-:W-:-:S02]  /*709f0*/  PRMT R0, R4, 0x7770, RZ ;  /* 0x0000777004007816 */ /* 0x001fc400000000ff */
[C---:B-1----:R-:W-:Y:S02]  /*70a00*/  PRMT R3, R12.reuse, 0x7771, RZ ;  /* 0x000077710c037816 */ /* 0x042fe400000000ff */
[----:B-----5:R-:W-:-:S03]  /*70a10*/  PRMT R2, R12, 0x7770, RZ ;  /* 0x000077700c027816 */ /* 0x020fc600000000ff */
[----:B------:R0:W-:Y:S04]  /*70a20*/  STL [R1+0x334], R3 ;  /* 0x0003340301007387 */ /* 0x0001e80000100800 */
[----:B------:R1:W-:Y:S04]  /*70a30*/  STL [R1+0x32c], R2 ;  /* 0x00032c0201007387 */ /* 0x0003e80000100800 */
[----:B------:R5:W-:Y:S01]  /*70a40*/  STG.E.U8 desc[UR10][R10.64], R0 ;  /* 0x000000000a007986 */ /* 0x000be2000c10110a */
[----:B0-----:R-:W-:Y:S02]  /*70a50*/  PRMT R3, R9, 0x7770, RZ ;  /* 0x0000777009037816 */ /* 0x001fe400000000ff */
[----:B-1----:R-:W-:-:S03]  /*70a60*/  PRMT R2, R13, 0x7770, RZ ;  /* 0x000077700d027816 */ /* 0x002fc600000000ff */
[----:B------:R0:W-:Y:S01]  /*70a70*/  STG.E.U8 desc[UR10][R22.64], R3 ;  /* 0x0000000316007986 */ /* 0x0001e2000c10110a */
[----:B-----5:R-:W-:-:S03]  /*70a80*/  PRMT R0, R17, 0x7770, RZ ;  /* 0x0000777011007816 */ /* 0x020fc600000000ff */
[----:B------:R-:W-:Y:S04]  /*70a90*/  STG.E.U8 desc[UR10][R14.64], R2 ;  /* 0x000000020e007986 */ /* 0x000fe8000c10110a */
[----:B------:R1:W-:Y:S04]  /*70aa0*/  STG.E.U8 desc[UR10][R28.64], R0 ;  /* 0x000000001c007986 */ /* 0x0003e8000c10110a */
[----:B------:R-:W5:Y:S04]  /*70ab0*/  LDL.LU.64 R10, [R1+0x2b98] ;  /* 0x002b9800010a7983 */ /* 0x000f680000300a00 */
[----:B0-----:R-:W5:Y:S01]  /*70ac0*/  LDL.LU.64 R22, [R1+0x2b90] ;  /* 0x002b900001167983 */ /* 0x001f620000300a00 */
[----:B-1----:R-:W-:-:S03]  /*70ad0*/  PRMT R0, R4, 0x7773, RZ ;  /* 0x0000777304007816 */ /* 0x002fc600000000ff */
[----:B------:R-:W5:Y:S04]  /*70ae0*/  LDL.LU.64 R14, [R1+0x2b88] ;  /* 0x002b8800010e7983 */ /* 0x000f680000300a00 */
[----:B------:R-:W5:Y:S04]  /*70af0*/  LDL.LU.64 R28, [R1+0x2c0] ;  /* 0x0002c000011c7983 */ /* 0x000f680000300a00 */
[----:B------:R0:W-:Y:S01]  /*70b00*/  STL [R1+0x328], R0 ;  /* 0x0003280001007387 */ /* 0x0001e20000100800 */
[C---:B---3--:R-:W-:Y:S02]  /*70b10*/  PRMT R2, R24.reuse, 0x7773, RZ ;  /* 0x0000777318027816 */ /* 0x048fe400000000ff */
[----:B------:R-:W-:-:S02]  /*70b20*/  PRMT R3, R24, 0x7772, RZ ;  /* 0x0000777218037816 */ /* 0x000fc400000000ff */
[C---:B0-----:R-:W-:Y:S01]  /*70b30*/  PRMT R0, R24.reuse, 0x7771, RZ ;  /* 0x0000777118007816 */ /* 0x041fe200000000ff */
[----:B------:R0:W-:Y:S04]  /*70b40*/  STL [R1+0x324], R2 ;  /* 0x0003240201007387 */ /* 0x0001e80000100800 */
[----:B------:R1:W-:Y:S01]  /*70b50*/  STL [R1+0x320], R3 ;  /* 0x0003200301007387 */ /* 0x0003e20000100800 */
[----:B0-----:R-:W-:-:S03]  /*70b60*/  PRMT R2, R24, 0x7770, RZ ;  /* 0x0000777018027816 */ /* 0x001fc600000000ff */
[----:B------:R0:W-:Y:S01]  /*70b70*/  STL [R1+0x31c], R0 ;  /* 0x00031c0001007387 */ /* 0x0001e20000100800 */
[C---:B----4-:R-:W-:Y:S02]  /*70b80*/  PRMT R24, R20.reuse, 0x7771, RZ ;  /* 0x0000777114187816 */ /* 0x050fe400000000ff */
[C---:B-1----:R-:W-:Y:S01]  /*70b90*/  PRMT R3, R20.reuse, 0x7773, RZ ;  /* 0x0000777314037816 */ /* 0x042fe200000000ff */
[----:B------:R1:W-:Y:S01]  /*70ba0*/  STL [R1+0x30c], R2 ;  /* 0x00030c0201007387 */ /* 0x0003e20000100800 */
[----:B0-----:R-:W-:-:S03]  /*70bb0*/  PRMT R0, R20, 0x7772, RZ ;  /* 0x0000777214007816 */ /* 0x001fc600000000ff */
[----:B------:R-:W-:Y:S01]  /*70bc0*/  STL [R1+0x318], R3 ;  /* 0x0003180301007387 */ /* 0x000fe20000100800 */
[----:B-1----:R-:W-:-:S03]  /*70bd0*/  PRMT R2, R21, 0x7770, RZ ;  /* 0x0000777015027816 */ /* 0x002fc600000000ff */
[----:B------:R-:W-:Y:S04]  /*70be0*/  STL [R1+0x314], R0 ;  /* 0x0003140001007387 */ /* 0x000fe80000100800 */
[----:B------:R-:W-:Y:S04]  /*70bf0*/  STL [R1+0x310], R24 ;  /* 0x0003101801007387 */ /* 0x000fe80000100800 */
[----:B--2---:R0:W-:Y:S04]  /*70c00*/  STG.E.U8 desc[UR10][R6.64], R2 ;  /* 0x0000000206007986 */ /* 0x0041e8000c10110a */
[----:B0-----:R-:W2:Y:S01]  /*70c10*/  LDL.LU.64 R6, [R1+0x2b80] ;  /* 0x002b800001067983 */ /* 0x001ea20000300a00 */
[----:B------:R-:W-:-:S02]  /*70c20*/  PRMT R3, R20, 0x7770, RZ ;  /* 0x0000777014037816 */ /* 0x000fc400000000ff */
[----:B------:R-:W-:-:S03]  /*70c30*/  PRMT R0, R25, 0x7770, RZ ;  /* 0x0000777019007816 */ /* 0x000fc600000000ff */
[----:B------:R0:W-:Y:S04]  /*70c40*/  STL [R1+0x308], R3 ;  /* 0x0003080301007387 */ /* 0x0001e80000100800 */
[----:B0-----:R-:W3:Y:S04]  /*70c50*/  LDL.LU.64 R2, [R1+0x2e8] ;  /* 0x0002e80001027983 */ /* 0x001ee80000300a00 */
[----:B--2---:R0:W-:Y:S04]  /*70c60*/  STG.E.U8 desc[UR10][R6.64], R0 ;  /* 0x0000000006007986 */ /* 0x0041e8000c10110a */
[----:B0-----:R-:W2:Y:S01]  /*70c70*/  LDL.LU.64 R6, [R1+0x2b78] ;  /* 0x002b780001067983 */ /* 0x001ea20000300a00 */
[----:B------:R-:W-:-:S02]  /*70c80*/  PRMT R16, R8, 0x7772, RZ ;  /* 0x0000777208107816 */ /* 0x000fc400000000ff */
[----:B------:R-:W-:Y:S02]  /*70c90*/  PRMT R8, R8, 0x7771, RZ ;  /* 0x0000777108087816 */ /* 0x000fe400000000ff */
[----:B------:R-:W-:-:S03]  /*70ca0*/  PRMT R0, R5, 0x7773, RZ ;  /* 0x0000777305007816 */ /* 0x000fc600000000ff */
[----:B---3--:R2:W-:Y:S04]  /*70cb0*/  STG.E.U8 desc[UR10][R2.64], R8 ;  /* 0x0000000802007986 */ /* 0x0085e8000c10110a */
[----:B------:R0:W-:Y:S01]  /*70cc0*/  STL [R1+0x304], R0 ;  /* 0x0003040001007387 */ /* 0x0001e20000100800 */
[C---:B--2---:R-:W-:Y:S02]  /*70cd0*/  PRMT R2, R6.reuse, 0x7773, RZ ;  /* 0x0000777306027816 */ /* 0x044fe400000000ff */
[C---:B0-----:R-:W-:Y:S02]  /*70ce0*/  PRMT R0, R6.reuse, 0x7772, RZ ;  /* 0x0000777206007816 */ /* 0x041fe400000000ff */
[C---:B------:R-:W-:Y:S01]  /*70cf0*/  PRMT R8, R6.reuse, 0x7771, RZ ;  /* 0x0000777106087816 */ /* 0x040fe200000000ff */
[----:B------:R0:W-:Y:S04]  /*70d00*/  STL [R1+0x300], R2 ;  /* 0x0003000201007387 */ /* 0x0001e80000100800 */
[----:B------:R1:W-:Y:S01]  /*70d10*/  STL [R1+0x2fc], R0 ;  /* 0x0002fc0001007387 */ /* 0x0003e20000100800 */
[----:B0-----:R-:W-:-:S02]  /*70d20*/  PRMT R2, R6, 0x7770, RZ ;  /* 0x0000777006027816 */ /* 0x001fc400000000ff */
[C---:B------:R-:W-:Y:S02]  /*70d30*/  PRMT R6, R7.reuse, 0x7772, RZ ;  /* 0x0000777207067816 */ /* 0x040fe400000000ff */
[C---:B-1----:R-:W-:Y:S01]  /*70d40*/  PRMT R0, R7.reuse, 0x7773, RZ ;  /* 0x0000777307007816 */ /* 0x042fe200000000ff */
[----:B------:R-:W-:Y:S04]  /*70d50*/  STL [R1+0x2f8], R8 ;  /* 0x0002f80801007387 */ /* 0x000fe80000100800 */
[----:B------:R0:W-:Y:S04]  /*70d60*/  STL [R1+0x2e8], R2 ;  /* 0x0002e80201007387 */ /* 0x0001e80000100800 */
[----:B------:R1:W-:Y:S04]  /*70d70*/  STL [R1+0x2f4], R0 ;  /* 0x0002f40001007387 */ /* 0x0003e80000100800 */
[----:B------:R2:W-:Y:S01]  /*70d80*/  STL [R1+0x2f0], R6 ;  /* 0x0002f00601007387 */ /* 0x0005e20000100800 */
[----:B0-----:R-:W-:-:S02]  /*70d90*/  PRMT R2, R7, 0x7771, RZ ;  /* 0x0000777107027816 */ /* 0x001fc400000000ff */
[----:B-1----:R-:W-:Y:S02]  /*70da0*/  PRMT R0, R7, 0x7770, RZ ;  /* 0x0000777007007816 */ /* 0x002fe400000000ff */
[----:B--2---:R-:W2:Y:S01]  /*70db0*/  LDL.LU.64 R6, [R1+0x2e0] ;  /* 0x0002e00001067983 */ /* 0x004ea20000300a00 */
[C---:B------:R-:W-:Y:S02]  /*70dc0*/  PRMT R3, R5.reuse, 0x7772, RZ ;  /* 0x0000777205037816 */ /* 0x040fe400000000ff */
[C---:B------:R-:W-:Y:S02]  /*70dd0*/  PRMT R12, R4.reuse, 0x7772, RZ ;  /* 0x00007772040c7816 */ /* 0x040fe400000000ff */
[----:B------:R-:W-:Y:S02]  /*70de0*/  PRMT R5, R5, 0x7771, RZ ;  /* 0x0000777105057816 */ /* 0x000fe400000000ff */
[----:B------:R-:W-:Y:S01]  /*70df0*/  PRMT R4, R4, 0x7771, RZ ;  /* 0x0000777104047816 */ /* 0x000fe200000000ff */
[----:B------:R-:W-:Y:S04]  /*70e00*/  STL [R1+0x2ec], R2 ;  /* 0x0002ec0201007387 */ /* 0x000fe80000100800 */
[----:B------:R-:W-:Y:S04]  /*70e10*/  STL [R1+0x2dc], R0 ;  /* 0x0002dc0001007387 */ /* 0x000fe80000100800 */
[----:B--2---:R0:W-:Y:S04]  /*70e20*/  STG.E.U8 desc[UR10][R6.64], R5 ;  /* 0x0000000506007986 */ /* 0x0041e8000c10110a */
[----:B-----5:R1:W-:Y:S04]  /*70e30*/  STG.E.U8 desc[UR10][R14.64], R4 ;  /* 0x000000040e007986 */ /* 0x0203e8000c10110a */
[----:B0-----:R-:W2:Y:S04]  /*70e40*/  LDL.LU.64 R6, [R1+0x298] ;  /* 0x0002980001067983 */ /* 0x001ea80000300a00 */
[----:B-1----:R-:W3:Y:S04]  /*70e50*/  LDL.LU.64 R14, [R1+0x2b70] ;  /* 0x002b7000010e7983 */ /* 0x002ee80000300a00 */
[----:B------:R-:W4:Y:S01]  /*70e60*/  LDL.LU.64 R4, [R1+0x2c8] ;  /* 0x0002c80001047983 */ /* 0x000f220000300a00 */
[----:B------:R-:W-:-:S02]  /*70e70*/  PRMT R0, R9, 0x7771, RZ ;  /* 0x0000777109007816 */ /* 0x000fc400000000ff */
[----:B------:R-:W-:-:S03]  /*70e80*/  PRMT R2, R13, 0x7771, RZ ;  /* 0x000077710d027816 */ /* 0x000fc600000000ff */
[----:B----4-:R3:W-:Y:S04]  /*70e90*/  STG.E.U8 desc[UR10][R4.64], R0 ;  /* 0x0000000004007986 */ /* 0x0107e8000c10110a */
[----:B------:R0:W-:Y:S01]  /*70ea0*/  STG.E.U8 desc[UR10][R28.64], R2 ;  /* 0x000000021c007986 */ /* 0x0001e2000c10110a */
[C---:B---3--:R-:W-:Y:S02]  /*70eb0*/  PRMT R0, R14.reuse, 0x7773, RZ ;  /* 0x000077730e007816 */ /* 0x048fe400000000ff */
[----:B0-----:R-:W-:Y:S02]  /*70ec0*/  PRMT R2, R13, 0x7773, RZ ;  /* 0x000077730d027816 */ /* 0x001fe400000000ff */
[----:B------:R-:W-:-:S03]  /*70ed0*/  PRMT R5, R14, 0x7772, RZ ;  /* 0x000077720e057816 */ /* 0x000fc600000000ff */
[----:B------:R0:W-:Y:S04]  /*70ee0*/  STL [R1+0x2d4], R2 ;  /* 0x0002d40201007387 */ /* 0x0001e80000100800 */
[----:B------:R1:W-:Y:S01]  /*70ef0*/  STL [R1+0x2d0], R0 ;  /* 0x0002d00001007387 */ /* 0x0003e20000100800 */
[----:B0-----:R-:W-:-:S03]  /*70f00*/  PRMT R2, R14, 0x7771, RZ ;  /* 0x000077710e027816 */ /* 0x001fc600000000ff */
[----:B------:R-:W-:Y:S01]  /*70f10*/  STL [R1+0x2cc], R5 ;  /* 0x0002cc0501007387 */ /* 0x000fe20000100800 */
[----:B-1----:R-:W-:-:S03]  /*70f20*/  PRMT R0, R14, 0x7770, RZ ;  /* 0x000077700e007816 */ /* 0x002fc600000000ff */
[----:B------:R0:W-:Y:S01]  /*70f30*/  STL [R1+0x2c8], R2 ;  /* 0x0002c80201007387 */ /* 0x0001e20000100800 */
[----:B------:R-:W-:-:S03]  /*70f40*/  PRMT R8, R15, 0x7771, RZ ;  /* 0x000077710f087816 */ /* 0x000fc600000000ff */
[----:B------:R1:W-:Y:S01]  /*70f50*/  STL [R1+0x2b4], R0 ;  /* 0x0002b40001007387 */ /* 0x0003e20000100800 */
[C---:B0-----:R-:W-:Y:S02]  /*70f60*/  PRMT R2, R15.reuse, 0x7772, RZ ;  /* 0x000077720f027816 */ /* 0x041fe400000000ff */
[----:B------:R-:W-:Y:S02]  /*70f70*/  PRMT R5, R15, 0x7770, RZ ;  /* 0x000077700f057816 */ /* 0x000fe400000000ff */
[----:B-1----:R-:W-:Y:S01]  /*70f80*/  PRMT R0, R17, 0x7771, RZ ;  /* 0x0000777111007816 */ /* 0x002fe200000000ff */
[----:B------:R0:W-:Y:S01]  /*70f90*/  STL [R1+0x2c4], R2 ;  /* 0x0002c40201007387 */ /* 0x0001e20000100800 */
[----:B------:R-:W-:-:S03]  /*70fa0*/  PRMT R28, R15, 0x7773, RZ ;  /* 0x000077730f1c7816 */ /* 0x000fc600000000ff */
[----:B------:R-:W-:Y:S04]  /*70fb0*/  STL [R1+0x2c0], R8 ;  /* 0x0002c00801007387 */ /* 0x000fe80000100800 */
[----:B------:R-:W3:Y:S01]  /*70fc0*/  LDL.LU.64 R14, [R1+0x2a0] ;  /* 0x0002a000010e7983 */ /* 0x000ee20000300a00 */
[----:B0-----:R-:W-:-:S03]  /*70fd0*/  PRMT R2, R21, 0x7771, RZ ;  /* 0x0000777115027816 */ /* 0x001fc600000000ff */
[----:B------:R0:W-:Y:S04]  /*70fe0*/  STG.E.U8 desc[UR10][R22.64], R0 ;  /* 0x0000000016007986 */ /* 0x0001e8000c10110a */
[----:B------:R-:W-:Y:S04]  /*70ff0*/  STL [R1+0x2b0], R5 ;  /* 0x0002b00501007387 */ /* 0x000fe80000100800 */
[----:B------:R1:W-:Y:S04]  /*71000*/  STG.E.U8 desc[UR10][R10.64], R2 ;  /* 0x000000020a007986 */ /* 0x0003e8000c10110a */
[----:B0-----:R-:W4:Y:S04]  /*71010*/  LDL.LU.64 R22, [R1+0x2b68] ;  /* 0x002b680001167983 */ /* 0x001f280000300a00 */
[----:B-1----:R-:W5:Y:S01]  /*71020*/  LDL.LU.64 R10, [R1+0x2b60] ;  /* 0x002b6000010a7983 */ /* 0x002f620000300a00 */
[----:B------:R-:W-:-:S05]  /*71030*/  PRMT R0, R9, 0x7773, RZ ;  /* 0x0000777309007816 */ /* 0x000fca00000000ff */
[----:B------:R0:W-:Y:S01]  /*71040*/  STL [R1+0x2a8], R0 ;  /* 0x0002a80001007387 */ /* 0x0001e20000100800 */
[C---:B-----5:R-:W-:Y:S02]  /*71050*/  PRMT R5, R10.reuse, 0x7773, RZ ;  /* 0x000077730a057816 */ /* 0x060fe400000000ff */
[C---:B------:R-:W-:Y:S02]  /*71060*/  PRMT R2, R10.reuse, 0x7772, RZ ;  /* 0x000077720a027816 */ /* 0x040fe400000000ff */
[----:B0-----:R-:W-:Y:S01]  /*71070*/  PRMT R0, R10, 0x7771, RZ ;  /* 0x000077710a007816 */ /* 0x001fe200000000ff */
[----:B------:R0:W-:Y:S04]  /*71080*/  STL [R1+0x26c], R5 ;  /* 0x00026c0501007387 */ /* 0x0001e80000100800 */
[----:B------:R1:W-:Y:S01]  /*71090*/  STL [R1+0x268], R2 ;  /* 0x0002680201007387 */ /* 0x0003e20000100800 */
[----:B------:R-:W-:-:S02]  /*710a0*/  PRMT R8, R11, 0x7772, RZ ;  /* 0x000077720b087816 */ /* 0x000fc400000000ff */
[----:B0-----:R-:W-:Y:S01]  /*710b0*/  PRMT R5, R10, 0x7770, RZ ;  /* 0x000077700a057816 */ /* 0x001fe200000000ff */
[----:B------:R0:W-:Y:S01]  /*710c0*/  STL [R1+0x1c], R0 ;  /* 0x00001c0001007387 */ /* 0x0001e20000100800 */
[----:B-1----:R-:W-:-:S03]  /*710d0*/  PRMT R2, R11, 0x7773, RZ ;  /* 0x000077730b027816 */ /* 0x002fc600000000ff */
[----:B------:R1:W-:Y:S04]  /*710e0*/  STL [R1+0x10], R5 ;  /* 0x0000100501007387 */ /* 0x0003e80000100800 */
[----:B------:R5:W-:Y:S01]  /*710f0*/  STL [R1+0x2ac], R2 ;  /* 0x0002ac0201007387 */ /* 0x000be20000100800 */
[----:B0-----:R-:W-:Y:S02]  /*71100*/  PRMT R0, R25, 0x7771, RZ ;  /* 0x0000777119007816 */ /* 0x001fe400000000ff */
[C---:B-1----:R-:W-:Y:S01]  /*71110*/  PRMT R5, R11.reuse, 0x7771, RZ ;  /* 0x000077710b057816 */ /* 0x042fe200000000ff */
[----:B------:R-:W-:Y:S01]  /*71120*/  STL [R1+0x18], R8 ;  /* 0x0000180801007387 */ /* 0x000fe20000100800 */
[----:B-----5:R-:W-:-:S03]  /*71130*/  PRMT R2, R11, 0x7770, RZ ;  /* 0x000077700b027816 */ /* 0x020fc600000000ff */
[----:B---3--:R-:W-:Y:S04]  /*71140*/  STG.E.U8 desc[UR10][R14.64], R0 ;  /* 0x000000000e007986 */ /* 0x008fe8000c10110a */
[----:B------:R-:W3:Y:S04]  /*71150*/  LDL.LU.64 R10, [R1+0x280] ;  /* 0x00028000010a7983 */ /* 0x000ee80000300a00 */
[----:B------:R0:W-:Y:S04]  /*71160*/  STL [R1+0x14], R5 ;  /* 0x0000140501007387 */ /* 0x0001e80000100800 */
[----:B--2---:R-:W-:Y:S04]  /*71170*/  STG.E.U8 desc[UR10][R6.64], R16 ;  /* 0x0000001006007986 */ /* 0x004fe8000c10110a */
[----:B------:R-:W-:Y:S04]  /*71180*/  STL [R1+0xc], R2 ;  /* 0x00000c0201007387 */ /* 0x000fe80000100800 */
[----:B------:R1:W-:Y:S01]  /*71190*/  STG.E.U8 desc[UR10][R18.64], R3 ;  /* 0x0000000312007986 */ /* 0x0003e2000c10110a */
[----:B0-----:R-:W-:-:S03]  /*711a0*/  PRMT R5, R21, 0x7773, RZ ;  /* 0x0000777315057816 */ /* 0x001fc600000000ff */
[----:B-1----:R-:W2:Y:S04]  /*711b0*/  LDL.LU.64 R18, [R1+0x2b58] ;  /* 0x002b580001127983 */ /* 0x002ea80000300a00 */
[----:B------:R-:W5:Y:S04]  /*711c0*/  LDL.LU.64 R2, [R1+0x288] ;  /* 0x0002880001027983 */ /* 0x000f680000300a00 */
[----:B------:R-:W-:Y:S04]  /*711d0*/  STL [R1+0x4], R5 ;  /* 0x0000040501007387 */ /* 0x000fe80000100800 */
[----:B------:R-:W3:Y:S01]  /*711e0*/  LDL.LU.64 R6, [R1+0x278] ;  /* 0x0002780001067983 */ /* 0x000ee20000300a00 */
[----:B----4-:R-:W-:-:S02]  /*711f0*/  PRMT R0, R22, 0x7773, RZ ;  /* 0x0000777316007816 */ /* 0x010fc400000000ff */
[----:B------:R-:W-:Y:S02]  /*71200*/  PRMT R29, R23, 0x7773, RZ ;  /* 0x00007773171d7816 */ /* 0x000fe400000000ff */
[----:B------:R-:W-:Y:S02]  /*71210*/  PRMT R9, R9, 0x7772, RZ ;  /* 0x0000777209097816 */ /* 0x000fe400000000ff */
[C---:B------:R-:W-:Y:S02]  /*71220*/  PRMT R16, R23.reuse, 0x7772, RZ ;  /* 0x0000777217107816 */ /* 0x040fe400000000ff */
[C---:B------:R-:W-:Y:S02]  /*71230*/  PRMT R24, R22.reuse, 0x7772, RZ ;  /* 0x0000777216187816 */ /* 0x040fe400000000ff */
[C---:B------:R-:W-:Y:S02]  /*71240*/  PRMT R20, R22.reuse, 0x7771, RZ ;  /* 0x0000777116147816 */ /* 0x040fe400000000ff */
[----:B------:R-:W-:Y:S01]  /*71250*/  PRMT R15, R23, 0x7771, RZ ;  /* 0x00007771170f7816 */ /* 0x000fe200000000ff */
[----:B------:R-:W-:Y:S01]  /*71260*/  STL [R1], R0 ;  /* 0x0000000001007387 */ /* 0x000fe20000100800 */
[----:B------:R-:W-:-:S02]  /*71270*/  PRMT R22, R22, 0x7770, RZ ;  /* 0x0000777016167816 */ /* 0x000fc400000000ff */
[----:B------:R-:W-:Y:S01]  /*71280*/  PRMT R23, R23, 0x7770, RZ ;  /* 0x0000777017177816 */ /* 0x000fe200000000ff */
[----:B------:R-:W-:Y:S01]  /*71290*/  STL.64 [R1+0x2920], R28 ;  /* 0x0029201c01007387 */ /* 0x000fe20000100a00 */
[----:B------:R-:W-:Y:S02]  /*712a0*/  PRMT R4, R13, 0x7772, RZ ;  /* 0x000077720d047816 */ /* 0x000fe400000000ff */
[C---:B------:R-:W-:Y:S01]  /*712b0*/  PRMT R14, R17.reuse, 0x7773, RZ ;  /* 0x00007773110e7816 */ /* 0x040fe200000000ff */
[----:B------:R-:W-:Y:S04]  /*712c0*/  STL [R1+0x29c8], R16 ;  /* 0x0029c81001007387 */ /* 0x000fe80000100800 */
[----:B------:R-:W-:Y:S01]  /*712d0*/  STL [R1+0x2af0], R15 ;  /* 0x002af00f01007387 */ /* 0x000fe20000100800 */
[----:B------:R-:W-:-:S03]  /*712e0*/  PRMT R17, R17, 0x7772, RZ ;  /* 0x0000777211117816 */ /* 0x000fc600000000ff */
[----:B------:R-:W-:Y:S04]  /*712f0*/  STL.64 [R1+0x2ab8], R22 ;  /* 0x002ab81601007387 */ /* 0x000fe80000100a00 */
[----:B------:R-:W-:Y:S01]  /*71300*/  STL [R1+0x2b00], R14 ;  /* 0x002b000e01007387 */ /* 0x000fe20000100800 */
[----:B--2---:R-:W-:-:S03]  /*71310*/  PRMT R13, R18, 0x7773, RZ ;  /* 0x00007773120d7816 */ /* 0x004fc600000000ff */
[----:B-----5:R0:W-:Y:S04]  /*71320*/  STG.E.U8 desc[UR10][R2.64], R12 ;  /* 0x0000000c02007986 */ /* 0x0201e8000c10110a */
[----:B---3--:R1:W-:Y:S01]  /*71330*/  STG.E.U8 desc[UR10][R10.64], R9 ;  /* 0x000000090a007986 */ /* 0x0083e2000c10110a */
[----:B------:R-:W-:-:S03]  /*71340*/  PRMT R8, R19, 0x7771, RZ ;  /* 0x0000777113087816 */ /* 0x000fc600000000ff */
[----:B------:R-:W-:Y:S01]  /*71350*/  STL [R1+0x29e8], R13 ;  /* 0x0029e80d01007387 */ /* 0x000fe20000100800 */
[C---:B0-----:R-:W-:Y:S02]  /*71360*/  PRMT R12, R18.reuse, 0x7772, RZ ;  /* 0x00007772120c7816 */ /* 0x041fe400000000ff */
[C---:B-1----:R-:W-:Y:S02]  /*71370*/  PRMT R11, R18.reuse, 0x7771, RZ ;  /* 0x00007771120b7816 */ /* 0x042fe400000000ff */
[----:B------:R-:W-:Y:S02]  /*71380*/  PRMT R18, R18, 0x7770, RZ ;  /* 0x0000777012127816 */ /* 0x000fe400000000ff */
[C---:B------:R-:W-:Y:S01]  /*71390*/  PRMT R10, R19.reuse, 0x7773, RZ ;  /* 0x00007773130a7816 */ /* 0x040fe200000000ff */
[----:B------:R-:W-:Y:S01]  /*713a0*/  STL [R1+0x2a48], R12 ;  /* 0x002a480c01007387 */ /* 0x000fe20000100800 */
[C---:B------:R-:W-:Y:S02]  /*713b0*/  PRMT R9, R19.reuse, 0x7772, RZ ;  /* 0x0000777213097816 */ /* 0x040fe400000000ff */
[----:B------:R-:W-:Y:S01]  /*713c0*/  PRMT R19, R19, 0x7770, RZ ;  /* 0x0000777013137816 */ /* 0x000fe200000000ff */
[----:B------:R-:W-:Y:S04]  /*713d0*/  STL [R1+0x2a9c], R11 ;  /* 0x002a9c0b01007387 */ /* 0x000fe80000100800 */
[----:B------:R-:W-:Y:S04]  /*713e0*/  STL [R1+0x2ac8], R18 ;  /* 0x002ac81201007387 */ /* 0x000fe80000100800 */
[----:B------:R-:W-:Y:S04]  /*713f0*/  STL [R1+0x29f8], R10 ;  /* 0x0029f80a01007387 */ /* 0x000fe80000100800 */
[----:B------:R-:W-:Y:S04]  /*71400*/  STL.64 [R1+0x2990], R8 ;  /* 0x0029900801007387 */ /* 0x000fe80000100a00 */
[----:B------:R-:W-:Y:S04]  /*71410*/  STG.E.U8 desc[UR10][R6.64], R4 ;  /* 0x0000000406007986 */ /* 0x000fe8000c10110a */
[----:B------:R-:W-:Y:S04]  /*71420*/  STL [R1+0x2a08], R19 ;  /* 0x002a081301007387 */ /* 0x000fe80000100800 */
[----:B------:R0:W-:Y:S04]  /*71430*/  STG.E.U8 desc[UR10][R26.64], R17 ;  /* 0x000000111a007986 */ /* 0x0001e8000c10110a */
[----:B0-----:R-:W2:Y:S04]  /*71440*/  LDL.LU.64 R26, [R1+0x2b50] ;  /* 0x002b5000011a7983 */ /* 0x001ea80000300a00 */
[----:B------:R-:W3:Y:S04]  /*71450*/  LDL.LU R14, [R1+0x2a8] ;  /* 0x0002a800010e7983 */ /* 0x000ee80000300800 */
[----:B---3--:R0:W-:Y:S04]  /*71460*/  STL [R1+0x2b10], R14 ;  /* 0x002b100e01007387 */ /* 0x0081e80000100800 */
[----:B0-----:R-:W3:Y:S04]  /*71470*/  LDL.LU R14, [R1+0x328] ;  /* 0x00032800010e7983 */ /* 0x001ee80000300800 */
[----:B---3--:R0:W-:Y:S04]  /*71480*/  STL [R1+0x2b20], R14 ;  /* 0x002b200e01007387 */ /* 0x0081e80000100800 */
[----:B0-----:R-:W3:Y:S04]  /*71490*/  LDL.LU R14, [R1+0x304] ;  /* 0x00030400010e7983 */ /* 0x001ee80000300800 */
[----:B---3--:R0:W-:Y:S04]  /*714a0*/  STL [R1+0x2b30], R14 ;  /* 0x002b300e01007387 */ /* 0x0081e80000100800 */
[----:B0-----:R-:W3:Y:S04]  /*714b0*/  LDL.LU R14, [R1+0x34c] ;  /* 0x00034c00010e7983 */ /* 0x001ee80000300800 */
[----:B------:R-:W3:Y:S04]  /*714c0*/  LDL.LU R15, [R1+0x2d4] ;  /* 0x0002d400010f7983 */ /* 0x000ee80000300800 */
[----:B---3--:R0:W-:Y:S04]  /*714d0*/  STL.64 [R1+0x2b40], R14 ;  /* 0x002b400e01007387 */ /* 0x0081e80000100a00 */
[----:B0-----:R-:W3:Y:S04]  /*714e0*/  LDL.LU.64 R14, [R1+0x258] ;  /* 0x00025800010e7983 */ /* 0x001ee80000300a00 */
[----:B---3--:R0:W-:Y:S04]  /*714f0*/  STL.64 [R1+0x2b48], R14 ;  /* 0x002b480e01007387 */ /* 0x0081e80000100a00 */
[----:B0-----:R-:W3:Y:S04]  /*71500*/  LDL.LU.64 R14, [R1+0x260] ;  /* 0x00026000010e7983 */ /* 0x001ee80000300a00 */
[----:B------:R-:W4:Y:S04]  /*71510*/  LDL.LU R18, [R1+0x330] ;  /* 0x0003300001127983 */ /* 0x000f280000300800 */
[----:B------:R-:W5:Y:S04]  /*71520*/  LDL.LU.64 R22, [R1+0x200] ;  /* 0x0002000001167983 */ /* 0x000f680000300a00 */
[----:B-----5:R0:W-:Y:S04]  /*71530*/  STL.64 [R1+0x2ac0], R22 ;  /* 0x002ac01601007387 */ /* 0x0201e80000100a00 */
[----:B0-----:R-:W5:Y:S04]  /*71540*/  LDL.LU.64 R22, [R1+0x208] ;  /* 0x0002080001167983 */ /* 0x001f680000300a00 */
        /* <DEDUP_REMOVED lines=15> */
[----:B0-----:R-:W5:Y:S01]  /*71640*/  LDL.LU.64 R22, [R1+0x248] ;  /* 0x0002480001167983 */ /* 0x001f620000300a00 */
[----:B--2---:R-:W-:-:S02]  /*71650*/  PRMT R6, R26, 0x7773, RZ ;  /* 0x000077731a067816 */ /* 0x004fc400000000ff */
[----:B------:R-:W-:Y:S02]  /*71660*/  PRMT R5, R26, 0x7772, RZ ;  /* 0x000077721a057816 */ /* 0x000fe400000000ff */
[C---:B------:R-:W-:Y:S02]  /*71670*/  PRMT R3, R27.reuse, 0x7773, RZ ;  /* 0x000077731b037816 */ /* 0x040fe400000000ff */
[C---:B------:R-:W-:Y:S02]  /*71680*/  PRMT R2, R27.reuse, 0x7772, RZ ;  /* 0x000077721b027816 */ /* 0x040fe400000000ff */
[----:B------:R-:W-:Y:S02]  /*71690*/  PRMT R0, R27, 0x7771, RZ ;  /* 0x000077711b007816 */ /* 0x000fe400000000ff */
[----:B------:R-:W-:-:S05]  /*716a0*/  PRMT R21, R21, 0x7772, RZ ;  /* 0x0000777215157816 */ /* 0x000fca00000000ff */
[----:B---3--:R-:W-:Y:S04]  /*716b0*/  STG.E.U8 desc[UR10][R14.64], R21 ;  /* 0x000000150e007986 */ /* 0x008fe8000c10110a */
[----:B-----5:R0:W-:Y:S04]  /*716c0*/  STL.64 [R1+0x2b38], R22 ;  /* 0x002b381601007387 */ /* 0x0201e80000100a00 */
[----:B0-----:R-:W2:Y:S04]  /*716d0*/  LDL.LU.64 R22, [R1+0x250] ;  /* 0x0002500001167983 */ /* 0x001ea80000300a00 */
[----:B------:R-:W3:Y:S04]  /*716e0*/  LDL.LU R17, [R1+0x10] ;  /* 0x0000100001117983 */ /* 0x000ee80000300800 */
[----:B------:R-:W5:Y:S04]  /*716f0*/  LDL.LU R19, [R1+0x2b4] ;  /* 0x0002b40001137983 */ /* 0x000f680000300800 */
[----:B------:R-:W5:Y:S04]  /*71700*/  LDL.LU.64 R8, [R1+0x1d0] ;  /* 0x0001d00001087983 */ /* 0x000f680000300a00 */
[----:B------:R-:W5:Y:S04]  /*71710*/  LDL.LU R16, [R1+0x340] ;  /* 0x0003400001107983 */ /* 0x000f680000300800 */
[----:B------:R-:W5:Y:S04]  /*71720*/  LDL.LU.64 R10, [R1+0x1c8] ;  /* 0x0001c800010a7983 */ /* 0x000f680000300a00 */
[----:B------:R-:W5:Y:S04]  /*71730*/  LDL.LU R28, [R1+0x2f8] ;  /* 0x0002f800011c7983 */ /* 0x000f680000300800 */
[----:B------:R-:W5:Y:S04]  /*71740*/  LDL.LU.64 R12, [R1+0x1c0] ;  /* 0x0001c000010c7983 */ /* 0x000f680000300a00 */
[----:B------:R-:W5:Y:S04]  /*71750*/  LDL.LU R29, [R1+0x31c] ;  /* 0x00031c00011d7983 */ /* 0x000f680000300800 */
[----:B------:R0:W-:Y:S04]  /*71760*/  STL [R1+0x2a18], R6 ;  /* 0x002a180601007387 */ /* 0x0001e80000100800 */
[----:B0-----:R-:W4:Y:S04]  /*71770*/  LDL.LU R6, [R1+0x4] ;  /* 0x0000040001067983 */ /* 0x001f280000300800 */
[----:B------:R0:W-:Y:S04]  /*71780*/  STL [R1+0x2a58], R5 ;  /* 0x002a580501007387 */ /* 0x0001e80000100800 */
[----:B0-----:R-:W3:Y:S04]  /*71790*/  LDL.LU R5, [R1+0x30c] ;  /* 0x00030c0001057983 */ /* 0x001ee80000300800 */
[----:B------:R0:W-:Y:S04]  /*717a0*/  STL.64 [R1+0x2940], R2 ;  /* 0x0029400201007387 */ /* 0x0001e80000100a00 */
[----:B0-----:R-:W5:Y:S04]  /*717b0*/  LDL.LU.64 R2, [R1+0x1d8] ;  /* 0x0001d80001027983 */ /* 0x001f680000300a00 */
[----:B------:R0:W-:Y:S04]  /*717c0*/  STL [R1+0x2a68], R0 ;  /* 0x002a680001007387 */ /* 0x0001e80000100800 */
[----:B0-----:R-:W3:Y:S04]  /*717d0*/  LDL.LU R0, [R1+0x2e8] ;  /* 0x0002e80001007983 */ /* 0x001ee80000300800 */
[----:B------:R-:W2:Y:S01]  /*717e0*/  LDL.LU.64 R14, [R1+0x2b48] ;  /* 0x002b4800010e7983 */ /* 0x000ea20000300a00 */
[----:B------:R-:W-:-:S02]  /*717f0*/  PRMT R7, R25, 0x7773, RZ ;  /* 0x0000777319077816 */ /* 0x000fc400000000ff */
[----:B------:R-:W-:Y:S01]  /*71800*/  PRMT R25, R25, 0x7772, RZ ;  /* 0x0000777219197816 */ /* 0x000fe200000000ff */
[----:B------:R0:W-:Y:S04]  /*71810*/  STL [R1+0x2a98], R20 ;  /* 0x002a981401007387 */ /* 0x0001e80000100800 */
[----:B0-----:R-:W5:Y:S04]  /*71820*/  LDL.LU.64 R20, [R1+0x1e0] ;  /* 0x0001e00001147983 */ /* 0x001f680000300a00 */
[----:B--2---:R0:W-:Y:S04]  /*71830*/  STG.E.U8 desc[UR10][R14.64], R25 ;  /* 0x000000190e007986 */ /* 0x0041e8000c10110a */
[----:B0-----:R-:W2:Y:S04]  /*71840*/  LDL.LU.64 R14, [R1+0x2b40] ;  /* 0x002b4000010e7983 */ /* 0x001ea80000300a00 */
[----:B------:R0:W-:Y:S04]  /*71850*/  STL [R1+0x2a38], R24 ;  /* 0x002a381801007387 */ /* 0x0001e80000100800 */
[----:B0-----:R-:W5:Y:S04]  /*71860*/  LDL.LU.64 R24, [R1+0x1e8] ;  /* 0x0001e80001187983 */ /* 0x001f680000300a00 */
[----:B--2---:R0:W-:Y:S04]  /*71870*/  STG.E.U8 desc[UR10][R22.64], R14 ;  /* 0x0000000e16007986 */ /* 0x0041e8000c10110a */
[----:B0-----:R-:W2:Y:S04]  /*71880*/  LDL.LU.64 R22, [R1+0x2b38] ;  /* 0x002b380001167983 */ /* 0x001ea80000300a00 */
[----:B------:R-:W2:Y:S04]  /*71890*/  LDL.LU R14, [R1+0x2b30] ;  /* 0x002b3000010e7983 */ /* 0x000ea80000300800 */
        /* <DEDUP_REMOVED lines=8> */
[----:B------:R-:W4:Y:S04]  /*71920*/  LDL.LU R14, [R1+0x2b00] ;  /* 0x002b0000010e7983 */ /* 0x000f280000300800 */
[----:B--2---:R0:W-:Y:S04]  /*71930*/  STG.E.U8 desc[UR10][R22.64], R15 ;  /* 0x0000000f16007986 */ /* 0x0041e8000c10110a */
[----:B0-----:R-:W4:Y:S04]  /*71940*/  LDL.LU.64 R22, [R1+0x2af8] ;  /* 0x002af80001167983 */ /* 0x001f280000300a00 */
[----:B------:R-:W2:Y:S04]  /*71950*/  LDL.LU R15, [R1+0x2af0] ;  /* 0x002af000010f7983 */ /* 0x000ea80000300800 */
[----:B----4-:R0:W-:Y:S04]  /*71960*/  STG.E.U8 desc[UR10][R22.64], R14 ;  /* 0x0000000e16007986 */ /* 0x0101e8000c10110a */
[----:B0-----:R-:W4:Y:S04]  /*71970*/  LDL.LU.64 R22, [R1+0x2ae8] ;  /* 0x002ae80001167983 */ /* 0x001f280000300a00 */
[----:B--2---:R0:W-:Y:S04]  /*71980*/  STL [R1+0x2998], R15 ;  /* 0x0029980f01007387 */ /* 0x0041e80000100800 */
[----:B0-----:R-:W5:Y:S04]  /*71990*/  LDL.LU.64 R14, [R1+0x1f0] ;  /* 0x0001f000010e7983 */ /* 0x001f680000300a00 */
[----:B----4-:R0:W-:Y:S04]  /*719a0*/  STG.E.U8 desc[UR10][R22.64], R6 ;  /* 0x0000000616007986 */ /* 0x0101e8000c10110a */
[----:B0-----:R-:W2:Y:S04]  /*719b0*/  LDL.LU.64 R22, [R1+0x2ae0] ;  /* 0x002ae00001167983 */ /* 0x001ea80000300a00 */
[----:B--2---:R0:W-:Y:S04]  /*719c0*/  STG.E.U8 desc[UR10][R22.64], R7 ;  /* 0x0000000716007986 */ /* 0x0041e8000c10110a */
[----:B0-----:R-:W2:Y:S04]  /*719d0*/  LDL.LU.64 R22, [R1+0x2ad8] ;  /* 0x002ad80001167983 */ /* 0x001ea80000300a00 */
[----:B------:R-:W4:Y:S04]  /*719e0*/  LDL.LU.64 R6, [R1+0x1f8] ;  /* 0x0001f80001067983 */ /* 0x000f280000300a00 */
[----:B--2---:R0:W-:Y:S04]  /*719f0*/  STG.E.U8 desc[UR10][R22.64], R18 ;  /* 0x0000001216007986 */ /* 0x0041e8000c10110a */
[----:B0-----:R-:W3:Y:S04]  /*71a00*/  LDL.LU.64 R22, [R1+0x2ad0] ;  /* 0x002ad00001167983 */ /* 0x001ee80000300a00 */
[----:B------:R-:W2:Y:S04]  /*71a10*/  LDL.LU R18, [R1+0x2ac8] ;  /* 0x002ac80001127983 */ /* 0x000ea80000300800 */
[----:B---3--:R0:W-:Y:S04]  /*71a20*/  STG.E.U8 desc[UR10][R22.64], R0 ;  /* 0x0000000016007986 */ /* 0x0081e8000c10110a */
[----:B0-----:R-:W3:Y:S01]  /*71a30*/  LDL.LU.64 R22, [R1+0x2ac0] ;  /* 0x002ac00001167983 */ /* 0x001ee20000300a00 */
[----:B------:R-:W-:-:S02]  /*71a40*/  PRMT R4, R26, 0x7771, RZ ;  /* 0x000077711a047816 */ /* 0x000fc400000000ff */
[----:B------:R-:W-:Y:S01]  /*71a50*/  PRMT R26, R26, 0x7770, RZ ;  /* 0x000077701a1a7816 */ /* 0x000fe200000000ff */
[----:B---3--:R0:W-:Y:S04]  /*71a60*/  STG.E.U8 desc[UR10][R22.64], R5 ;  /* 0x0000000516007986 */ /* 0x0081e8000c10110a */
[----:B0-----:R-:W3:Y:S04]  /*71a70*/  LDL.LU.64 R22, [R1+0x2ab8] ;  /* 0x002ab80001167983 */ /* 0x001ee80000300a00 */
[----:B----4-:R-:W-:Y:S04]  /*71a80*/  STG.E.U8 desc[UR10][R6.64], R17 ;  /* 0x0000001106007986 */ /* 0x010fe8000c10110a */
[----:B-----5:R-:W-:Y:S04]  /*71a90*/  STG.E.U8 desc[UR10][R14.64], R19 ;  /* 0x000000130e007986 */ /* 0x020fe8000c10110a */
[----:B--2---:R-:W-:Y:S04]  /*71aa0*/  STG.E.U8 desc[UR10][R24.64], R18 ;  /* 0x0000001218007986 */ /* 0x004fe8000c10110a */
[----:B---3--:R-:W-:Y:S04]  /*71ab0*/  STG.E.U8 desc[UR10][R20.64], R22 ;  /* 0x0000001614007986 */ /* 0x008fe8000c10110a */
[----:B------:R-:W-:Y:S04]  /*71ac0*/  STG.E.U8 desc[UR10][R2.64], R26 ;  /* 0x0000001a02007986 */ /* 0x000fe8000c10110a */
[----:B------:R-:W-:Y:S04]  /*71ad0*/  STG.E.U8 desc[UR10][R8.64], R16 ;  /* 0x0000001008007986 */ /* 0x000fe8000c10110a */
[----:B------:R-:W-:Y:S04]  /*71ae0*/  STL [R1+0x29a8], R23 ;  /* 0x0029a81701007387 */ /* 0x000fe80000100800 */
[----:B------:R0:W-:Y:S04]  /*71af0*/  STG.E.U8 desc[UR10][R10.64], R28 ;  /* 0x0000001c0a007986 */ /* 0x0001e8000c10110a */
[----:B0-----:R-:W2:Y:S04]  /*71b00*/  LDL.LU R11, [R1+0x2c8] ;  /* 0x0002c800010b7983 */ /* 0x001ea80000300800 */
[----:B--2---:R0:W-:Y:S04]  /*71b10*/  STL [R1+0x2aa8], R11 ;  /* 0x002aa80b01007387 */ /* 0x0041e80000100800 */
[----:B0-----:R-:W2:Y:S04]  /*71b20*/  LDL.LU R11, [R1+0x1c] ;  /* 0x00001c00010b7983 */ /* 0x001ea80000300800 */
[----:B------:R-:W3:Y:S04]  /*71b30*/  LDL.LU.64 R20, [R1+0x1a8] ;  /* 0x0001a80001147983 */ /* 0x000ee80000300a00 */
[----:B---3--:R0:W-:Y:S04]  /*71b40*/  STL.64 [R1+0x2aa0], R20 ;  /* 0x002aa01401007387 */ /* 0x0081e80000100a00 */
[----:B0-----:R-:W3:Y:S04]  /*71b50*/  LDL.LU.64 R20, [R1+0x1b0] ;  /* 0x0001b00001147983 */ /* 0x001ee80000300a00 */
[----:B---3--:R0:W-:Y:S04]  /*71b60*/  STL.64 [R1+0x2ab0], R20 ;  /* 0x002ab01401007387 */ /* 0x0081e80000100a00 */
[----:B0-----:R-:W2:Y:S04]  /*71b70*/  LDL.LU.64 R20, [R1+0x1b8] ;  /* 0x0001b80001147983 */ /* 0x001ea80000300a00 */
[----:B------:R-:W3:Y:S04]  /*71b80*/  LDL.LU R0, [R1+0x2fc] ;  /* 0x0002fc0001007983 */ /* 0x000ee80000300800 */
[----:B---3--:R0:W-:Y:S04]  /*71b90*/  STL [R1+0x2a78], R0 ;  /* 0x002a780001007387 */ /* 0x0081e80000100800 */
[----:B0-----:R-:W3:Y:S04]  /*71ba0*/  LDL.LU R0, [R1+0x344] ;  /* 0x0003440001007983 */ /* 0x001ee80000300800 */
[----:B------:R-:W4:Y:S04]  /*71bb0*/  LDL.LU R5, [R1+0x320] ;  /* 0x0003200001057983 */ /* 0x000f280000300800 */
[----:B------:R-:W-:Y:S04]  /*71bc0*/  STG.E.U8 desc[UR10][R12.64], R29 ;  /* 0x0000001d0c007986 */ /* 0x000fe8000c10110a */
[----:B----4-:R0:W-:Y:S04]  /*71bd0*/  STL.64 [R1+0x2a90], R4 ;  /* 0x002a900401007387 */ /* 0x0101e80000100a00 */
[----:B0-----:R-:W4:Y:S04]  /*71be0*/  LDL.LU.64 R4, [R1+0x1a0] ;  /* 0x0001a00001047983 */ /* 0x001f280000300a00 */
[----:B------:R-:W5:Y:S04]  /*71bf0*/  LDL.LU R12, [R1+0x268] ;  /* 0x00026800010c7983 */ /* 0x000f680000300800 */
[----:B------:R-:W2:Y:S04]  /*71c00*/  LDL.LU.64 R24, [R1+0x168] ;  /* 0x0001680001187983 */ /* 0x000ea80000300a00 */
[----:B--2---:R0:W-:Y:S04]  /*71c10*/  STL.64 [R1+0x2a40], R24 ;  /* 0x002a401801007387 */ /* 0x0041e80000100a00 */
[----:B0-----:R-:W2:Y:S04]  /*71c20*/  LDL.LU.64 R24, [R1+0x170] ;  /* 0x0001700001187983 */ /* 0x001ea80000300a00 */
        /* <DEDUP_REMOVED lines=10> */
[----:B------:R-:W5:Y:S04]  /*71cd0*/  LDL.LU R6, [R1+0x348] ;  /* 0x0003480001067983 */ /* 0x000f680000300800 */
[----:B------:R-:W5:Y:S04]  /*71ce0*/  LDL.LU R19, [R1+0x300] ;  /* 0x0003000001137983 */ /* 0x000f680000300800 */
[----:B------:R-:W5:Y:S04]  /*71cf0*/  LDL.LU R10, [R1+0x324] ;  /* 0x00032400010a7983 */ /* 0x000f680000300800 */
[----:B------:R-:W5:Y:S04]  /*71d00*/  LDL.LU R13, [R1+0x26c] ;  /* 0x00026c00010d7983 */ /* 0x000f680000300800 */
[----:B------:R-:W5:Y:S04]  /*71d10*/  LDL.LU R16, [R1] ;  /* 0x0000000001107983 */ /* 0x000f680000300800 */
[----:B------:R-:W3:Y:S01]  /*71d20*/  LDL.LU R26, [R1+0x2dc] ;  /* 0x0002dc00011a7983 */ /* 0x000ee20000300800 */
[----:B------:R-:W-:-:S05]  /*71d30*/  PRMT R27, R27, 0x7770, RZ ;  /* 0x000077701b1b7816 */ /* 0x000fca00000000ff */
[----:B---3--:R0:W-:Y:S04]  /*71d40*/  STL.64 [R1+0x29b8], R26 ;  /* 0x0029b81a01007387 */ /* 0x0081e80000100a00 */
[----:B0-----:R-:W3:Y:S04]  /*71d50*/  LDL.LU.64 R26, [R1+0x110] ;  /* 0x00011000011a7983 */ /* 0x001ee80000300a00 */
        /* <DEDUP_REMOVED lines=20> */
[----:B------:R-:W4:Y:S04]  /*71ea0*/  LDL.LU.64 R22, [R1+0x100] ;  /* 0x0001000001167983 */ /* 0x000f280000300a00 */
[----:B------:R-:W-:Y:S04]  /*71eb0*/  STG.E.U8 desc[UR10][R20.64], R11 ;  /* 0x0000000b14007986 */ /* 0x000fe8000c10110a */
[----:B----4-:R0:W-:Y:S04]  /*71ec0*/  STL.64 [R1+0x29b0], R22 ;  /* 0x0029b01601007387 */ /* 0x0101e80000100a00 */
[----:B0-----:R-:W4:Y:S04]  /*71ed0*/  LDL.LU.64 R22, [R1+0x108] ;  /* 0x0001080001167983 */ /* 0x001f280000300a00 */
[----:B------:R-:W4:Y:S04]  /*71ee0*/  LDL.LU R18, [R1+0x308] ;  /* 0x0003080001127983 */ /* 0x000f280000300800 */
[----:B------:R-:W4:Y:S04]  /*71ef0*/  LDL.LU R7, [R1+0xc] ;  /* 0x00000c0001077983 */ /* 0x000f280000300800 */
[----:B------:R-:W4:Y:S04]  /*71f00*/  LDL.LU R17, [R1+0x2b0] ;  /* 0x0002b00001117983 */ /* 0x000f280000300800 */
[----:B------:R-:W4:Y:S04]  /*71f10*/  LDL.LU.64 R14, [R1+0xd8] ;  /* 0x0000d800010e7983 */ /* 0x000f280000300a00 */
[----:B------:R-:W4:Y:S04]  /*71f20*/  LDL.LU.64 R2, [R1+0xd0] ;  /* 0x0000d00001027983 */ /* 0x000f280000300a00 */
[----:B------:R-:W4:Y:S04]  /*71f30*/  LDL.LU R28, [R1+0x334] ;  /* 0x00033400011c7983 */ /* 0x000f280000300800 */
[----:B------:R-:W4:Y:S04]  /*71f40*/  LDL.LU.64 R8, [R1+0xc8] ;  /* 0x0000c80001087983 */ /* 0x000f280000300a00 */
[----:B------:R-:W4:Y:S04]  /*71f50*/  LDL.LU R29, [R1+0x2ec] ;  /* 0x0002ec00011d7983 */ /* 0x000f280000300800 */
[----:B------:R-:W2:Y:S04]  /*71f60*/  LDL.LU.64 R20, [R1+0x2ab0] ;  /* 0x002ab00001147983 */ /* 0x000ea80000300a00 */
[----:B------:R-:W2:Y:S04]  /*71f70*/  LDL.LU R11, [R1+0x2aa8] ;  /* 0x002aa800010b7983 */ /* 0x000ea80000300800 */
[----:B--2---:R0:W-:Y:S04]  /*71f80*/  STG.E.U8 desc[UR10][R20.64], R11 ;  /* 0x0000000b14007986 */ /* 0x0041e8000c10110a */
[----:B0-----:R-:W2:Y:S04]  /*71f90*/  LDL.LU.64 R20, [R1+0x2aa0] ;  /* 0x002aa00001147983 */ /* 0x001ea80000300a00 */
[----:B------:R-:W2:Y:S04]  /*71fa0*/  LDL.LU R11, [R1+0x2a9c] ;  /* 0x002a9c00010b7983 */ /* 0x000ea80000300800 */
[----:B--2---:R0:W-:Y:S04]  /*71fb0*/  STG.E.U8 desc[UR10][R20.64], R11 ;  /* 0x0000000b14007986 */ /* 0x0041e8000c10110a */
[----:B0-----:R-:W2:Y:S04]  /*71fc0*/  LDL.LU R20, [R1+0x2a98] ;  /* 0x002a980001147983 */ /* 0x001ea80000300800 */
[----:B------:R-:W4:Y:S04]  /*71fd0*/  LDL.LU R11, [R1+0x32c] ;  /* 0x00032c00010b7983 */ /* 0x000f280000300800 */
[----:B--2---:R0:W-:Y:S04]  /*71fe0*/  STG.E.U8 desc[UR10][R4.64], R20 ;  /* 0x0000001404007986 */ /* 0x0041e8000c10110a */
[----:B0-----:R-:W2:Y:S04]  /*71ff0*/  LDL.LU.64 R4, [R1+0x2a90] ;  /* 0x002a900001047983 */ /* 0x001ea80000300a00 */
[----:B------:R-:W4:Y:S04]  /*72000*/  LDL.LU.64 R20, [R1+0xe0] ;  /* 0x0000e00001147983 */ /* 0x000f280000300a00 */
[----:B--2---:R0:W-:Y:S04]  /*72010*/  STG.E.U8 desc[UR10][R24.64], R4 ;  /* 0x0000000418007986 */ /* 0x0041e8000c10110a */
[----:B0-----:R-:W2:Y:S04]  /*72020*/  LDL.LU.64 R24, [R1+0x2a88] ;  /* 0x002a880001187983 */ /* 0x001ea80000300a00 */
[----:B------:R-:W3:Y:S04]  /*72030*/  LDL.LU R4, [R1+0x2cc] ;  /* 0x0002cc0001047983 */ /* 0x000ee80000300800 */
[----:B--2---:R0:W-:Y:S04]  /*72040*/  STG.E.U8 desc[UR10][R24.64], R0 ;  /* 0x0000000018007986 */ /* 0x0041e8000c10110a */
[----:B0-----:R-:W2:Y:S04]  /*72050*/  LDL.LU.64 R24, [R1+0x2a80] ;  /* 0x002a800001187983 */ /* 0x001ea80000300a00 */
[----:B------:R-:W2:Y:S04]  /*72060*/  LDL.LU R0, [R1+0x2a78] ;  /* 0x002a780001007983 */ /* 0x000ea80000300800 */
[----:B--2---:R0:W-:Y:S04]  /*72070*/  STG.E.U8 desc[UR10][R24.64], R0 ;  /* 0x0000000018007986 */ /* 0x0041e8000c10110a */
[----:B0-----:R-:W2:Y:S04]  /*72080*/  LDL.LU.64 R24, [R1+0x2a70] ;  /* 0x002a700001187983 */ /* 0x001ea80000300a00 */
[----:B------:R-:W4:Y:S04]  /*72090*/  LDL.LU R0, [R1+0x2a68] ;  /* 0x002a680001007983 */ /* 0x000f280000300800 */
[----:B--2---:R0:W-:Y:S04]  /*720a0*/  STG.E.U8 desc[UR10][R24.64], R5 ;  /* 0x0000000518007986 */ /* 0x0041e8000c10110a */
[----:B0-----:R-:W5:Y:S04]  /*720b0*/  LDL.LU.64 R24, [R1+0x2a60] ;  /* 0x002a600001187983 */ /* 0x001f680000300a00 */
[----:B------:R-:W2:Y:S04]  /*720c0*/  LDL.LU R5, [R1+0x2a58] ;  /* 0x002a580001057983 */ /* 0x000ea80000300800 */
[----:B-----5:R0:W-:Y:S04]  /*720d0*/  STG.E.U8 desc[UR10][R24.64], R12 ;  /* 0x0000000c18007986 */ /* 0x0201e8000c10110a */
[----:B0-----:R-:W3:Y:S04]  /*720e0*/  LDL.LU.64 R24, [R1+0x2a50] ;  /* 0x002a500001187983 */ /* 0x001ee80000300a00 */
[----:B------:R-:W5:Y:S04]  /*720f0*/  LDL.LU R12, [R1+0x2a48] ;  /* 0x002a4800010c7983 */ /* 0x000f680000300800 */
[----:B---3--:R0:W-:Y:S04]  /*72100*/  STG.E.U8 desc[UR10][R24.64], R4 ;  /* 0x0000000418007986 */ /* 0x0081e8000c10110a */
[----:B0-----:R-:W5:Y:S04]  /*72110*/  LDL.LU.64 R24, [R1+0x2a40] ;  /* 0x002a400001187983 */ /* 0x001f680000300a00 */
[----:B-----5:R0:W-:Y:S04]  /*72120*/  STG.E.U8 desc[UR10][R24.64], R12 ;  /* 0x0000000c18007986 */ /* 0x0201e8000c10110a */
[----:B0-----:R-:W3:Y:S04]  /*72130*/  LDL.LU R24, [R1+0x2a38] ;  /* 0x002a380001187983 */ /* 0x001ee80000300800 */
[----:B------:R-:W5:Y:S04]  /*72140*/  LDL.LU R12, [R1+0x2d0] ;  /* 0x0002d000010c7983 */ /* 0x000f680000300800 */
[----:B---3--:R0:W-:Y:S04]  /*72150*/  STG.E.U8 desc[UR10][R26.64], R24 ;  /* 0x000000181a007986 */ /* 0x0081e8000c10110a */
[----:B0-----:R-:W2:Y:S04]  /*72160*/  LDL.LU.64 R26, [R1+0x2a30] ;  /* 0x002a3000011a7983 */ /* 0x001ea80000300a00 */
[----:B------:R-:W3:Y:S04]  /*72170*/  LDL.LU.64 R24, [R1+0xe8] ;  /* 0x0000e80001187983 */ /* 0x000ee80000300a00 */
[----:B--2---:R0:W-:Y:S04]  /*72180*/  STG.E.U8 desc[UR10][R26.64], R5 ;  /* 0x000000051a007986 */ /* 0x0041e8000c10110a */
[----:B0-----:R-:W2:Y:S04]  /*72190*/  LDL.LU.64 R26, [R1+0x2a28] ;  /* 0x002a2800011a7983 */ /* 0x001ea80000300a00 */
[----:B------:R-:W3:Y:S04]  /*721a0*/  LDL.LU.64 R4, [R1+0xf0] ;  /* 0x0000f00001047983 */ /* 0x000ee80000300a00 */
[----:B--2---:R0:W-:Y:S04]  /*721b0*/  STG.E.U8 desc[UR10][R26.64], R6 ;  /* 0x000000061a007986 */ /* 0x0041e8000c10110a */
[----:B0-----:R-:W2:Y:S04]  /*721c0*/  LDL.LU.64 R26, [R1+0x2a20] ;  /* 0x002a2000011a7983 */ /* 0x001ea80000300a00 */
[----:B------:R-:W4:Y:S04]  /*721d0*/  LDL.LU R6, [R1+0x2a18] ;  /* 0x002a180001067983 */ /* 0x000f280000300800 */
[----:B--2---:R0:W-:Y:S04]  /*721e0*/  STG.E.U8 desc[UR10][R26.64], R19 ;  /* 0x000000131a007986 */ /* 0x0041e8000c10110a */
[----:B0-----:R-:W2:Y:S04]  /*721f0*/  LDL.LU.64 R26, [R1+0x2a10] ;  /* 0x002a1000011a7983 */ /* 0x001ea80000300a00 */
[----:B------:R-:W3:Y:S04]  /*72200*/  LDL.LU R19, [R1+0x2a08] ;  /* 0x002a080001137983 */ /* 0x000ee80000300800 */
[----:B--2---:R0:W-:Y:S04]  /*72210*/  STG.E.U8 desc[UR10][R26.64], R10 ;  /* 0x0000000a1a007986 */ /* 0x0041e8000c10110a */
[----:B0-----:R-:W2:Y:S04]  /*72220*/  LDL.LU.64 R26, [R1+0x2a00] ;  /* 0x002a0000011a7983 */ /* 0x001ea80000300a00 */
[----:B------:R-:W3:Y:S04]  /*72230*/  LDL.LU R10, [R1+0x29f8] ;  /* 0x0029f800010a7983 */ /* 0x000ee80000300800 */
[----:B--2---:R0:W-:Y:S04]  /*72240*/  STG.E.U8 desc[UR10][R26.64], R13 ;  /* 0x0000000d1a007986 */ /* 0x0041e8000c10110a */
[----:B0-----:R-:W5:Y:S04]  /*72250*/  LDL.LU.64 R26, [R1+0x29f0] ;  /* 0x0029f000011a7983 */ /* 0x001f680000300a00 */
[----:B------:R-:W2:Y:S04]  /*72260*/  LDL.LU R13, [R1+0x29e8] ;  /* 0x0029e800010d7983 */ /* 0x000ea80000300800 */
[----:B-----5:R0:W-:Y:S04]  /*72270*/  STG.E.U8 desc[UR10][R26.64], R12 ;  /* 0x0000000c1a007986 */ /* 0x0201e8000c10110a */
[----:B0-----:R-:W2:Y:S04]  /*72280*/  LDL.LU.64 R26, [R1+0x29e0] ;  /* 0x0029e000011a7983 */ /* 0x001ea80000300a00 */
[----:B--2---:R0:W-:Y:S04]  /*72290*/  STG.E.U8 desc[UR10][R26.64], R13 ;  /* 0x0000000d1a007986 */ /* 0x0041e8000c10110a */
[----:B0-----:R-:W2:Y:S04]  /*722a0*/  LDL.LU.64 R26, [R1+0x29d8] ;  /* 0x0029d800011a7983 */ /* 0x001ea80000300a00 */
[----:B------:R-:W5:Y:S04]  /*722b0*/  LDL.LU.64 R12, [R1+0xf8] ;  /* 0x0000f800010c7983 */ /* 0x000f680000300a00 */
[----:B--2---:R0:W-:Y:S04]  /*722c0*/  STG.E.U8 desc[UR10][R26.64], R16 ;  /* 0x000000101a007986 */ /* 0x0041e8000c10110a */
[----:B0-----:R-:W4:Y:S04]  /*722d0*/  LDL.LU.64 R26, [R1+0x29d0] ;  /* 0x0029d000011a7983 */ /* 0x001f280000300a00 */
[----:B------:R-:W2:Y:S04]  /*722e0*/  LDL.LU R16, [R1+0x29c8] ;  /* 0x0029c80001107983 */ /* 0x000ea80000300800 */
[----:B----4-:R0:W-:Y:S04]  /*722f0*/  STG.E.U8 desc[UR10][R26.64], R6 ;  /* 0x000000061a007986 */ /* 0x0101e8000c10110a */
[----:B0-----:R-:W4:Y:S04]  /*72300*/  LDL.LU.64 R26, [R1+0x29c0] ;  /* 0x0029c000011a7983 */ /* 0x001f280000300a00 */
[----:B----4-:R0:W-:Y:S04]  /*72310*/  STG.E.U8 desc[UR10][R26.64], R11 ;  /* 0x0000000b1a007986 */ /* 0x0101e8000c10110a */
[----:B0-----:R-:W4:Y:S04]  /*72320*/  LDL.LU.64 R26, [R1+0x29b8] ;  /* 0x0029b800011a7983 */ /* 0x001f280000300a00 */
[----:B----4-:R0:W-:Y:S04]  /*72330*/  STG.E.U8 desc[UR10][R22.64], R26 ;  /* 0x0000001a16007986 */ /* 0x0101e8000c10110a */
[----:B0-----:R-:W4:Y:S04]  /*72340*/  LDL.LU.64 R22, [R1+0x29b0] ;  /* 0x0029b00001167983 */ /* 0x001f280000300a00 */
[----:B----4-:R0:W-:Y:S04]  /*72350*/  STG.E.U8 desc[UR10][R22.64], R18 ;  /* 0x0000001216007986 */ /* 0x0101e8000c10110a */
[----:B0-----:R-:W4:Y:S04]  /*72360*/  LDL.LU R23, [R1+0x29a8] ;  /* 0x0029a80001177983 */ /* 0x001f280000300800 */
[----:B-----5:R-:W-:Y:S04]  /*72370*/  STG.E.U8 desc[UR10][R12.64], R7 ;  /* 0x000000070c007986 */ /* 0x020fe8000c10110a */
[----:B---3--:R-:W-:Y:S04]  /*72380*/  STG.E.U8 desc[UR10][R4.64], R17 ;  /* 0x0000001104007986 */ /* 0x008fe8000c10110a */
[----:B------:R0:W-:Y:S04]  /*72390*/  STG.E.U8 desc[UR10][R24.64], R19 ;  /* 0x0000001318007986 */ /* 0x0001e8000c10110a */
[----:B0-----:R-:W3:Y:S04]  /*723a0*/  LDL.LU R25, [R1+0x310] ;  /* 0x0003100001197983 */ /* 0x001ee80000300800 */
[----:B----4-:R-:W-:Y:S04]  /*723b0*/  STG.E.U8 desc[UR10][R20.64], R23 ;  /* 0x0000001714007986 */ /* 0x010fe8000c10110a */
[----:B------:R0:W-:Y:S04]  /*723c0*/  STG.E.U8 desc[UR10][R14.64], R27 ;  /* 0x0000001b0e007986 */ /* 0x0001e8000c10110a */
[----:B0-----:R-:W4:Y:S04]  /*723d0*/  LDL.LU.64 R14, [R1+0xb8] ;  /* 0x0000b800010e7983 */ /* 0x001f280000300a00 */
[----:B------:R-:W-:Y:S04]  /*723e0*/  STG.E.U8 desc[UR10][R2.64], R28 ;  /* 0x0000001c02007986 */ /* 0x000fe8000c10110a */
[----:B------:R-:W-:Y:S04]  /*723f0*/  STG.E.U8 desc[UR10][R8.64], R29 ;  /* 0x0000001d08007986 */ /* 0x000fe8000c10110a */
[----:B----4-:R0:W-:Y:S04]  /*72400*/  STL.64 [R1+0x29a0], R14 ;  /* 0x0029a00e01007387 */ /* 0x0101e80000100a00 */
[----:B0-----:R-:W3:Y:S04]  /*72410*/  LDL.LU.64 R14, [R1+0xc0] ;  /* 0x0000c000010e7983 */ /* 0x001ee80000300a00 */
[----:B------:R-:W4:Y:S04]  /*72420*/  LDL.LU R17, [R1+0x14] ;  /* 0x0000140001117983 */ /* 0x000f280000300800 */
[----:B------:R-:W5:Y:S04]  /*72430*/  LDL.LU.64 R8, [R1+0xb0] ;  /* 0x0000b00001087983 */ /* 0x000f680000300a00 */
[----:B------:R-:W5:Y:S04]  /*72440*/  LDL.LU R21, [R1+0x2c0] ;  /* 0x0002c00001157983 */ /* 0x000f680000300800 */
[----:B------:R-:W2:Y:S04]  /*72450*/  LDL.LU R27, [R1+0x18] ;  /* 0x00001800011b7983 */ /* 0x000ea80000300800 */
[----:B------:R-:W2:Y:S04]  /*72460*/  LDL.LU R23, [R1+0x2c4] ;  /* 0x0002c40001177983 */ /* 0x000ea80000300800 */
[----:B------:R-:W3:Y:S04]  /*72470*/  LDL.LU.64 R2, [R1+0x60] ;  /* 0x0000600001027983 */ /* 0x000ee80000300a00 */
        /* <DEDUP_REMOVED lines=18> */
[----:B------:R-:W2:Y:S04]  /*725a0*/  LDL.LU R19, [R1+0x33c] ;  /* 0x00033c0001137983 */ /* 0x000ea80000300800 */
[----:B------:R-:W2:Y:S04]  /*725b0*/  LDL.LU R6, [R1+0x2f4] ;  /* 0x0002f40001067983 */ /* 0x000ea80000300800 */
[----:B------:R-:W2:Y:S04]  /*725c0*/  LDL.LU R24, [R1+0x318] ;  /* 0x0003180001187983 */ /* 0x000ea80000300800 */
[----:B------:R-:W4:Y:S04]  /*725d0*/  LDL.LU.64 R28, [R1+0x38] ;  /* 0x00003800011c7983 */ /* 0x000f280000300a00 */
[----:B----4-:R0:W-:Y:S04]  /*725e0*/  STL.64 [R1+0x2928], R28 ;  /* 0x0029281c01007387 */ /* 0x0101e80000100a00 */
[----:B0-----:R-:W4:Y:S04]  /*725f0*/  LDL.LU.64 R28, [R1+0x48] ;  /* 0x00004800011c7983 */ /* 0x001f280000300a00 */
[----:B----4-:R0:W-:Y:S04]  /*72600*/  STL.64 [R1+0x2930], R28 ;  /* 0x0029301c01007387 */ /* 0x0101e80000100a00 */
[----:B0-----:R-:W4:Y:S04]  /*72610*/  LDL.LU.64 R28, [R1+0x50] ;  /* 0x00005000011c7983 */ /* 0x001f280000300a00 */
[----:B----4-:R0:W-:Y:S04]  /*72620*/  STL.64 [R1+0x2938], R28 ;  /* 0x0029381c01007387 */ /* 0x0101e80000100a00 */
[----:B0-----:R-:W4:Y:S04]  /*72630*/  LDL.LU.64 R28, [R1+0x58] ;  /* 0x00005800011c7983 */ /* 0x001f280000300a00 */
[----:B------:R-:W4:Y:S04]  /*72640*/  LDL.LU R20, [R1+0x2ac] ;  /* 0x0002ac0001147983 */ /* 0x000f280000300800 */
[----:B------:R-:W5:Y:S04]  /*72650*/  LDL.LU.64 R12, [R1+0x28] ;  /* 0x00002800010c7983 */ /* 0x000f680000300a00 */
[----:B------:R-:W-:Y:S04]  /*72660*/  STG.E.U8 desc[UR10][R14.64], R25 ;  /* 0x000000190e007986 */ /* 0x000fe8000c10110a */
[----:B-----5:R0:W-:Y:S04]  /*72670*/  STL.64 [R1+0x2918], R12 ;  /* 0x0029180c01007387 */ /* 0x0201e80000100a00 */
[----:B0-----:R-:W5:Y:S04]  /*72680*/  LDL.LU.64 R12, [R1+0x30] ;  /* 0x00003000010c7983 */ /* 0x001f680000300a00 */
[----:B------:R-:W5:Y:S04]  /*72690*/  LDL.LU.64 R4, [R1+0x20] ;  /* 0x0000200001047983 */ /* 0x000f680000300a00 */
[----:B------:R-:W5:Y:S04]  /*726a0*/  LDL.LU R11, [R1+0x35c] ;  /* 0x00035c00010b7983 */ /* 0x000f680000300800 */
[----:B------:R-:W3:Y:S04]  /*726b0*/  LDL.LU.64 R14, [R1+0x29a0] ;  /* 0x0029a000010e7983 */ /* 0x000ee80000300a00 */
[----:B------:R-:W5:Y:S04]  /*726c0*/  LDL.LU R26, [R1+0x358] ;  /* 0x00035800011a7983 */ /* 0x000f680000300800 */
[----:B------:R-:W5:Y:S04]  /*726d0*/  LDL.LU R22, [R1+0x354] ;  /* 0x0003540001167983 */ /* 0x000f680000300800 */
[----:B------:R-:W5:Y:S04]  /*726e0*/  LDL.LU R7, [R1+0x350] ;  /* 0x0003500001077983 */ /* 0x000f680000300800 */
[----:B------:R-:W5:Y:S04]  /*726f0*/  LDL.LU R18, [R1+0x5f8] ;  /* 0x0005f80001127983 */ /* 0x000f680000300800 */
[----:B---3--:R0:W-:Y:S04]  /*72700*/  STG.E.U8 desc[UR10][R14.64], R17 ;  /* 0x000000110e007986 */ /* 0x0081e8000c10110a */
[----:B------:R1:W-:Y:S04]  /*72710*/  STG.E.U8 desc[UR10][R8.64], R21 ;  /* 0x0000001508007986 */ /* 0x0003e8000c10110a */
[----:B0-----:R-:W3:Y:S04]  /*72720*/  LDL.LU R15, [R1+0x2998] ;  /* 0x00299800010f7983 */ /* 0x001ee80000300800 */
[----:B------:R-:W5:Y:S04]  /*72730*/  LDL.LU R14, [R1+0x5f4] ;  /* 0x0005f400010e7983 */ /* 0x000f680000300800 */
[----:B------:R-:W5:Y:S04]  /*72740*/  LDL.LU R25, [R1+0x5f0] ;  /* 0x0005f00001197983 */ /* 0x000f680000300800 */
[----:B------:R-:W5:Y:S04]  /*72750*/  LDL.LU R17, [R1+0x5ec] ;  /* 0x0005ec0001117983 */ /* 0x000f680000300800 */
[----:B-1----:R-:W2:Y:S04]  /*72760*/  LDL.LU.64 R8, [R1+0x2990] ;  /* 0x0029900001087983 */ /* 0x002ea80000300a00 */
[----:B------:R-:W5:Y:S04]  /*72770*/  LDL.LU R21, [R1+0x2908] ;  /* 0x0029080001157983 */ /* 0x000f680000300800 */
[----:B--2---:R0:W-:Y:S04]  /*72780*/  STG.E.U8 desc[UR10][R2.64], R8 ;  /* 0x0000000802007986 */ /* 0x0041e8000c10110a */
[----:B0-----:R-:W3:Y:S04]  /*72790*/  LDL.LU.64 R2, [R1+0x2988] ;  /* 0x0029880001027983 */ /* 0x001ee80000300a00 */
[----:B------:R-:W2:Y:S04]  /*727a0*/  LDL.LU R8, [R1+0x314] ;  /* 0x0003140001087983 */ /* 0x000ea80000300800 */
[----:B---3--:R0:W-:Y:S04]  /*727b0*/  STG.E.U8 desc[UR10][R2.64], R15 ;  /* 0x0000000f02007986 */ /* 0x0081e8000c10110a */
[----:B0-----:R-:W3:Y:S04]  /*727c0*/  LDL.LU.64 R2, [R1+0x2980] ;  /* 0x0029800001027983 */ /* 0x001ee80000300a00 */
[----:B------:R-:W4:Y:S04]  /*727d0*/  LDL.LU R15, [R1+0x2f0] ;  /* 0x0002f000010f7983 */ /* 0x000f280000300800 */
[----:B---3--:R0:W-:Y:S04]  /*727e0*/  STG.E.U8 desc[UR10][R2.64], R0 ;  /* 0x0000000002007986 */ /* 0x0081e8000c10110a */
[----:B0-----:R-:W3:Y:S04]  /*727f0*/  LDL.LU.64 R2, [R1+0x2978] ;  /* 0x0029780001027983 */ /* 0x001ee80000300a00 */
[----:B------:R-:W3:Y:S04]  /*72800*/  LDL.LU R0, [R1+0x338] ;  /* 0x0003380001007983 */ /* 0x000ee80000300800 */
[----:B---3--:R0:W-:Y:S04]  /*72810*/  STG.E.U8 desc[UR10][R2.64], R0 ;  /* 0x0000000002007986 */ /* 0x0081e8000c10110a */
[----:B0-----:R-:W4:Y:S04]  /*72820*/  LDL.LU.64 R2, [R1+0x2970] ;  /* 0x0029700001027983 */ /* 0x001f280000300a00 */
[----:B----4-:R0:W-:Y:S04]  /*72830*/  STG.E.U8 desc[UR10][R2.64], R15 ;  /* 0x0000000f02007986 */ /* 0x0101e8000c10110a */
[----:B0-----:R-:W2:Y:S04]  /*72840*/  LDL.LU.64 R2, [R1+0x2968] ;  /* 0x0029680001027983 */ /* 0x001ea80000300a00 */
[----:B--2---:R0:W-:Y:S04]  /*72850*/  STG.E.U8 desc[UR10][R2.64], R8 ;  /* 0x0000000802007986 */ /* 0x0041e8000c10110a */
[----:B0-----:R-:W2:Y:S04]  /*72860*/  LDL.LU.64 R2, [R1+0x2960] ;  /* 0x0029600001027983 */ /* 0x001ea80000300a00 */
[----:B--2---:R0:W-:Y:S04]  /*72870*/  STG.E.U8 desc[UR10][R2.64], R27 ;  /* 0x0000001b02007986 */ /* 0x0041e8000c10110a */
[----:B0-----:R-:W2:Y:S04]  /*72880*/  LDL.LU.64 R2, [R1+0x2958] ;  /* 0x0029580001027983 */ /* 0x001ea80000300a00 */
[----:B--2---:R0:W-:Y:S04]  /*72890*/  STG.E.U8 desc[UR10][R2.64], R23 ;  /* 0x0000001702007986 */ /* 0x0041e8000c10110a */
[----:B0-----:R-:W2:Y:S04]  /*728a0*/  LDL.LU.64 R2, [R1+0x2950] ;  /* 0x0029500001027983 */ /* 0x001ea80000300a00 */
[----:B--2---:R0:W-:Y:S04]  /*728b0*/  STG.E.U8 desc[UR10][R2.64], R9 ;  /* 0x0000000902007986 */ /* 0x0041e8000c10110a */
[----:B0-----:R-:W2:Y:S04]  /*728c0*/  LDL.LU.64 R2, [R1+0x2948] ;  /* 0x0029480001027983 */ /* 0x001ea80000300a00 */
[----:B------:R-:W3:Y:S04]  /*728d0*/  LDL.LU.64 R8, [R1+0x40] ;  /* 0x0000400001087983 */ /* 0x000ee80000300a00 */
        /* <DEDUP_REMOVED lines=8> */
[----:B---3--:R0:W-:Y:S01]  /*72960*/  STG.E.U8 desc[UR10][R8.64], R24 ;  /* 0x0000001808007986 */ /* 0x0081e2000c10110a */
[----:B-----5:R-:W-:-:S02]  /*72970*/  FSEL R7, R7, -INF , P2 ;  /* 0xff80000007077808 */ /* 0x020fc40001000000 */
[----:B------:R-:W-:Y:S01]  /*72980*/  FSEL R6, R22, -INF , P5 ;  /* 0xff80000016067808 */ /* 0x000fe20002800000 */
[----:B0-----:R-:W0:Y:S01]  /*72990*/  LDC.64 R8, c[0x0][0x230] ;  /* 0x00008c00ff087b82 */ /* 0x001e220000000a00 */
[----:B--2---:R1:W-:Y:S04]  /*729a0*/  STG.E.U8 desc[UR10][R28.64], R20 ;  /* 0x000000141c007986 */ /* 0x0043e8000c10110a */
[----:B-1----:R-:W2:Y:S04]  /*729b0*/  LDL.LU.64 R28, [R1+0x2920] ;  /* 0x00292000011c7983 */ /* 0x002ea80000300a00 */
[----:B--2---:R1:W-:Y:S04]  /*729c0*/  STG.E.U8 desc[UR10][R12.64], R28 ;  /* 0x0000001c0c007986 */ /* 0x0043e8000c10110a */
[----:B-1----:R-:W2:Y:S04]  /*729d0*/  LDL.LU.64 R12, [R1+0x2918] ;  /* 0x00291800010c7983 */ /* 0x002ea80000300a00 */
[----:B------:R-:W3:Y:S01]  /*729e0*/  LDL.LU R28, [R1+0x2910] ;  /* 0x00291000011c7983 */ /* 0x000ee20000300800 */
[----:B------:R-:W-:-:S02]  /*729f0*/  FFMA R7, R7, 0.69314718246459960938, R17 ;  /* 0x3f31721807077823 */ /* 0x000fc40000000011 */
[----:B------:R-:W1:Y:S01]  /*72a00*/  S2R R17, SR_TID.X ;  /* 0x0000000000117919 */ /* 0x000e620000002100 */
[----:B--2---:R-:W-:Y:S04]  /*72a10*/  STG.E.U8 desc[UR10][R12.64], R10 ;  /* 0x0000000a0c007986 */ /* 0x004fe8000c10110a */
[----:B------:R2:W-:Y:S04]  /*72a20*/  STG.E.U8 desc[UR10][R4.64], R29 ;  /* 0x0000001d04007986 */ /* 0x0005e8000c10110a */
[----:B--2---:R-:W3:Y:S01]  /*72a30*/  LDL.LU R29, [R1+0x290c] ;  /* 0x00290c00011d7983 */ /* 0x004ee20000300800 */
[----:B------:R-:W-:-:S02]  /*72a40*/  FSEL R4, R11, -INF , P1 ;  /* 0xff8000000b047808 */ /* 0x000fc40000800000 */
[----:B------:R-:W-:Y:S01]  /*72a50*/  FSEL R5, R26, -INF , P3 ;  /* 0xff8000001a057808 */ /* 0x000fe20001800000 */
[----:B-1----:R-:W-:Y:S02]  /*72a60*/  IMAD.SHL.U32 R17, R17, 0x4, RZ ;  /* 0x0000000411117824 */ /* 0x002fe400078e00ff */
[----:B------:R-:W-:Y:S01]  /*72a70*/  FFMA R6, R6, 0.69314718246459960938, R25 ;  /* 0x3f31721806067823 */ /* 0x000fe20000000019 */
[----:B------:R-:W-:Y:S01]  /*72a80*/  FFMA R4, R4, 0.69314718246459960938, R18 ;  /* 0x3f31721804047823 */ /* 0x000fe20000000012 */
[----:B------:R-:W-:Y:S01]  /*72a90*/  FFMA R5, R5, 0.69314718246459960938, R14 ;  /* 0x3f31721805057823 */ /* 0x000fe2000000000e */
[----:B------:R-:W-:Y:S01]  /*72aa0*/  LOP3.LUT R17, R17, 0x70, RZ, 0xc0, !PT ;  /* 0x0000007011117812 */ /* 0x000fe200078ec0ff */
[----:B------:R-:W-:Y:S01]  /*72ab0*/  UIMAD UR4, UR8, UR4, URZ ;  /* 0x00000004080472a4 */ /* 0x000fe2000f8e023f */
[----:B------:R-:W-:-:S03]  /*72ac0*/  IMAD.SHL.U32 R11, R21, 0x4, RZ ;  /* 0x00000004150b7824 */ /* 0x000fc600078e00ff */
[----:B------:R-:W-:Y:S02]  /*72ad0*/  USHF.L.U32 UR6, UR4, 0x2, URZ ;  /* 0x0000000204067899 */ /* 0x000fe4000800063f */
[----:B------:R-:W-:Y:S01]  /*72ae0*/  UIMAD.WIDE UR4, UR4, 0x4, URZ ;  /* 0x00000004040478a5 */ /* 0x000fe2000f8e023f */
[----:B------:R-:W-:-:S03]  /*72af0*/  IMAD.HI R0, R21, 0x4, RZ ;  /* 0x0000000415007827 */ /* 0x000fc600078e02ff */
[----:B0-----:R-:W-:-:S04]  /*72b00*/  IADD3 R8, P1, P2, R11, UR6, R8 ;  /* 0x000000060b087c10 */ /* 0x001fc8000fa3e008 */
[----:B------:R-:W-:Y:S01]  /*72b10*/  IADD3.X R9, R0, UR5, R9, P1, P2 ;  /* 0x0000000500097c10 */ /* 0x000fe20008fe4409 */
[----:B---3--:R0:W-:Y:S01]  /*72b20*/  STG.E.U8 desc[UR10][R28.64], R3 ;  /* 0x000000031c007986 */ /* 0x0081e2000c10110a */
[----:B------:R-:W-:Y:S06]  /*72b30*/  BAR.SYNC.DEFER_BLOCKING 0x0 ;  /* 0x0000000000007b1d */ /* 0x000fec0000010000 */
[----:B------:R0:W-:Y:S02]  /*72b40*/  STS.128 [R17+UR7], R4 ;  /* 0x0000000411007988 */ /* 0x0001e40008000c07 */
[----:B------:R-:W-:Y:S06]  /*72b50*/  BAR.SYNC.DEFER_BLOCKING 0x0 ;  /* 0x0000000000007b1d */ /* 0x000fec0000010000 */
[----:B------:R-:W-:Y:S05]  /*72b60*/  @P0 EXIT ;  /* 0x000000000000094d */ /* 0x000fea0003800000 */
[----:B0-----:R-:W2:Y:S04]  /*72b70*/  LDL.LU R17, [R1+0x360] ;  /* 0x0003600001117983 */ /* 0x001ea80000300800 */
[----:B--2---:R-:W0:Y:S04]  /*72b80*/  LDS R3, [R17] ;  /* 0x0000000011037984 */ /* 0x004e280000000800 */
[----:B0-----:R-:W-:Y:S01]  /*72b90*/  STG.E desc[UR10][R8.64], R3 ;  /* 0x0000000308007986 */ /* 0x001fe2000c10190a */
[----:B------:R-:W-:Y:S05]  /*72ba0*/  EXIT ;  /* 0x000000000000794d */ /* 0x000fea0003800000 */
.L_x_2:
[----:B------:R-:W-:-:S00]  /*72bb0*/  BRA `(.L_x_2) ;  /* 0xfffffffc00fc7947 */ /* 0x000fc0000383ffff */
[----:B------:R-:W-:-:S00]  /*72bc0*/  NOP ;  /* 0x0000000000007918 */ /* 0x000fc00000000000 */
        /* <DEDUP_REMOVED lines=11> */
.L_x_3:


//--------------------- .nv.global.init           --------------------------
	.section	.nv.global.init,"aw",@progbits
.nv.global.init:
	.type		_$_str,@object
	.size		_$_str,(.L_0 - _$_str)
_$_str:
        /*0000*/ 	.byte	0x5f, 0x5f, 0x43, 0x55, 0x44, 0x41, 0x5f, 0x46, 0x54, 0x5a, 0x00
.L_0:


//--------------------- .nv.shared.attn_fwd       --------------------------
	.section	.nv.shared.attn_fwd,"aw",@nobits
	.sectionflags	@""
	.align	16
	.zero		1024


//--------------------- .nv.shared.reserved.0     --------------------------
	.section	.nv.shared.reserved.0,"aw",@nobits
	.weak		__nv_reservedSMEM_offset_0_alias
	.size		__nv_reservedSMEM_offset_0_alias, 0, 0
	.other		__nv_reservedSMEM_offset_0_alias,@"STO_CUDA_RESERVED_SHARED STV_DEFAULT"
__nv_reservedSMEM_offset_0_alias:
	.zero		0


//--------------------- .nv.constant0.attn_fwd    --------------------------
	.section	.nv.constant0.attn_fwd,"a",@progbits
	.sectionflags	@""
	.align	4
.nv.constant0.attn_fwd:
	.zero		664


//--------------------- SYMBOLS --------------------------

	.type		.nv.reservedSmem.offset0,@object
	.size		.nv.reservedSmem.offset0,0x4
